// auto-generated by cutlass_sweep.grouped_gemm — config: {"arch": "sm_90", "cluster_m": 1, "cluster_n": 1, "dtype": "bf16", "schedule": "cooperative", "tile_k": 64, "tile_m": 128, "tile_n": 128}
#include "cutlass/cutlass.h"
#include "cutlass/gemm/group_array_problem_shape.hpp"
#include "cutlass/gemm/collective/collective_builder.hpp"
#include "cutlass/gemm/device/gemm_universal_adapter.h"
#include "cutlass/gemm/kernel/gemm_universal.hpp"
#include "cutlass/epilogue/collective/collective_builder.hpp"

using Elem = cutlass::bfloat16_t;
using Acc  = float;
using ElemC = cutlass::half_t;
using TileShape    = cute::Shape<cute::_128, cute::_128, cute::_64>;
using ClusterShape = cute::Shape<cute::_1, cute::_1, cute::_1>;
using ProblemShape = cutlass::gemm::GroupProblemShape<cute::Shape<int,int,int>>;

using CollectiveEpilogue = typename cutlass::epilogue::collective::CollectiveBuilder<
    cutlass::arch::Sm90, cutlass::arch::OpClassTensorOp,
    TileShape, ClusterShape,
    cutlass::epilogue::collective::EpilogueTileAuto,
    Acc, Acc,
    ElemC, cutlass::layout::ColumnMajor *, 128 / cutlass::sizeof_bits<ElemC>::value,
    ElemC, cutlass::layout::ColumnMajor *, 128 / cutlass::sizeof_bits<ElemC>::value,
    cutlass::epilogue::PtrArrayTmaWarpSpecializedCooperative
  >::CollectiveOp;

using CollectiveMainloop = typename cutlass::gemm::collective::CollectiveBuilder<
    cutlass::arch::Sm90, cutlass::arch::OpClassTensorOp,
    Elem, cutlass::layout::RowMajor *, 128 / cutlass::sizeof_bits<Elem>::value,
    Elem, cutlass::layout::ColumnMajor *, 128 / cutlass::sizeof_bits<Elem>::value,
    Acc,
    TileShape, ClusterShape,
    cutlass::gemm::collective::StageCountAutoCarveout<
        static_cast<int>(sizeof(typename CollectiveEpilogue::SharedStorage))>,
    cutlass::gemm::KernelPtrArrayTmaWarpSpecializedCooperative
  >::CollectiveOp;

using GemmKernel = cutlass::gemm::kernel::GemmUniversal<
    ProblemShape, CollectiveMainloop, CollectiveEpilogue>;
using Gemm = cutlass::gemm::device::GemmUniversalAdapter<GemmKernel>;

auto* _anchor = &cutlass::device_kernel<GemmKernel>;


// ===== COMPILED SASS (sm_90a) =====

	.target	sm_90a

	.elftype	@"ET_EXEC"


//--------------------- .note.nv.tkinfo           --------------------------
	.section	.note.nv.tkinfo,"",@"SHT_NOTE"
	.sectionflags	@"SHF_NOTE_NV_TKINFO"
	.tkinfo
        /*0018*/ 	.word	0x00000002
        /*0030*/ 	.string	""
        /*0030*/ 	.string	"ptxas"
        /*0030*/ 	.string	"Cuda compilation tools, release 13.0, V13.0.88"
        /*0030*/ 	.string	"Build cuda_13.0.r13.0/compiler.36424714_0"
        /*0030*/ 	.string	"-arch sm_90a -m 64 "



//--------------------- .note.nv.cuinfo           --------------------------
	.section	.note.nv.cuinfo,"",@"SHT_NOTE"
	.sectionflags	@"SHF_NOTE_NV_CUINFO"
        /*0018*/ 	.short	0x0002
        /*001a*/ 	.short	0x005a
        /*001c*/ 	.short	0x0082
	.zero		2


//--------------------- .nv.info                  --------------------------
	.section	.nv.info,"",@"SHT_CUDA_INFO"
	.align	4


	//----- nvinfo : EIATTR_REGCOUNT
	.align		4
        /*0000*/ 	.byte	0x04, 0x2f
        /*0002*/ 	.short	(.L_15 - .L_14)
	.align		4
.L_14:
        /*0004*/ 	.word	index@(_ZN7cutlass13device_kernelINS_4gemm6kernel13GemmUniversalINS1_17GroupProblemShapeIN4cute5tupleIJiiiEEEEENS1_10collective13CollectiveMmaINS1_39MainloopSm90ArrayTmaGmmaWarpSpecializedILi6ENS6_IJNS5_1CILi1EEESD_SD_EEENS1_43KernelPtrArrayTmaWarpSpecializedCooperativeEEENS6_IJNSC_ILi128EEESH_NSC_ILi64EEEEEENS_10bfloat16_tEPNS6_IJlSD_NSC_ILi0EEEEEESK_SN_NS5_8TiledMMAINS5_8MMA_AtomIJNS5_4SM904GMMA28MMA_64x128x16_F32BF16BF16_SSILNSR_5MajorE0ELST_0ELNSR_7ScaleInE1ELSU_1EEEEEENS5_6LayoutINS6_IJNSC_ILi2EEESD_SD_EEENS6_IJSD_SL_SL_EEEEENS6_IJNS5_10UnderscoreES12_S12_EEEEENS5_13SM90_TMA_LOADENS5_14ComposedLayoutINS5_7SwizzleILi3ELi4ELi3EEENS5_18smem_ptr_flag_bitsILi16EEENSX_INS6_IJNSC_ILi8EEESI_EEENS6_IJSI_SD_EEEEEEEvNS5_8identityES15_S1F_vS1G_EENS_8epilogue10collective18CollectiveEpilogueINS1I_30Sm90PtrArrayTmaWarpSpecializedILi4ELi2ELi16ELb1ELb0ELi2EEEJSJ_NS6_IJSH_NSC_ILi32EEEEEENS_6half_tEPNS6_IJSD_lSL_EEES1P_S1R_NS1I_6fusion15FusionCallbacksIS1M_NS1S_17LinearCombinationIS1P_fS1P_fLNS_15FloatRoundStyleE2EEESJ_S1O_JEEES15_NS16_IS18_S1A_NSX_INS6_IJSI_S1B_EEENS6_IJSD_SI_EEEEEEENS5_17SM75_U16x8_LDSM_TENS5_14SM90_TMA_STOREES21_NS5_17SM90_U16x8_STSM_TENS5_9Copy_AtomIJNS5_17SM90_U32x4_STSM_NES1P_EEEvEEEvvEEEEvNT_6ParamsE)
        /*0008*/ 	.word	0x000000a8


	//----- nvinfo : EIATTR_FRAME_SIZE
	.align		4
.L_15:
        /*000c*/ 	.byte	0x04, 0x11
        /*000e*/ 	.short	(.L_17 - .L_16)
	.align		4
.L_16:
        /*0010*/ 	.word	index@($__internal_0_$__cuda_sm20_div_u64)
        /*0014*/ 	.word	0x00000000


	//----- nvinfo : EIATTR_FRAME_SIZE
	.align		4
.L_17:
        /*0018*/ 	.byte	0x04, 0x11
        /*001a*/ 	.short	(.L_19 - .L_18)
	.align		4
.L_18:
        /*001c*/ 	.word	index@(_ZN7cutlass13device_kernelINS_4gemm6kernel13GemmUniversalINS1_17GroupProblemShapeIN4cute5tupleIJiiiEEEEENS1_10collective13CollectiveMmaINS1_39MainloopSm90ArrayTmaGmmaWarpSpecializedILi6ENS6_IJNS5_1CILi1EEESD_SD_EEENS1_43KernelPtrArrayTmaWarpSpecializedCooperativeEEENS6_IJNSC_ILi128EEESH_NSC_ILi64EEEEEENS_10bfloat16_tEPNS6_IJlSD_NSC_ILi0EEEEEESK_SN_NS5_8TiledMMAINS5_8MMA_AtomIJNS5_4SM904GMMA28MMA_64x128x16_F32BF16BF16_SSILNSR_5MajorE0ELST_0ELNSR_7ScaleInE1ELSU_1EEEEEENS5_6LayoutINS6_IJNSC_ILi2EEESD_SD_EEENS6_IJSD_SL_SL_EEEEENS6_IJNS5_10UnderscoreES12_S12_EEEEENS5_13SM90_TMA_LOADENS5_14ComposedLayoutINS5_7SwizzleILi3ELi4ELi3EEENS5_18smem_ptr_flag_bitsILi16EEENSX_INS6_IJNSC_ILi8EEESI_EEENS6_IJSI_SD_EEEEEEEvNS5_8identityES15_S1F_vS1G_EENS_8epilogue10collective18CollectiveEpilogueINS1I_30Sm90PtrArrayTmaWarpSpecializedILi4ELi2ELi16ELb1ELb0ELi2EEEJSJ_NS6_IJSH_NSC_ILi32EEEEEENS_6half_tEPNS6_IJSD_lSL_EEES1P_S1R_NS1I_6fusion15FusionCallbacksIS1M_NS1S_17LinearCombinationIS1P_fS1P_fLNS_15FloatRoundStyleE2EEESJ_S1O_JEEES15_NS16_IS18_S1A_NSX_INS6_IJSI_S1B_EEENS6_IJSD_SI_EEEEEEENS5_17SM75_U16x8_LDSM_TENS5_14SM90_TMA_STOREES21_NS5_17SM90_U16x8_STSM_TENS5_9Copy_AtomIJNS5_17SM90_U32x4_STSM_NES1P_EEEvEEEvvEEEEvNT_6ParamsE)
        /*0020*/ 	.word	0x00000000


	//----- nvinfo : EIATTR_MIN_STACK_SIZE
	.align		4
.L_19:
        /*0024*/ 	.byte	0x04, 0x12
        /*0026*/ 	.short	(.L_21 - .L_20)
	.align		4
.L_20:
        /*0028*/ 	.word	index@(_ZN7cutlass13device_kernelINS_4gemm6kernel13GemmUniversalINS1_17GroupProblemShapeIN4cute5tupleIJiiiEEEEENS1_10collective13CollectiveMmaINS1_39MainloopSm90ArrayTmaGmmaWarpSpecializedILi6ENS6_IJNS5_1CILi1EEESD_SD_EEENS1_43KernelPtrArrayTmaWarpSpecializedCooperativeEEENS6_IJNSC_ILi128EEESH_NSC_ILi64EEEEEENS_10bfloat16_tEPNS6_IJlSD_NSC_ILi0EEEEEESK_SN_NS5_8TiledMMAINS5_8MMA_AtomIJNS5_4SM904GMMA28MMA_64x128x16_F32BF16BF16_SSILNSR_5MajorE0ELST_0ELNSR_7ScaleInE1ELSU_1EEEEEENS5_6LayoutINS6_IJNSC_ILi2EEESD_SD_EEENS6_IJSD_SL_SL_EEEEENS6_IJNS5_10UnderscoreES12_S12_EEEEENS5_13SM90_TMA_LOADENS5_14ComposedLayoutINS5_7SwizzleILi3ELi4ELi3EEENS5_18smem_ptr_flag_bitsILi16EEENSX_INS6_IJNSC_ILi8EEESI_EEENS6_IJSI_SD_EEEEEEEvNS5_8identityES15_S1F_vS1G_EENS_8epilogue10collective18CollectiveEpilogueINS1I_30Sm90PtrArrayTmaWarpSpecializedILi4ELi2ELi16ELb1ELb0ELi2EEEJSJ_NS6_IJSH_NSC_ILi32EEEEEENS_6half_tEPNS6_IJSD_lSL_EEES1P_S1R_NS1I_6fusion15FusionCallbacksIS1M_NS1S_17LinearCombinationIS1P_fS1P_fLNS_15FloatRoundStyleE2EEESJ_S1O_JEEES15_NS16_IS18_S1A_NSX_INS6_IJSI_S1B_EEENS6_IJSD_SI_EEEEEEENS5_17SM75_U16x8_LDSM_TENS5_14SM90_TMA_STOREES21_NS5_17SM90_U16x8_STSM_TENS5_9Copy_AtomIJNS5_17SM90_U32x4_STSM_NES1P_EEEvEEEvvEEEEvNT_6ParamsE)
        /*002c*/ 	.word	0x00000000
.L_21:


//--------------------- .nv.compat                --------------------------
	.section	.nv.compat,"",@"SHT_CUDA_COMPAT_INFO"
	.align	4
        /*0000*/ 	.byte	0x02, 0x09, 0x01, 0x00, 0x02, 0x02, 0x04, 0x00, 0x02, 0x05, 0x05, 0x00, 0x03, 0x07, 0x01, 0x01
        /*0010*/ 	.byte	0x02, 0x03, 0x03, 0x00, 0x02, 0x06, 0x01, 0x00, 0x04, 0x0b, 0x08, 0x00, 0x00, 0x00, 0x00, 0x00
        /*0020*/ 	.byte	0x00, 0x00, 0x00, 0x00


//--------------------- .nv.info._ZN7cutlass13device_kernelINS_4gemm6kernel13GemmUniversalINS1_17GroupProblemShapeIN4cute5tupleIJiiiEEEEENS1_10collective13CollectiveMmaINS1_39MainloopSm90ArrayTmaGmmaWarpSpecializedILi6ENS6_IJNS5_1CILi1EEESD_SD_EEENS1_43KernelPtrArrayTmaWarpSpecializedCooperativeEEENS6_IJNSC_ILi128EEESH_NSC_ILi64EEEEEENS_10bfloat16_tEPNS6_IJlSD_NSC_ILi0EEEEEESK_SN_NS5_8TiledMMAINS5_8MMA_AtomIJNS5_4SM904GMMA28MMA_64x128x16_F32BF16BF16_SSILNSR_5MajorE0ELST_0ELNSR_7ScaleInE1ELSU_1EEEEEENS5_6LayoutINS6_IJNSC_ILi2EEESD_SD_EEENS6_IJSD_SL_SL_EEEEENS6_IJNS5_10UnderscoreES12_S12_EEEEENS5_13SM90_TMA_LOADENS5_14ComposedLayoutINS5_7SwizzleILi3ELi4ELi3EEENS5_18smem_ptr_flag_bitsILi16EEENSX_INS6_IJNSC_ILi8EEESI_EEENS6_IJSI_SD_EEEEEEEvNS5_8identityES15_S1F_vS1G_EENS_8epilogue10collective18CollectiveEpilogueINS1I_30Sm90PtrArrayTmaWarpSpecializedILi4ELi2ELi16ELb1ELb0ELi2EEEJSJ_NS6_IJSH_NSC_ILi32EEEEEENS_6half_tEPNS6_IJSD_lSL_EEES1P_S1R_NS1I_6fusion15FusionCallbacksIS1M_NS1S_17LinearCombinationIS1P_fS1P_fLNS_15FloatRoundStyleE2EEESJ_S1O_JEEES15_NS16_IS18_S1A_NSX_INS6_IJSI_S1B_EEENS6_IJSD_SI_EEEEEEENS5_17SM75_U16x8_LDSM_TENS5_14SM90_TMA_STOREES21_NS5_17SM90_U16x8_STSM_TENS5_9Copy_AtomIJNS5_17SM90_U32x4_STSM_NES1P_EEEvEEEvvEEEEvNT_6ParamsE --------------------------
	.section	.nv.info._ZN7cutlass13device_kernelINS_4gemm6kernel13GemmUniversalINS1_17GroupProblemShapeIN4cute5tupleIJiiiEEEEENS1_10collective13CollectiveMmaINS1_39MainloopSm90ArrayTmaGmmaWarpSpecializedILi6ENS6_IJNS5_1CILi1EEESD_SD_EEENS1_43KernelPtrArrayTmaWarpSpecializedCooperativeEEENS6_IJNSC_ILi128EEESH_NSC_ILi64EEEEEENS_10bfloat16_tEPNS6_IJlSD_NSC_ILi0EEEEEESK_SN_NS5_8TiledMMAINS5_8MMA_AtomIJNS5_4SM904GMMA28MMA_64x128x16_F32BF16BF16_SSILNSR_5MajorE0ELST_0ELNSR_7ScaleInE1ELSU_1EEEEEENS5_6LayoutINS6_IJNSC_ILi2EEESD_SD_EEENS6_IJSD_SL_SL_EEEEENS6_IJNS5_10UnderscoreES12_S12_EEEEENS5_13SM90_TMA_LOADENS5_14ComposedLayoutINS5_7SwizzleILi3ELi4ELi3EEENS5_18smem_ptr_flag_bitsILi16EEENSX_INS6_IJNSC_ILi8EEESI_EEENS6_IJSI_SD_EEEEEEEvNS5_8identityES15_S1F_vS1G_EENS_8epilogue10collective18CollectiveEpilogueINS1I_30Sm90PtrArrayTmaWarpSpecializedILi4ELi2ELi16ELb1ELb0ELi2EEEJSJ_NS6_IJSH_NSC_ILi32EEEEEENS_6half_tEPNS6_IJSD_lSL_EEES1P_S1R_NS1I_6fusion15FusionCallbacksIS1M_NS1S_17LinearCombinationIS1P_fS1P_fLNS_15FloatRoundStyleE2EEESJ_S1O_JEEES15_NS16_IS18_S1A_NSX_INS6_IJSI_S1B_EEENS6_IJSD_SI_EEEEEEENS5_17SM75_U16x8_LDSM_TENS5_14SM90_TMA_STOREES21_NS5_17SM90_U16x8_STSM_TENS5_9Copy_AtomIJNS5_17SM90_U32x4_STSM_NES1P_EEEvEEEvvEEEEvNT_6ParamsE,"",@"SHT_CUDA_INFO"
	.sectionflags	@""
	.align	4


	//----- nvinfo : EIATTR_CUDA_API_VERSION
	.align		4
        /*0000*/ 	.byte	0x04, 0x37
        /*0002*/ 	.short	(.L_23 - .L_22)
.L_22:
        /*0004*/ 	.word	0x00000082


	//----- nvinfo : EIATTR_KPARAM_INFO
	.align		4
.L_23:
        /*0008*/ 	.byte	0x04, 0x17
        /*000a*/ 	.short	(.L_25 - .L_24)
.L_24:
        /*000c*/ 	.word	0x00000000
        /*0010*/ 	.short	0x0000
        /*0012*/ 	.short	0x0070
        /*0014*/ 	.byte	0x00, 0xf0, 0x01, 0x1c


	//----- nvinfo : EIATTR_SPARSE_MMA_MASK
	.align		4
.L_25:
        /*0018*/ 	.byte	0x03, 0x50
        /*001a*/ 	.short	0x0000


	//----- nvinfo : EIATTR_MAXREG_COUNT
	.align		4
        /*001c*/ 	.byte	0x03, 0x1b
        /*001e*/ 	.short	0x00a8


	//----- nvinfo : EIATTR_NUM_BARRIERS
	.align		4
        /*0020*/ 	.byte	0x02, 0x4c
        /*0022*/ 	.byte	0x02
	.zero		1


	//----- nvinfo : EIATTR_EXTERNS
	.align		4
        /*0024*/ 	.byte	0x04, 0x0f
        /*0026*/ 	.short	(.L_27 - .L_26)


	//   ....[0]....
	.align		4
.L_26:
        /*0028*/ 	.word	index@(__assertfail)


	//----- nvinfo : EIATTR_MERCURY_ISA_VERSION
	.align		4
.L_27:
        /*002c*/ 	.byte	0x03, 0x5f
        /*002e*/ 	.short	0x0101


	//----- nvinfo : EIATTR_INT_WARP_WIDE_INSTR_OFFSETS
	.align		4
        /*0030*/ 	.byte	0x04, 0x31
        /*0032*/ 	.short	(.L_29 - .L_28)


	//   ....[0]....
.L_28:
        /*0034*/ 	.word	0x00001190


	//   ....[1]....
        /*0038*/ 	.word	0x000011a0


	//   ....[2]....
        /*003c*/ 	.word	0x00001210


	//----- nvinfo : EIATTR_COOP_GROUP_MASK_REGIDS
	.align		4
.L_29:
        /*0040*/ 	.byte	0x04, 0x29
        /*0042*/ 	.short	(.L_31 - .L_30)


	//   ....[0]....
.L_30:
        /*0044*/ 	.word	0xffffffff


	//   ....[1]....
        /*0048*/ 	.word	0xffffffff


	//   ....[2]....
        /*004c*/ 	.word	0xffffffff


	//   ....[3]....
        /*0050*/ 	.word	0xffffffff


	//   ....[4]....
        /*0054*/ 	.word	0xffffffff


	//   ....[5]....
        /*0058*/ 	.word	0xffffffff


	//   ....[6]....
        /*005c*/ 	.word	0xffffffff


	//   ....[7]....
        /*0060*/ 	.word	0xffffffff


	//   ....[8]....
        /*0064*/ 	.word	0xffffffff


	//   ....[9]....
        /*0068*/ 	.word	0xffffffff


	//   ....[10]....
        /*006c*/ 	.word	0xffffffff


	//   ....[11]....
        /*0070*/ 	.word	0xffffffff


	//   ....[12]....
        /*0074*/ 	.word	0xffffffff


	//   ....[13]....
        /*0078*/ 	.word	0xffffffff


	//   ....[14]....
        /*007c*/ 	.word	0xffffffff


	//   ....[15]....
        /*0080*/ 	.word	0xffffffff


	//   ....[16]....
        /*0084*/ 	.word	0xffffffff


	//   ....[17]....
        /*0088*/ 	.word	0xffffffff


	//   ....[18]....
        /*008c*/ 	.word	0xffffffff


	//   ....[19]....
        /*0090*/ 	.word	0xffffffff


	//   ....[20]....
        /*0094*/ 	.word	0xffffffff


	//   ....[21]....
        /*0098*/ 	.word	0xffffffff


	//   ....[22]....
        /*009c*/ 	.word	0xffffffff


	//   ....[23]....
        /*00a0*/ 	.word	0xffffffff


	//   ....[24]....
        /*00a4*/ 	.word	0xffffffff


	//   ....[25]....
        /*00a8*/ 	.word	0xffffffff


	//   ....[26]....
        /*00ac*/ 	.word	0xffffffff


	//   ....[27]....
        /*00b0*/ 	.word	0xffffffff


	//   ....[28]....
        /*00b4*/ 	.word	0xffffffff


	//   ....[29]....
        /*00b8*/ 	.word	0xffffffff


	//   ....[30]....
        /*00bc*/ 	.word	0xffffffff


	//   ....[31]....
        /*00c0*/ 	.word	0xffffffff


	//   ....[32]....
        /*00c4*/ 	.word	0xffffffff


	//   ....[33]....
        /*00c8*/ 	.word	0xffffffff


	//   ....[34]....
        /*00cc*/ 	.word	0xffffffff


	//   ....[35]....
        /*00d0*/ 	.word	0xffffffff


	//   ....[36]....
        /*00d4*/ 	.word	0xffffffff


	//   ....[37]....
        /*00d8*/ 	.word	0xffffffff


	//   ....[38]....
        /*00dc*/ 	.word	0xffffffff


	//   ....[39]....
        /*00e0*/ 	.word	0xffffffff


	//   ....[40]....
        /*00e4*/ 	.word	0xffffffff


	//   ....[41]....
        /*00e8*/ 	.word	0xffffffff


	//   ....[42]....
        /*00ec*/ 	.word	0xffffffff


	//   ....[43]....
        /*00f0*/ 	.word	0xffffffff


	//   ....[44]....
        /*00f4*/ 	.word	0xffffffff


	//   ....[45]....
        /*00f8*/ 	.word	0xffffffff


	//   ....[46]....
        /*00fc*/ 	.word	0xffffffff


	//   ....[47]....
        /*0100*/ 	.word	0xffffffff


	//   ....[48]....
        /*0104*/ 	.word	0xffffffff


	//   ....[49]....
        /*0108*/ 	.word	0xffffffff


	//   ....[50]....
        /*010c*/ 	.word	0xffffffff


	//   ....[51]....
        /*0110*/ 	.word	0xffffffff


	//   ....[52]....
        /*0114*/ 	.word	0xffffffff


	//   ....[53]....
        /*0118*/ 	.word	0xffffffff


	//   ....[54]....
        /*011c*/ 	.word	0xffffffff


	//   ....[55]....
        /*0120*/ 	.word	0xffffffff


	//   ....[56]....
        /*0124*/ 	.word	0xffffffff


	//   ....[57]....
        /*0128*/ 	.word	0xffffffff


	//   ....[58]....
        /*012c*/ 	.word	0xffffffff


	//   ....[59]....
        /*0130*/ 	.word	0xffffffff


	//   ....[60]....
        /*0134*/ 	.word	0xffffffff


	//   ....[61]....
        /*0138*/ 	.word	0xffffffff


	//   ....[62]....
        /*013c*/ 	.word	0xffffffff


	//   ....[63]....
        /*0140*/ 	.word	0xffffffff


	//   ....[64]....
        /*0144*/ 	.word	0xffffffff


	//   ....[65]....
        /*0148*/ 	.word	0xffffffff


	//   ....[66]....
        /*014c*/ 	.word	0xffffffff


	//   ....[67]....
        /*0150*/ 	.word	0xffffffff


	//   ....[68]....
        /*0154*/ 	.word	0xffffffff


	//   ....[69]....
        /*0158*/ 	.word	0xffffffff


	//   ....[70]....
        /*015c*/ 	.word	0xffffffff


	//   ....[71]....
        /*0160*/ 	.word	0xffffffff


	//   ....[72]....
        /*0164*/ 	.word	0xffffffff


	//   ....[73]....
        /*0168*/ 	.word	0xffffffff


	//   ....[74]....
        /*016c*/ 	.word	0xffffffff


	//   ....[75]....
        /*0170*/ 	.word	0xffffffff


	//   ....[76]....
        /*0174*/ 	.word	0xffffffff


	//   ....[77]....
        /*0178*/ 	.word	0xffffffff


	//   ....[78]....
        /*017c*/ 	.word	0x0500000f


	//----- nvinfo : EIATTR_COOP_GROUP_INSTR_OFFSETS
	.align		4
.L_31:
        /*0180*/ 	.byte	0x04, 0x28
        /*0182*/ 	.short	(.L_33 - .L_32)


	//   ....[0]....
.L_32:
        /*0184*/ 	.word	0x00000770


	//   ....[1]....
        /*0188*/ 	.word	0x00000840


	//   ....[2]....
        /*018c*/ 	.word	0x00000ce0


	//   ....[3]....
        /*0190*/ 	.word	0x00000f10


	//   ....[4]....
        /*0194*/ 	.word	0x000010e0


	//   ....[5]....
        /*0198*/ 	.word	0x00001920


	//   ....[6]....
        /*019c*/ 	.word	0x00001950


	//   ....[7]....
        /*01a0*/ 	.word	0x000019d0


	//   ....[8]....
        /*01a4*/ 	.word	0x000019e0


	//   ....[9]....
        /*01a8*/ 	.word	0x00001a20


	//   ....[10]....
        /*01ac*/ 	.word	0x00001a40


	//   ....[11]....
        /*01b0*/ 	.word	0x00001a80


	//   ....[12]....
        /*01b4*/ 	.word	0x00001aa0


	//   ....[13]....
        /*01b8*/ 	.word	0x00001ae0


	//   ....[14]....
        /*01bc*/ 	.word	0x00001b00


	//   ....[15]....
        /*01c0*/ 	.word	0x00001b70


	//   ....[16]....
        /*01c4*/ 	.word	0x00001cf0


	//   ....[17]....
        /*01c8*/ 	.word	0x00001d00


	//   ....[18]....
        /*01cc*/ 	.word	0x000022e0


	//   ....[19]....
        /*01d0*/ 	.word	0x000022f0


	//   ....[20]....
        /*01d4*/ 	.word	0x00002340


	//   ....[21]....
        /*01d8*/ 	.word	0x00002350


	//   ....[22]....
        /*01dc*/ 	.word	0x000023a0


	//   ....[23]....
        /*01e0*/ 	.word	0x000023b0


	//   ....[24]....
        /*01e4*/ 	.word	0x00002400


	//   ....[25]....
        /*01e8*/ 	.word	0x00002410


	//   ....[26]....
        /*01ec*/ 	.word	0x00002460


	//   ....[27]....
        /*01f0*/ 	.word	0x00002470


	//   ....[28]....
        /*01f4*/ 	.word	0x00002500


	//   ....[29]....
        /*01f8*/ 	.word	0x00002570


	//   ....[30]....
        /*01fc*/ 	.word	0x00002600


	//   ....[31]....
        /*0200*/ 	.word	0x00002620


	//   ....[32]....
        /*0204*/ 	.word	0x00002630


	//   ....[33]....
        /*0208*/ 	.word	0x00002640


	//   ....[34]....
        /*020c*/ 	.word	0x00002650


	//   ....[35]....
        /*0210*/ 	.word	0x00002660


	//   ....[36]....
        /*0214*/ 	.word	0x00002c00


	//   ....[37]....
        /*0218*/ 	.word	0x00002ea0


	//   ....[38]....
        /*021c*/ 	.word	0x00003250


	//   ....[39]....
        /*0220*/ 	.word	0x000036f0


	//   ....[40]....
        /*0224*/ 	.word	0x00006870


	//   ....[41]....
        /*0228*/ 	.word	0x00006d10


	//   ....[42]....
        /*022c*/ 	.word	0x000070b0


	//   ....[43]....
        /*0230*/ 	.word	0x00008040


	//   ....[44]....
        /*0234*/ 	.word	0x00008710


	//   ....[45]....
        /*0238*/ 	.word	0x00008c40


	//   ....[46]....
        /*023c*/ 	.word	0x00009a90


	//   ....[47]....
        /*0240*/ 	.word	0x0000a9f0


	//   ....[48]....
        /*0244*/ 	.word	0x0000aa10


	//   ....[49]....
        /*0248*/ 	.word	0x0000aa60


	//   ....[50]....
        /*024c*/ 	.word	0x0000aa80


	//   ....[51]....
        /*0250*/ 	.word	0x0000aac0


	//   ....[52]....
        /*0254*/ 	.word	0x0000aaf0


	//   ....[53]....
        /*0258*/ 	.word	0x0000ab30


	//   ....[54]....
        /*025c*/ 	.word	0x0000ab60


	//   ....[55]....
        /*0260*/ 	.word	0x0000aba0


	//   ....[56]....
        /*0264*/ 	.word	0x0000abd0


	//   ....[57]....
        /*0268*/ 	.word	0x0000ac60


	//   ....[58]....
        /*026c*/ 	.word	0x0000ad80


	//   ....[59]....
        /*0270*/ 	.word	0x0000ada0


	//   ....[60]....
        /*0274*/ 	.word	0x0000b3f0


	//   ....[61]....
        /*0278*/ 	.word	0x0000b400


	//   ....[62]....
        /*027c*/ 	.word	0x0000b450


	//   ....[63]....
        /*0280*/ 	.word	0x0000b460


	//   ....[64]....
        /*0284*/ 	.word	0x0000b4b0


	//   ....[65]....
        /*0288*/ 	.word	0x0000b4c0


	//   ....[66]....
        /*028c*/ 	.word	0x0000b510


	//   ....[67]....
        /*0290*/ 	.word	0x0000b520


	//   ....[68]....
        /*0294*/ 	.word	0x0000b570


	//   ....[69]....
        /*0298*/ 	.word	0x0000b580


	//   ....[70]....
        /*029c*/ 	.word	0x0000b610


	//   ....[71]....
        /*02a0*/ 	.word	0x0000b680


	//   ....[72]....
        /*02a4*/ 	.word	0x0000b710


	//   ....[73]....
        /*02a8*/ 	.word	0x0000b730


	//   ....[74]....
        /*02ac*/ 	.word	0x0000b740


	//   ....[75]....
        /*02b0*/ 	.word	0x0000b750


	//   ....[76]....
        /*02b4*/ 	.word	0x0000b760


	//   ....[77]....
        /*02b8*/ 	.word	0x0000b770


	//   ....[78]....
        /*02bc*/ 	.word	0x0000cba0


	//----- nvinfo : EIATTR_REG_RECONFIG
	.align		4
.L_33:
        /*02c0*/ 	.byte	0x01, 0x54
	.zero		2


	//----- nvinfo : EIATTR_SYSCALL_OFFSETS
	.align		4
        /*02c4*/ 	.byte	0x04, 0x46
        /*02c6*/ 	.short	(.L_35 - .L_34)


	//   ....[0]....
.L_34:
        /*02c8*/ 	.word	0x000045c0


	//   ....[1]....
        /*02cc*/ 	.word	0x000046b0


	//----- nvinfo : EIATTR_MBARRIER_INSTR_OFFSETS
	.align		4
.L_35:
        /*02d0*/ 	.byte	0x04, 0x39
        /*02d2*/ 	.short	(.L_37 - .L_36)


	//   ....[0]....
.L_36:
        /*02d4*/ 	.word	0x00000bc0
        /*02d8*/ 	.word	0x000000ff
        /*02dc*/ 	.word	0x00038400
        /*02e0*/ 	.short	0x0100
        /*02e2*/ 	.byte	0x06
	.zero		1


	//   ....[1]....
        /*02e4*/ 	.word	0x00000bd0
        /*02e8*/ 	.word	0x000000ff
        /*02ec*/ 	.word	0x00038440
        /*02f0*/ 	.short	0x0100
        /*02f2*/ 	.byte	0x06
	.zero		1


	//   ....[2]....
        /*02f4*/ 	.word	0x00000be0
        /*02f8*/ 	.word	0x000000ff
        /*02fc*/ 	.word	0x00038408
        /*0300*/ 	.short	0x0100
        /*0302*/ 	.byte	0x06
	.zero		1


	//   ....[3]....
        /*0304*/ 	.word	0x00000bf0
        /*0308*/ 	.word	0x000000ff
        /*030c*/ 	.word	0x00038448
        /*0310*/ 	.short	0x0100
        /*0312*/ 	.byte	0x06
	.zero		1


	//   ....[4]....
        /*0314*/ 	.word	0x00000c00
        /*0318*/ 	.word	0x000000ff
        /*031c*/ 	.word	0x00038410
        /*0320*/ 	.short	0x0100
        /*0322*/ 	.byte	0x06
	.zero		1


	//   ....[5]....
        /*0324*/ 	.word	0x00000c10
        /*0328*/ 	.word	0x000000ff
        /*032c*/ 	.word	0x00038450
        /*0330*/ 	.short	0x0100
        /*0332*/ 	.byte	0x06
	.zero		1


	//   ....[6]....
        /*0334*/ 	.word	0x00000c20
        /*0338*/ 	.word	0x000000ff
        /*033c*/ 	.word	0x00038418
        /*0340*/ 	.short	0x0100
        /*0342*/ 	.byte	0x06
	.zero		1


	//   ....[7]....
        /*0344*/ 	.word	0x00000c30
        /*0348*/ 	.word	0x000000ff
        /*034c*/ 	.word	0x00038458
        /*0350*/ 	.short	0x0100
        /*0352*/ 	.byte	0x06
	.zero		1


	//   ....[8]....
        /*0354*/ 	.word	0x00000c40
        /*0358*/ 	.word	0x000000ff
        /*035c*/ 	.word	0x00038420
        /*0360*/ 	.short	0x0100
        /*0362*/ 	.byte	0x06
	.zero		1


	//   ....[9]....
        /*0364*/ 	.word	0x00000c50
        /*0368*/ 	.word	0x000000ff
        /*036c*/ 	.word	0x00038460
        /*0370*/ 	.short	0x0100
        /*0372*/ 	.byte	0x06
	.zero		1


	//   ....[10]....
        /*0374*/ 	.word	0x00000c60
        /*0378*/ 	.word	0x000000ff
        /*037c*/ 	.word	0x00038428
        /*0380*/ 	.short	0x0100
        /*0382*/ 	.byte	0x06
	.zero		1


	//   ....[11]....
        /*0384*/ 	.word	0x00000c70
        /*0388*/ 	.word	0x000000ff
        /*038c*/ 	.word	0x00038468
        /*0390*/ 	.short	0x0100
        /*0392*/ 	.byte	0x06
	.zero		1


	//   ....[12]....
        /*0394*/ 	.word	0x00000c80
        /*0398*/ 	.word	0x000000ff
        /*039c*/ 	.word	0x00038430
        /*03a0*/ 	.short	0x0100
        /*03a2*/ 	.byte	0x06
	.zero		1


	//   ....[13]....
        /*03a4*/ 	.word	0x00000c90
        /*03a8*/ 	.word	0x000000ff
        /*03ac*/ 	.word	0x00038470
        /*03b0*/ 	.short	0x0100
        /*03b2*/ 	.byte	0x06
	.zero		1


	//   ....[14]....
        /*03b4*/ 	.word	0x00000ca0
        /*03b8*/ 	.word	0x000000ff
        /*03bc*/ 	.word	0x00038438
        /*03c0*/ 	.short	0x0100
        /*03c2*/ 	.byte	0x06
	.zero		1


	//   ....[15]....
        /*03c4*/ 	.word	0x00000cb0
        /*03c8*/ 	.word	0x000000ff
        /*03cc*/ 	.word	0x00038478
        /*03d0*/ 	.short	0x0100
        /*03d2*/ 	.byte	0x06
	.zero		1


	//   ....[16]....
        /*03d4*/ 	.word	0x00000e40
        /*03d8*/ 	.word	0x000000ff
        /*03dc*/ 	.word	0x00038480
        /*03e0*/ 	.short	0x0100
        /*03e2*/ 	.byte	0x06
	.zero		1


	//   ....[17]....
        /*03e4*/ 	.word	0x00000e50
        /*03e8*/ 	.word	0x000000ff
        /*03ec*/ 	.word	0x000384b0
        /*03f0*/ 	.short	0x0100
        /*03f2*/ 	.byte	0x06
	.zero		1


	//   ....[18]....
        /*03f4*/ 	.word	0x00000e60
        /*03f8*/ 	.word	0x000000ff
        /*03fc*/ 	.word	0x00038488
        /*0400*/ 	.short	0x0100
        /*0402*/ 	.byte	0x06
	.zero		1


	//   ....[19]....
        /*0404*/ 	.word	0x00000e70
        /*0408*/ 	.word	0x000000ff
        /*040c*/ 	.word	0x000384b8
        /*0410*/ 	.short	0x0100
        /*0412*/ 	.byte	0x06
	.zero		1


	//   ....[20]....
        /*0414*/ 	.word	0x00000e80
        /*0418*/ 	.word	0x000000ff
        /*041c*/ 	.word	0x00038490
        /*0420*/ 	.short	0x0100
        /*0422*/ 	.byte	0x06
	.zero		1


	//   ....[21]....
        /*0424*/ 	.word	0x00000e90
        /*0428*/ 	.word	0x000000ff
        /*042c*/ 	.word	0x000384c0
        /*0430*/ 	.short	0x0100
        /*0432*/ 	.byte	0x06
	.zero		1


	//   ....[22]....
        /*0434*/ 	.word	0x00000ea0
        /*0438*/ 	.word	0x000000ff
        /*043c*/ 	.word	0x00038498
        /*0440*/ 	.short	0x0100
        /*0442*/ 	.byte	0x06
	.zero		1


	//   ....[23]....
        /*0444*/ 	.word	0x00000eb0
        /*0448*/ 	.word	0x000000ff
        /*044c*/ 	.word	0x000384c8
        /*0450*/ 	.short	0x0100
        /*0452*/ 	.byte	0x06
	.zero		1


	//   ....[24]....
        /*0454*/ 	.word	0x00000ec0
        /*0458*/ 	.word	0x000000ff
        /*045c*/ 	.word	0x000384a0
        /*0460*/ 	.short	0x0100
        /*0462*/ 	.byte	0x06
	.zero		1


	//   ....[25]....
        /*0464*/ 	.word	0x00000ed0
        /*0468*/ 	.word	0x000000ff
        /*046c*/ 	.word	0x000384d0
        /*0470*/ 	.short	0x0100
        /*0472*/ 	.byte	0x06
	.zero		1


	//   ....[26]....
        /*0474*/ 	.word	0x00000ee0
        /*0478*/ 	.word	0x000000ff
        /*047c*/ 	.word	0x000384a8
        /*0480*/ 	.short	0x0100
        /*0482*/ 	.byte	0x06
	.zero		1


	//   ....[27]....
        /*0484*/ 	.word	0x00000ef0
        /*0488*/ 	.word	0x000000ff
        /*048c*/ 	.word	0x000384d8
        /*0490*/ 	.short	0x0100
        /*0492*/ 	.byte	0x06
	.zero		1


	//   ....[28]....
        /*0494*/ 	.word	0x00001050
        /*0498*/ 	.word	0x000000ff
        /*049c*/ 	.word	0x000384e0
        /*04a0*/ 	.short	0x0100
        /*04a2*/ 	.byte	0x06
	.zero		1


	//   ....[29]....
        /*04a4*/ 	.word	0x00001060
        /*04a8*/ 	.word	0x000000ff
        /*04ac*/ 	.word	0x00038500
        /*04b0*/ 	.short	0x0100
        /*04b2*/ 	.byte	0x06
	.zero		1


	//   ....[30]....
        /*04b4*/ 	.word	0x00001070
        /*04b8*/ 	.word	0x000000ff
        /*04bc*/ 	.word	0x000384e8
        /*04c0*/ 	.short	0x0100
        /*04c2*/ 	.byte	0x06
	.zero		1


	//   ....[31]....
        /*04c4*/ 	.word	0x00001080
        /*04c8*/ 	.word	0x000000ff
        /*04cc*/ 	.word	0x00038508
        /*04d0*/ 	.short	0x0100
        /*04d2*/ 	.byte	0x06
	.zero		1


	//   ....[32]....
        /*04d4*/ 	.word	0x00001090
        /*04d8*/ 	.word	0x000000ff
        /*04dc*/ 	.word	0x000384f0
        /*04e0*/ 	.short	0x0100
        /*04e2*/ 	.byte	0x06
	.zero		1


	//   ....[33]....
        /*04e4*/ 	.word	0x000010a0
        /*04e8*/ 	.word	0x000000ff
        /*04ec*/ 	.word	0x00038510
        /*04f0*/ 	.short	0x0100
        /*04f2*/ 	.byte	0x06
	.zero		1


	//   ....[34]....
        /*04f4*/ 	.word	0x000010b0
        /*04f8*/ 	.word	0x000000ff
        /*04fc*/ 	.word	0x000384f8
        /*0500*/ 	.short	0x0100
        /*0502*/ 	.byte	0x06
	.zero		1


	//   ....[35]....
        /*0504*/ 	.word	0x000010c0
        /*0508*/ 	.word	0x000000ff
        /*050c*/ 	.word	0x00038518
        /*0510*/ 	.short	0x0100
        /*0512*/ 	.byte	0x06
	.zero		1


	//   ....[36]....
        /*0514*/ 	.word	0x00001260
        /*0518*/ 	.word	0x000000ff
        /*051c*/ 	.word	0x00038520
        /*0520*/ 	.short	0x0100
        /*0522*/ 	.byte	0x06
	.zero		1


	//   ....[37]....
        /*0524*/ 	.word	0x00001270
        /*0528*/ 	.word	0x000000ff
        /*052c*/ 	.word	0x00038528
        /*0530*/ 	.short	0x0100
        /*0532*/ 	.byte	0x06
	.zero		1


	//   ....[38]....
        /*0534*/ 	.word	0x00003a30
        /*0538*/ 	.word	0x000000ff
        /*053c*/ 	.word	0x00038480
        /*0540*/ 	.short	0x010a
        /*0542*/ 	.byte	0x04
	.zero		1


	//   ....[39]....
        /*0544*/ 	.word	0x00003a70
        /*0548*/ 	.word	0x000000ff
        /*054c*/ 	.word	0x00038480
        /*0550*/ 	.short	0x010a
        /*0552*/ 	.byte	0x04
	.zero		1


	//   ....[40]....
        /*0554*/ 	.word	0x00003e20
        /*0558*/ 	.word	0x000000ff
        /*055c*/ 	.word	0x00038480
        /*0560*/ 	.short	0x010a
        /*0562*/ 	.byte	0x04
	.zero		1


	//   ....[41]....
        /*0564*/ 	.word	0x00003e60
        /*0568*/ 	.word	0x000000ff
        /*056c*/ 	.word	0x00038480
        /*0570*/ 	.short	0x010a
        /*0572*/ 	.byte	0x04
	.zero		1


	//   ....[42]....
        /*0574*/ 	.word	0x00004120
        /*0578*/ 	.word	0x000000ff
        /*057c*/ 	.word	0x00000000
        /*0580*/ 	.short	0x0101
        /*0582*/ 	.byte	0x04
	.zero		1


	//   ....[43]....
        /*0584*/ 	.word	0x000042f0
        /*0588*/ 	.word	0x00000000
        /*058c*/ 	.word	0x00000000
        /*0590*/ 	.short	0x0101
        /*0592*/ 	.byte	0x3f
	.zero		1


	//   ....[44]....
        /*0594*/ 	.word	0x00004a80
        /*0598*/ 	.word	0x000000ff
        /*059c*/ 	.word	0x000384e0
        /*05a0*/ 	.short	0x010a
        /*05a2*/ 	.byte	0x2b
	.zero		1


	//   ....[45]....
        /*05a4*/ 	.word	0x00005100
        /*05a8*/ 	.word	0x000000ff
        /*05ac*/ 	.word	0x00000000
        /*05b0*/ 	.short	0x0101
        /*05b2*/ 	.byte	0x04
	.zero		1


	//   ....[46]....
        /*05b4*/ 	.word	0x00005130
        /*05b8*/ 	.word	0x000000ff
        /*05bc*/ 	.word	0x000384e8
        /*05c0*/ 	.short	0x010a
        /*05c2*/ 	.byte	0x2b
	.zero		1


	//   ....[47]....
        /*05c4*/ 	.word	0x000056f0
        /*05c8*/ 	.word	0x000000ff
        /*05cc*/ 	.word	0x00000000
        /*05d0*/ 	.short	0x0101
        /*05d2*/ 	.byte	0x04
	.zero		1


	//   ....[48]....
        /*05d4*/ 	.word	0x00005720
        /*05d8*/ 	.word	0x000000ff
        /*05dc*/ 	.word	0x000384f0
        /*05e0*/ 	.short	0x010a
        /*05e2*/ 	.byte	0x2b
	.zero		1


	//   ....[49]....
        /*05e4*/ 	.word	0x00005d10
        /*05e8*/ 	.word	0x000000ff
        /*05ec*/ 	.word	0x00000000
        /*05f0*/ 	.short	0x0101
        /*05f2*/ 	.byte	0x04
	.zero		1


	//   ....[50]....
        /*05f4*/ 	.word	0x00005d40
        /*05f8*/ 	.word	0x000000ff
        /*05fc*/ 	.word	0x000384f8
        /*0600*/ 	.short	0x010a
        /*0602*/ 	.byte	0x2b
	.zero		1


	//   ....[51]....
        /*0604*/ 	.word	0x000063b0
        /*0608*/ 	.word	0x000000ff
        /*060c*/ 	.word	0x00000000
        /*0610*/ 	.short	0x0101
        /*0612*/ 	.byte	0x05
	.zero		1


	//   ....[52]....
        /*0614*/ 	.word	0x00006400
        /*0618*/ 	.word	0x000000ff
        /*061c*/ 	.word	0x00038400
        /*0620*/ 	.short	0x010a
        /*0622*/ 	.byte	0x04
	.zero		1


	//   ....[53]....
        /*0624*/ 	.word	0x00006510
        /*0628*/ 	.word	0x000000ff
        /*062c*/ 	.word	0x00000000
        /*0630*/ 	.short	0x0101
        /*0632*/ 	.byte	0x04
	.zero		1


	//   ....[54]....
        /*0634*/ 	.word	0x00006a40
        /*0638*/ 	.word	0x000000ff
        /*063c*/ 	.word	0x00000000
        /*0640*/ 	.short	0x0101
        /*0642*/ 	.byte	0x2b
	.zero		1


	//   ....[55]....
        /*0644*/ 	.word	0x000071c0
        /*0648*/ 	.word	0x000000ff
        /*064c*/ 	.word	0x00038528
        /*0650*/ 	.short	0x010a
        /*0652*/ 	.byte	0x05
	.zero		1


	//   ....[56]....
        /*0654*/ 	.word	0x000072d0
        /*0658*/ 	.word	0x000000ff
        /*065c*/ 	.word	0x00038400
        /*0660*/ 	.short	0x010a
        /*0662*/ 	.byte	0x08
	.zero		1


	//   ....[57]....
        /*0664*/ 	.word	0x00007400
        /*0668*/ 	.word	0x000000ff
        /*066c*/ 	.word	0x00000000
        /*0670*/ 	.short	0x0101
        /*0672*/ 	.byte	0x08
	.zero		1


	//   ....[58]....
        /*0674*/ 	.word	0x000075e0
        /*0678*/ 	.word	0x000000ff
        /*067c*/ 	.word	0x00038500
        /*0680*/ 	.short	0x010a
        /*0682*/ 	.byte	0x05
	.zero		1


	//   ....[59]....
        /*0684*/ 	.word	0x000076f0
        /*0688*/ 	.word	0x000000ff
        /*068c*/ 	.word	0x000384e0
        /*0690*/ 	.short	0x010b
        /*0692*/ 	.byte	0x05
	.zero		1


	//   ....[60]....
        /*0694*/ 	.word	0x00007750
        /*0698*/ 	.word	0x000000ff
        /*069c*/ 	.word	0x00000000
        /*06a0*/ 	.short	0x0101
        /*06a2*/ 	.byte	0x08
	.zero		1


	//   ....[61]....
        /*06a4*/ 	.word	0x00007780
        /*06a8*/ 	.word	0x000000ff
        /*06ac*/ 	.word	0x00038508
        /*06b0*/ 	.short	0x010a
        /*06b2*/ 	.byte	0x05
	.zero		1


	//   ....[62]....
        /*06b4*/ 	.word	0x000078b0
        /*06b8*/ 	.word	0x000000ff
        /*06bc*/ 	.word	0x000384e8
        /*06c0*/ 	.short	0x010b
        /*06c2*/ 	.byte	0x05
	.zero		1


	//   ....[63]....
        /*06c4*/ 	.word	0x00007910
        /*06c8*/ 	.word	0x000000ff
        /*06cc*/ 	.word	0x00000000
        /*06d0*/ 	.short	0x0101
        /*06d2*/ 	.byte	0x08
	.zero		1


	//   ....[64]....
        /*06d4*/ 	.word	0x00007940
        /*06d8*/ 	.word	0x000000ff
        /*06dc*/ 	.word	0x00038510
        /*06e0*/ 	.short	0x010a
        /*06e2*/ 	.byte	0x05
	.zero		1


	//   ....[65]....
        /*06e4*/ 	.word	0x00007a70
        /*06e8*/ 	.word	0x000000ff
        /*06ec*/ 	.word	0x000384f0
        /*06f0*/ 	.short	0x010b
        /*06f2*/ 	.byte	0x05
	.zero		1


	//   ....[66]....
        /*06f4*/ 	.word	0x00007ad0
        /*06f8*/ 	.word	0x000000ff
        /*06fc*/ 	.word	0x00000000
        /*0700*/ 	.short	0x0101
        /*0702*/ 	.byte	0x08
	.zero		1


	//   ....[67]....
        /*0704*/ 	.word	0x00007b00
        /*0708*/ 	.word	0x000000ff
        /*070c*/ 	.word	0x00038518
        /*0710*/ 	.short	0x010a
        /*0712*/ 	.byte	0x05
	.zero		1


	//   ....[68]....
        /*0714*/ 	.word	0x00007c30
        /*0718*/ 	.word	0x000000ff
        /*071c*/ 	.word	0x000384f8
        /*0720*/ 	.short	0x010b
        /*0722*/ 	.byte	0x05
	.zero		1


	//   ....[69]....
        /*0724*/ 	.word	0x00007cd0
        /*0728*/ 	.word	0x000000ff
        /*072c*/ 	.word	0x00000000
        /*0730*/ 	.short	0x0101
        /*0732*/ 	.byte	0x08
	.zero		1


	//   ....[70]....
        /*0734*/ 	.word	0x00008210
        /*0738*/ 	.word	0x000000ff
        /*073c*/ 	.word	0x00038500
        /*0740*/ 	.short	0x010a
        /*0742*/ 	.byte	0x05
	.zero		1


	//   ....[71]....
        /*0744*/ 	.word	0x00008250
        /*0748*/ 	.word	0x000000ff
        /*074c*/ 	.word	0x00038508
        /*0750*/ 	.short	0x010a
        /*0752*/ 	.byte	0x05
	.zero		1


	//   ....[72]....
        /*0754*/ 	.word	0x00008290
        /*0758*/ 	.word	0x000000ff
        /*075c*/ 	.word	0x00038510
        /*0760*/ 	.short	0x010a
        /*0762*/ 	.byte	0x05
	.zero		1


	//   ....[73]....
        /*0764*/ 	.word	0x000082f0
        /*0768*/ 	.word	0x00000003
        /*076c*/ 	.word	0x00038518
        /*0770*/ 	.short	0x010a
        /*0772*/ 	.byte	0x3f
	.zero		1


	//   ....[74]....
        /*0774*/ 	.word	0x00009040
        /*0778*/ 	.word	0x00000008
        /*077c*/ 	.word	0x000384b0
        /*0780*/ 	.short	0x010a
        /*0782*/ 	.byte	0x3f
	.zero		1


	//   ....[75]....
        /*0784*/ 	.word	0x000092e0
        /*0788*/ 	.word	0x000000ff
        /*078c*/ 	.word	0x00038528
        /*0790*/ 	.short	0x0101
        /*0792*/ 	.byte	0x0c
	.zero		1


	//   ....[76]....
        /*0794*/ 	.word	0x000093a0
        /*0798*/ 	.word	0x00000003
        /*079c*/ 	.word	0x00038400
        /*07a0*/ 	.short	0x010a
        /*07a2*/ 	.byte	0x3f
	.zero		1


	//   ....[77]....
        /*07a4*/ 	.word	0x000094e0
        /*07a8*/ 	.word	0x00000002
        /*07ac*/ 	.word	0x00000000
        /*07b0*/ 	.short	0x0101
        /*07b2*/ 	.byte	0x3f
	.zero		1


	//   ....[78]....
        /*07b4*/ 	.word	0x00009d20
        /*07b8*/ 	.word	0x00000007
        /*07bc*/ 	.word	0x00000000
        /*07c0*/ 	.short	0x010a
        /*07c2*/ 	.byte	0x3f
	.zero		1


	//   ....[79]....
        /*07c4*/ 	.word	0x00009da0
        /*07c8*/ 	.word	0x00000009
        /*07cc*/ 	.word	0x00000000
        /*07d0*/ 	.short	0x010a
        /*07d2*/ 	.byte	0x3f
	.zero		1


	//   ....[80]....
        /*07d4*/ 	.word	0x00009e30
        /*07d8*/ 	.word	0x00000006
        /*07dc*/ 	.word	0x00000000
        /*07e0*/ 	.short	0x010a
        /*07e2*/ 	.byte	0x3f
	.zero		1


	//   ....[81]....
        /*07e4*/ 	.word	0x00009ec0
        /*07e8*/ 	.word	0x00000009
        /*07ec*/ 	.word	0x00000000
        /*07f0*/ 	.short	0x010a
        /*07f2*/ 	.byte	0x3f
	.zero		1


	//   ....[82]....
        /*07f4*/ 	.word	0x00009f50
        /*07f8*/ 	.word	0x00000006
        /*07fc*/ 	.word	0x00000000
        /*0800*/ 	.short	0x010a
        /*0802*/ 	.byte	0x3f
	.zero		1


	//   ....[83]....
        /*0804*/ 	.word	0x00009fe0
        /*0808*/ 	.word	0x00000003
        /*080c*/ 	.word	0x00000000
        /*0810*/ 	.short	0x010a
        /*0812*/ 	.byte	0x3f
	.zero		1


	//   ....[84]....
        /*0814*/ 	.word	0x0000bc60
        /*0818*/ 	.word	0x00000011
        /*081c*/ 	.word	0x00038440
        /*0820*/ 	.short	0x010a
        /*0822*/ 	.byte	0x3f
	.zero		1


	//   ....[85]....
        /*0824*/ 	.word	0x0000bd80
        /*0828*/ 	.word	0x00000011
        /*082c*/ 	.word	0x00038400
        /*0830*/ 	.short	0x0101
        /*0832*/ 	.byte	0x3f
	.zero		1


	//   ....[86]....
        /*0834*/ 	.word	0x0000be50
        /*0838*/ 	.word	0x00000005
        /*083c*/ 	.word	0x00038440
        /*0840*/ 	.short	0x010a
        /*0842*/ 	.byte	0x3f
	.zero		1


	//   ....[87]....
        /*0844*/ 	.word	0x0000bf00
        /*0848*/ 	.word	0x00000007
        /*084c*/ 	.word	0x00038440
        /*0850*/ 	.short	0x010a
        /*0852*/ 	.byte	0x3f
	.zero		1


	//   ....[88]....
        /*0854*/ 	.word	0x0000bfb0
        /*0858*/ 	.word	0x00000007
        /*085c*/ 	.word	0x00038440
        /*0860*/ 	.short	0x010a
        /*0862*/ 	.byte	0x3f
	.zero		1


	//   ....[89]....
        /*0864*/ 	.word	0x0000c060
        /*0868*/ 	.word	0x00000007
        /*086c*/ 	.word	0x00038440
        /*0870*/ 	.short	0x010a
        /*0872*/ 	.byte	0x3f
	.zero		1


	//   ....[90]....
        /*0874*/ 	.word	0x0000c110
        /*0878*/ 	.word	0x00000007
        /*087c*/ 	.word	0x00038440
        /*0880*/ 	.short	0x010a
        /*0882*/ 	.byte	0x3f
	.zero		1


	//   ....[91]....
        /*0884*/ 	.word	0x0000c1c0
        /*0888*/ 	.word	0x00000007
        /*088c*/ 	.word	0x00038440
        /*0890*/ 	.short	0x010a
        /*0892*/ 	.byte	0x3f
	.zero		1


	//   ....[92]....
        /*0894*/ 	.word	0x0000c270
        /*0898*/ 	.word	0x00000007
        /*089c*/ 	.word	0x00038440
        /*08a0*/ 	.short	0x010a
        /*08a2*/ 	.byte	0x3f
	.zero		1


	//   ....[93]....
        /*08a4*/ 	.word	0x0000c320
        /*08a8*/ 	.word	0x00000003
        /*08ac*/ 	.word	0x00038440
        /*08b0*/ 	.short	0x010a
        /*08b2*/ 	.byte	0x3f
	.zero		1


	//   ....[94]....
        /*08b4*/ 	.word	0x0000c380
        /*08b8*/ 	.word	0x00000003
        /*08bc*/ 	.word	0x00038480
        /*08c0*/ 	.short	0x010a
        /*08c2*/ 	.byte	0x3f
	.zero		1


	//   ....[95]....
        /*08c4*/ 	.word	0x0000c3e0
        /*08c8*/ 	.word	0x00000008
        /*08cc*/ 	.word	0x00038480
        /*08d0*/ 	.short	0x010a
        /*08d2*/ 	.byte	0x3f
	.zero		1


	//   ....[96]....
        /*08d4*/ 	.word	0x0000c4a0
        /*08d8*/ 	.word	0x00000004
        /*08dc*/ 	.word	0x000384e0
        /*08e0*/ 	.short	0x010a
        /*08e2*/ 	.byte	0x3f
	.zero		1


	//   ....[97]....
        /*08e4*/ 	.word	0x0000c500
        /*08e8*/ 	.word	0x0000000e
        /*08ec*/ 	.word	0x000384e8
        /*08f0*/ 	.short	0x010a
        /*08f2*/ 	.byte	0x3f
	.zero		1


	//   ....[98]....
        /*08f4*/ 	.word	0x0000c560
        /*08f8*/ 	.word	0x0000000e
        /*08fc*/ 	.word	0x000384f0
        /*0900*/ 	.short	0x010a
        /*0902*/ 	.byte	0x3f
	.zero		1


	//   ....[99]....
        /*0904*/ 	.word	0x0000c5c0
        /*0908*/ 	.word	0x0000000e
        /*090c*/ 	.word	0x000384f8
        /*0910*/ 	.short	0x010a
        /*0912*/ 	.byte	0x3f
	.zero		1


	//   ....[100]....
        /*0914*/ 	.word	0x0000c620
        /*0918*/ 	.word	0x00000003
        /*091c*/ 	.word	0x00038400
        /*0920*/ 	.short	0x010a
        /*0922*/ 	.byte	0x3f
	.zero		1


	//   ....[101]....
        /*0924*/ 	.word	0x0000c680
        /*0928*/ 	.word	0x00000003
        /*092c*/ 	.word	0x00038528
        /*0930*/ 	.short	0x010a
        /*0932*/ 	.byte	0x3f
	.zero		1


	//   ....[102]....
        /*0934*/ 	.word	0x0000c6e0
        /*0938*/ 	.word	0x00000004
        /*093c*/ 	.word	0x00038400
        /*0940*/ 	.short	0x010a
        /*0942*/ 	.byte	0x3f
	.zero		1


	//   ....[103]....
        /*0944*/ 	.word	0x0000c740
        /*0948*/ 	.word	0x00000003
        /*094c*/ 	.word	0x00038500
        /*0950*/ 	.short	0x010a
        /*0952*/ 	.byte	0x3f
	.zero		1


	//   ....[104]....
        /*0954*/ 	.word	0x0000c7a0
        /*0958*/ 	.word	0x00000003
        /*095c*/ 	.word	0x00038508
        /*0960*/ 	.short	0x010a
        /*0962*/ 	.byte	0x3f
	.zero		1


	//   ....[105]....
        /*0964*/ 	.word	0x0000c800
        /*0968*/ 	.word	0x00000003
        /*096c*/ 	.word	0x00038510
        /*0970*/ 	.short	0x010a
        /*0972*/ 	.byte	0x3f
	.zero		1


	//   ....[106]....
        /*0974*/ 	.word	0x0000c860
        /*0978*/ 	.word	0x00000003
        /*097c*/ 	.word	0x00038518
        /*0980*/ 	.short	0x010a
        /*0982*/ 	.byte	0x3f
	.zero		1


	//   ....[107]....
        /*0984*/ 	.word	0x0000c8c0
        /*0988*/ 	.word	0x00000003
        /*098c*/ 	.word	0x00038500
        /*0990*/ 	.short	0x010a
        /*0992*/ 	.byte	0x3f
	.zero		1


	//   ....[108]....
        /*0994*/ 	.word	0x0000c920
        /*0998*/ 	.word	0x00000003
        /*099c*/ 	.word	0x00038508
        /*09a0*/ 	.short	0x010a
        /*09a2*/ 	.byte	0x3f
	.zero		1


	//   ....[109]....
        /*09a4*/ 	.word	0x0000c980
        /*09a8*/ 	.word	0x00000003
        /*09ac*/ 	.word	0x00038510
        /*09b0*/ 	.short	0x010a
        /*09b2*/ 	.byte	0x3f
	.zero		1


	//   ....[110]....
        /*09b4*/ 	.word	0x0000ca50
        /*09b8*/ 	.word	0x00000008
        /*09bc*/ 	.word	0x000384b0
        /*09c0*/ 	.short	0x010a
        /*09c2*/ 	.byte	0x3f
	.zero		1


	//   ....[111]....
        /*09c4*/ 	.word	0x0000caa0
        /*09c8*/ 	.word	0x00000003
        /*09cc*/ 	.word	0x00038400
        /*09d0*/ 	.short	0x010a
        /*09d2*/ 	.byte	0x3f
	.zero		1


	//   ....[112]....
        /*09d4*/ 	.word	0x0000ccb0
        /*09d8*/ 	.word	0x00000007
        /*09dc*/ 	.word	0x00000000
        /*09e0*/ 	.short	0x010a
        /*09e2*/ 	.byte	0x3f
	.zero		1


	//   ....[113]....
        /*09e4*/ 	.word	0x0000cd00
        /*09e8*/ 	.word	0x00000009
        /*09ec*/ 	.word	0x00000000
        /*09f0*/ 	.short	0x010a
        /*09f2*/ 	.byte	0x3f
	.zero		1


	//   ....[114]....
        /*09f4*/ 	.word	0x0000cd50
        /*09f8*/ 	.word	0x00000006
        /*09fc*/ 	.word	0x00000000
        /*0a00*/ 	.short	0x010a
        /*0a02*/ 	.byte	0x3f
	.zero		1


	//   ....[115]....
        /*0a04*/ 	.word	0x0000cda0
        /*0a08*/ 	.word	0x00000009
        /*0a0c*/ 	.word	0x00000000
        /*0a10*/ 	.short	0x010a
        /*0a12*/ 	.byte	0x3f
	.zero		1


	//   ....[116]....
        /*0a14*/ 	.word	0x0000cdf0
        /*0a18*/ 	.word	0x00000006
        /*0a1c*/ 	.word	0x00000000
        /*0a20*/ 	.short	0x010a
        /*0a22*/ 	.byte	0x3f
	.zero		1


	//   ....[117]....
        /*0a24*/ 	.word	0x0000ce40
        /*0a28*/ 	.word	0x00000011
        /*0a2c*/ 	.word	0x00038440
        /*0a30*/ 	.short	0x010a
        /*0a32*/ 	.byte	0x3f
	.zero		1


	//   ....[118]....
        /*0a34*/ 	.word	0x0000ce90
        /*0a38*/ 	.word	0x00000005
        /*0a3c*/ 	.word	0x00038440
        /*0a40*/ 	.short	0x010a
        /*0a42*/ 	.byte	0x3f
	.zero		1


	//   ....[119]....
        /*0a44*/ 	.word	0x0000cee0
        /*0a48*/ 	.word	0x00000007
        /*0a4c*/ 	.word	0x00038440
        /*0a50*/ 	.short	0x010a
        /*0a52*/ 	.byte	0x3f
	.zero		1


	//   ....[120]....
        /*0a54*/ 	.word	0x0000cf30
        /*0a58*/ 	.word	0x00000007
        /*0a5c*/ 	.word	0x00038440
        /*0a60*/ 	.short	0x010a
        /*0a62*/ 	.byte	0x3f
	.zero		1


	//   ....[121]....
        /*0a64*/ 	.word	0x0000cf80
        /*0a68*/ 	.word	0x00000007
        /*0a6c*/ 	.word	0x00038440
        /*0a70*/ 	.short	0x010a
        /*0a72*/ 	.byte	0x3f
	.zero		1


	//   ....[122]....
        /*0a74*/ 	.word	0x0000cfd0
        /*0a78*/ 	.word	0x00000007
        /*0a7c*/ 	.word	0x00038440
        /*0a80*/ 	.short	0x010a
        /*0a82*/ 	.byte	0x3f
	.zero		1


	//   ....[123]....
        /*0a84*/ 	.word	0x0000d020
        /*0a88*/ 	.word	0x00000007
        /*0a8c*/ 	.word	0x00038440
        /*0a90*/ 	.short	0x010a
        /*0a92*/ 	.byte	0x3f
	.zero		1


	//   ....[124]....
        /*0a94*/ 	.word	0x0000d070
        /*0a98*/ 	.word	0x00000007
        /*0a9c*/ 	.word	0x00038440
        /*0aa0*/ 	.short	0x010a
        /*0aa2*/ 	.byte	0x3f
	.zero		1


	//----- nvinfo : EIATTR_NUM_MBARRIERS
	.align		4
.L_37:
        /*0aa4*/ 	.byte	0x03, 0x38
        /*0aa6*/ 	.short	0x0026


	//----- nvinfo : EIATTR_EXIT_INSTR_OFFSETS
	.align		4
        /*0aa8*/ 	.byte	0x04, 0x1c
        /*0aaa*/ 	.short	(.L_39 - .L_38)


	//   ....[0]....
.L_38:
        /*0aac*/ 	.word	0x00002af0


	//   ....[1]....
        /*0ab0*/ 	.word	0x00002bb0


	//   ....[2]....
        /*0ab4*/ 	.word	0x00006a50


	//   ....[3]....
        /*0ab8*/ 	.word	0x00006af0


	//   ....[4]....
        /*0abc*/ 	.word	0x00008340


	//   ....[5]....
        /*0ac0*/ 	.word	0x0000a030


	//   ....[6]....
        /*0ac4*/ 	.word	0x0000c350


	//----- nvinfo : EIATTR_MAX_THREADS
	.align		4
.L_39:
        /*0ac8*/ 	.byte	0x04, 0x05
        /*0aca*/ 	.short	(.L_41 - .L_40)
.L_40:
        /*0acc*/ 	.word	0x00000180
        /*0ad0*/ 	.word	0x00000001
        /*0ad4*/ 	.word	0x00000001


	//----- nvinfo : EIATTR_CRS_STACK_SIZE
	.align		4
.L_41:
        /*0ad8*/ 	.byte	0x04, 0x1e
        /*0ada*/ 	.short	(.L_43 - .L_42)
.L_42:
        /*0adc*/ 	.word	0x00000000


	//----- nvinfo : EIATTR_CBANK_PARAM_SIZE
	.align		4
.L_43:
        /*0ae0*/ 	.byte	0x03, 0x19
        /*0ae2*/ 	.short	0x0770


	//----- nvinfo : EIATTR_PARAM_CBANK
	.align		4
        /*0ae4*/ 	.byte	0x04, 0x0a
        /*0ae6*/ 	.short	(.L_45 - .L_44)
	.align		4
.L_44:
        /*0ae8*/ 	.word	index@(.nv.constant0._ZN7cutlass13device_kernelINS_4gemm6kernel13GemmUniversalINS1_17GroupProblemShapeIN4cute5tupleIJiiiEEEEENS1_10collective13CollectiveMmaINS1_39MainloopSm90ArrayTmaGmmaWarpSpecializedILi6ENS6_IJNS5_1CILi1EEESD_SD_EEENS1_43KernelPtrArrayTmaWarpSpecializedCooperativeEEENS6_IJNSC_ILi128EEESH_NSC_ILi64EEEEEENS_10bfloat16_tEPNS6_IJlSD_NSC_ILi0EEEEEESK_SN_NS5_8TiledMMAINS5_8MMA_AtomIJNS5_4SM904GMMA28MMA_64x128x16_F32BF16BF16_SSILNSR_5MajorE0ELST_0ELNSR_7ScaleInE1ELSU_1EEEEEENS5_6LayoutINS6_IJNSC_ILi2EEESD_SD_EEENS6_IJSD_SL_SL_EEEEENS6_IJNS5_10UnderscoreES12_S12_EEEEENS5_13SM90_TMA_LOADENS5_14ComposedLayoutINS5_7SwizzleILi3ELi4ELi3EEENS5_18smem_ptr_flag_bitsILi16EEENSX_INS6_IJNSC_ILi8EEESI_EEENS6_IJSI_SD_EEEEEEEvNS5_8identityES15_S1F_vS1G_EENS_8epilogue10collective18CollectiveEpilogueINS1I_30Sm90PtrArrayTmaWarpSpecializedILi4ELi2ELi16ELb1ELb0ELi2EEEJSJ_NS6_IJSH_NSC_ILi32EEEEEENS_6half_tEPNS6_IJSD_lSL_EEES1P_S1R_NS1I_6fusion15FusionCallbacksIS1M_NS1S_17LinearCombinationIS1P_fS1P_fLNS_15FloatRoundStyleE2EEESJ_S1O_JEEES15_NS16_IS18_S1A_NSX_INS6_IJSI_S1B_EEENS6_IJSD_SI_EEEEEEENS5_17SM75_U16x8_LDSM_TENS5_14SM90_TMA_STOREES21_NS5_17SM90_U16x8_STSM_TENS5_9Copy_AtomIJNS5_17SM90_U32x4_STSM_NES1P_EEEvEEEvvEEEEvNT_6ParamsE)
        /*0aec*/ 	.short	0x0210
        /*0aee*/ 	.short	0x0770


	//----- nvinfo : EIATTR_SW_WAR
	.align		4
.L_45:
        /*0af0*/ 	.byte	0x04, 0x36
        /*0af2*/ 	.short	(.L_47 - .L_46)
.L_46:
        /*0af4*/ 	.word	0x00000008
.L_47:


//--------------------- .nv.callgraph             --------------------------
	.section	.nv.callgraph,"",@"SHT_CUDA_CALLGRAPH"
	.align	4
	.sectionentsize	8
	.align		4
        /*0000*/ 	.word	0x00000000
	.align		4
        /*0004*/ 	.word	0xffffffff
	.align		4
        /*0008*/ 	.word	index@(_ZN7cutlass13device_kernelINS_4gemm6kernel13GemmUniversalINS1_17GroupProblemShapeIN4cute5tupleIJiiiEEEEENS1_10collective13CollectiveMmaINS1_39MainloopSm90ArrayTmaGmmaWarpSpecializedILi6ENS6_IJNS5_1CILi1EEESD_SD_EEENS1_43KernelPtrArrayTmaWarpSpecializedCooperativeEEENS6_IJNSC_ILi128EEESH_NSC_ILi64EEEEEENS_10bfloat16_tEPNS6_IJlSD_NSC_ILi0EEEEEESK_SN_NS5_8TiledMMAINS5_8MMA_AtomIJNS5_4SM904GMMA28MMA_64x128x16_F32BF16BF16_SSILNSR_5MajorE0ELST_0ELNSR_7ScaleInE1ELSU_1EEEEEENS5_6LayoutINS6_IJNSC_ILi2EEESD_SD_EEENS6_IJSD_SL_SL_EEEEENS6_IJNS5_10UnderscoreES12_S12_EEEEENS5_13SM90_TMA_LOADENS5_14ComposedLayoutINS5_7SwizzleILi3ELi4ELi3EEENS5_18smem_ptr_flag_bitsILi16EEENSX_INS6_IJNSC_ILi8EEESI_EEENS6_IJSI_SD_EEEEEEEvNS5_8identityES15_S1F_vS1G_EENS_8epilogue10collective18CollectiveEpilogueINS1I_30Sm90PtrArrayTmaWarpSpecializedILi4ELi2ELi16ELb1ELb0ELi2EEEJSJ_NS6_IJSH_NSC_ILi32EEEEEENS_6half_tEPNS6_IJSD_lSL_EEES1P_S1R_NS1I_6fusion15FusionCallbacksIS1M_NS1S_17LinearCombinationIS1P_fS1P_fLNS_15FloatRoundStyleE2EEESJ_S1O_JEEES15_NS16_IS18_S1A_NSX_INS6_IJSI_S1B_EEENS6_IJSD_SI_EEEEEEENS5_17SM75_U16x8_LDSM_TENS5_14SM90_TMA_STOREES21_NS5_17SM90_U16x8_STSM_TENS5_9Copy_AtomIJNS5_17SM90_U32x4_STSM_NES1P_EEEvEEEvvEEEEvNT_6ParamsE)
	.align		4
        /*000c*/ 	.word	index@(__assertfail)
	.align		4
        /*0010*/ 	.word	0x00000000
	.align		4
        /*0014*/ 	.word	0xfffffffe
	.align		4
        /*0018*/ 	.word	0x00000000
	.align		4
        /*001c*/ 	.word	0xfffffffd
	.align		4
        /*0020*/ 	.word	0x00000000
	.align		4
        /*0024*/ 	.word	0xfffffffc


//--------------------- .nv.constant4             --------------------------
	.section	.nv.constant4,"a",@progbits
	.align	8
	.align		8
.nv.constant4:
        /*0000*/ 	.dword	__assertfail
	.align		8
        /*0008*/ 	.dword	__unnamed_1
	.align		8
        /*0010*/ 	.dword	_ZN39_INTERNAL_60bc1919_4_k_cu_75a992b4_27934cuda3std3__45__cpo5beginE
	.align		8
        /*0018*/ 	.dword	_ZN39_INTERNAL_60bc1919_4_k_cu_75a992b4_27934cuda3std3__45__cpo3endE
	.align		8
        /*0020*/ 	.dword	_ZN39_INTERNAL_60bc1919_4_k_cu_75a992b4_27934cuda3std3__45__cpo6cbeginE
	.align		8
        /*0028*/ 	.dword	_ZN39_INTERNAL_60bc1919_4_k_cu_75a992b4_27934cuda3std3__45__cpo4cendE
	.align		8
        /*0030*/ 	.dword	_ZN39_INTERNAL_60bc1919_4_k_cu_75a992b4_27934cuda3std3__441_GLOBAL__N__60bc1919_4_k_cu_75a992b4_27936ignoreE
	.align		8
        /*0038*/ 	.dword	_ZN39_INTERNAL_60bc1919_4_k_cu_75a992b4_27934cuda3std3__419piecewise_constructE
	.align		8
        /*0040*/ 	.dword	_ZN39_INTERNAL_60bc1919_4_k_cu_75a992b4_27934cuda3std3__48in_placeE
	.align		8
        /*0048*/ 	.dword	_ZN39_INTERNAL_60bc1919_4_k_cu_75a992b4_27934cuda3std6ranges3__45__cpo4swapE
	.align		8
        /*0050*/ 	.dword	_ZN39_INTERNAL_60bc1919_4_k_cu_75a992b4_27934cuda3std6ranges3__45__cpo9iter_moveE
	.align		8
        /*0058*/ 	.dword	_ZN39_INTERNAL_60bc1919_4_k_cu_75a992b4_27934cute7productE
	.align		8
        /*0060*/ 	.dword	_ZN39_INTERNAL_60bc1919_4_k_cu_75a992b4_27934cute1_E
	.align		8
        /*0068*/ 	.dword	$str$24
	.align		8
        /*0070*/ 	.dword	$str$25


//--------------------- .text._ZN7cutlass13device_kernelINS_4gemm6kernel13GemmUniversalINS1_17GroupProblemShapeIN4cute5tupleIJiiiEEEEENS1_10collective13CollectiveMmaINS1_39MainloopSm90ArrayTmaGmmaWarpSpecializedILi6ENS6_IJNS5_1CILi1EEESD_SD_EEENS1_43KernelPtrArrayTmaWarpSpecializedCooperativeEEENS6_IJNSC_ILi128EEESH_NSC_ILi64EEEEEENS_10bfloat16_tEPNS6_IJlSD_NSC_ILi0EEEEEESK_SN_NS5_8TiledMMAINS5_8MMA_AtomIJNS5_4SM904GMMA28MMA_64x128x16_F32BF16BF16_SSILNSR_5MajorE0ELST_0ELNSR_7ScaleInE1ELSU_1EEEEEENS5_6LayoutINS6_IJNSC_ILi2EEESD_SD_EEENS6_IJSD_SL_SL_EEEEENS6_IJNS5_10UnderscoreES12_S12_EEEEENS5_13SM90_TMA_LOADENS5_14ComposedLayoutINS5_7SwizzleILi3ELi4ELi3EEENS5_18smem_ptr_flag_bitsILi16EEENSX_INS6_IJNSC_ILi8EEESI_EEENS6_IJSI_SD_EEEEEEEvNS5_8identityES15_S1F_vS1G_EENS_8epilogue10collective18CollectiveEpilogueINS1I_30Sm90PtrArrayTmaWarpSpecializedILi4ELi2ELi16ELb1ELb0ELi2EEEJSJ_NS6_IJSH_NSC_ILi32EEEEEENS_6half_tEPNS6_IJSD_lSL_EEES1P_S1R_NS1I_6fusion15FusionCallbacksIS1M_NS1S_17LinearCombinationIS1P_fS1P_fLNS_15FloatRoundStyleE2EEESJ_S1O_JEEES15_NS16_IS18_S1A_NSX_INS6_IJSI_S1B_EEENS6_IJSD_SI_EEEEEEENS5_17SM75_U16x8_LDSM_TENS5_14SM90_TMA_STOREES21_NS5_17SM90_U16x8_STSM_TENS5_9Copy_AtomIJNS5_17SM90_U32x4_STSM_NES1P_EEEvEEEvvEEEEvNT_6ParamsE --------------------------
	.section	.text._ZN7cutlass13device_kernelINS_4gemm6kernel13GemmUniversalINS1_17GroupProblemShapeIN4cute5tupleIJiiiEEEEENS1_10collective13CollectiveMmaINS1_39MainloopSm90ArrayTmaGmmaWarpSpecializedILi6ENS6_IJNS5_1CILi1EEESD_SD_EEENS1_43KernelPtrArrayTmaWarpSpecializedCooperativeEEENS6_IJNSC_ILi128EEESH_NSC_ILi64EEEEEENS_10bfloat16_tEPNS6_IJlSD_NSC_ILi0EEEEEESK_SN_NS5_8TiledMMAINS5_8MMA_AtomIJNS5_4SM904GMMA28MMA_64x128x16_F32BF16BF16_SSILNSR_5MajorE0ELST_0ELNSR_7ScaleInE1ELSU_1EEEEEENS5_6LayoutINS6_IJNSC_ILi2EEESD_SD_EEENS6_IJSD_SL_SL_EEEEENS6_IJNS5_10UnderscoreES12_S12_EEEEENS5_13SM90_TMA_LOADENS5_14ComposedLayoutINS5_7SwizzleILi3ELi4ELi3EEENS5_18smem_ptr_flag_bitsILi16EEENSX_INS6_IJNSC_ILi8EEESI_EEENS6_IJSI_SD_EEEEEEEvNS5_8identityES15_S1F_vS1G_EENS_8epilogue10collective18CollectiveEpilogueINS1I_30Sm90PtrArrayTmaWarpSpecializedILi4ELi2ELi16ELb1ELb0ELi2EEEJSJ_NS6_IJSH_NSC_ILi32EEEEEENS_6half_tEPNS6_IJSD_lSL_EEES1P_S1R_NS1I_6fusion15FusionCallbacksIS1M_NS1S_17LinearCombinationIS1P_fS1P_fLNS_15FloatRoundStyleE2EEESJ_S1O_JEEES15_NS16_IS18_S1A_NSX_INS6_IJSI_S1B_EEENS6_IJSD_SI_EEEEEEENS5_17SM75_U16x8_LDSM_TENS5_14SM90_TMA_STOREES21_NS5_17SM90_U16x8_STSM_TENS5_9Copy_AtomIJNS5_17SM90_U32x4_STSM_NES1P_EEEvEEEvvEEEEvNT_6ParamsE,"ax",@progbits
	.align	128
.text._ZN7cutlass13device_kernelINS_4gemm6kernel13GemmUniversalINS1_17GroupProblemShapeIN4cute5tupleIJiiiEEEEENS1_10collective13CollectiveMmaINS1_39MainloopSm90ArrayTmaGmmaWarpSpecializedILi6ENS6_IJNS5_1CILi1EEESD_SD_EEENS1_43KernelPtrArrayTmaWarpSpecializedCooperativeEEENS6_IJNSC_ILi128EEESH_NSC_ILi64EEEEEENS_10bfloat16_tEPNS6_IJlSD_NSC_ILi0EEEEEESK_SN_NS5_8TiledMMAINS5_8MMA_AtomIJNS5_4SM904GMMA28MMA_64x128x16_F32BF16BF16_SSILNSR_5MajorE0ELST_0ELNSR_7ScaleInE1ELSU_1EEEEEENS5_6LayoutINS6_IJNSC_ILi2EEESD_SD_EEENS6_IJSD_SL_SL_EEEEENS6_IJNS5_10UnderscoreES12_S12_EEEEENS5_13SM90_TMA_LOADENS5_14ComposedLayoutINS5_7SwizzleILi3ELi4ELi3EEENS5_18smem_ptr_flag_bitsILi16EEENSX_INS6_IJNSC_ILi8EEESI_EEENS6_IJSI_SD_EEEEEEEvNS5_8identityES15_S1F_vS1G_EENS_8epilogue10collective18CollectiveEpilogueINS1I_30Sm90PtrArrayTmaWarpSpecializedILi4ELi2ELi16ELb1ELb0ELi2EEEJSJ_NS6_IJSH_NSC_ILi32EEEEEENS_6half_tEPNS6_IJSD_lSL_EEES1P_S1R_NS1I_6fusion15FusionCallbacksIS1M_NS1S_17LinearCombinationIS1P_fS1P_fLNS_15FloatRoundStyleE2EEESJ_S1O_JEEES15_NS16_IS18_S1A_NSX_INS6_IJSI_S1B_EEENS6_IJSD_SI_EEEEEEENS5_17SM75_U16x8_LDSM_TENS5_14SM90_TMA_STOREES21_NS5_17SM90_U16x8_STSM_TENS5_9Copy_AtomIJNS5_17SM90_U32x4_STSM_NES1P_EEEvEEEvvEEEEvNT_6ParamsE:
        .type           _ZN7cutlass13device_kernelINS_4gemm6kernel13GemmUniversalINS1_17GroupProblemShapeIN4cute5tupleIJiiiEEEEENS1_10collective13CollectiveMmaINS1_39MainloopSm90ArrayTmaGmmaWarpSpecializedILi6ENS6_IJNS5_1CILi1EEESD_SD_EEENS1_43KernelPtrArrayTmaWarpSpecializedCooperativeEEENS6_IJNSC_ILi128EEESH_NSC_ILi64EEEEEENS_10bfloat16_tEPNS6_IJlSD_NSC_ILi0EEEEEESK_SN_NS5_8TiledMMAINS5_8MMA_AtomIJNS5_4SM904GMMA28MMA_64x128x16_F32BF16BF16_SSILNSR_5MajorE0ELST_0ELNSR_7ScaleInE1ELSU_1EEEEEENS5_6LayoutINS6_IJNSC_ILi2EEESD_SD_EEENS6_IJSD_SL_SL_EEEEENS6_IJNS5_10UnderscoreES12_S12_EEEEENS5_13SM90_TMA_LOADENS5_14ComposedLayoutINS5_7SwizzleILi3ELi4ELi3EEENS5_18smem_ptr_flag_bitsILi16EEENSX_INS6_IJNSC_ILi8EEESI_EEENS6_IJSI_SD_EEEEEEEvNS5_8identityES15_S1F_vS1G_EENS_8epilogue10collective18CollectiveEpilogueINS1I_30Sm90PtrArrayTmaWarpSpecializedILi4ELi2ELi16ELb1ELb0ELi2EEEJSJ_NS6_IJSH_NSC_ILi32EEEEEENS_6half_tEPNS6_IJSD_lSL_EEES1P_S1R_NS1I_6fusion15FusionCallbacksIS1M_NS1S_17LinearCombinationIS1P_fS1P_fLNS_15FloatRoundStyleE2EEESJ_S1O_JEEES15_NS16_IS18_S1A_NSX_INS6_IJSI_S1B_EEENS6_IJSD_SI_EEEEEEENS5_17SM75_U16x8_LDSM_TENS5_14SM90_TMA_STOREES21_NS5_17SM90_U16x8_STSM_TENS5_9Copy_AtomIJNS5_17SM90_U32x4_STSM_NES1P_EEEvEEEvvEEEEvNT_6ParamsE,@function
        .size           _ZN7cutlass13device_kernelINS_4gemm6kernel13GemmUniversalINS1_17GroupProblemShapeIN4cute5tupleIJiiiEEEEENS1_10collective13CollectiveMmaINS1_39MainloopSm90ArrayTmaGmmaWarpSpecializedILi6ENS6_IJNS5_1CILi1EEESD_SD_EEENS1_43KernelPtrArrayTmaWarpSpecializedCooperativeEEENS6_IJNSC_ILi128EEESH_NSC_ILi64EEEEEENS_10bfloat16_tEPNS6_IJlSD_NSC_ILi0EEEEEESK_SN_NS5_8TiledMMAINS5_8MMA_AtomIJNS5_4SM904GMMA28MMA_64x128x16_F32BF16BF16_SSILNSR_5MajorE0ELST_0ELNSR_7ScaleInE1ELSU_1EEEEEENS5_6LayoutINS6_IJNSC_ILi2EEESD_SD_EEENS6_IJSD_SL_SL_EEEEENS6_IJNS5_10UnderscoreES12_S12_EEEEENS5_13SM90_TMA_LOADENS5_14ComposedLayoutINS5_7SwizzleILi3ELi4ELi3EEENS5_18smem_ptr_flag_bitsILi16EEENSX_INS6_IJNSC_ILi8EEESI_EEENS6_IJSI_SD_EEEEEEEvNS5_8identityES15_S1F_vS1G_EENS_8epilogue10collective18CollectiveEpilogueINS1I_30Sm90PtrArrayTmaWarpSpecializedILi4ELi2ELi16ELb1ELb0ELi2EEEJSJ_NS6_IJSH_NSC_ILi32EEEEEENS_6half_tEPNS6_IJSD_lSL_EEES1P_S1R_NS1I_6fusion15FusionCallbacksIS1M_NS1S_17LinearCombinationIS1P_fS1P_fLNS_15FloatRoundStyleE2EEESJ_S1O_JEEES15_NS16_IS18_S1A_NSX_INS6_IJSI_S1B_EEENS6_IJSD_SI_EEEEEEENS5_17SM75_U16x8_LDSM_TENS5_14SM90_TMA_STOREES21_NS5_17SM90_U16x8_STSM_TENS5_9Copy_AtomIJNS5_17SM90_U32x4_STSM_NES1P_EEEvEEEvvEEEEvNT_6ParamsE,(.L_x_270 - _ZN7cutlass13device_kernelINS_4gemm6kernel13GemmUniversalINS1_17GroupProblemShapeIN4cute5tupleIJiiiEEEEENS1_10collective13CollectiveMmaINS1_39MainloopSm90ArrayTmaGmmaWarpSpecializedILi6ENS6_IJNS5_1CILi1EEESD_SD_EEENS1_43KernelPtrArrayTmaWarpSpecializedCooperativeEEENS6_IJNSC_ILi128EEESH_NSC_ILi64EEEEEENS_10bfloat16_tEPNS6_IJlSD_NSC_ILi0EEEEEESK_SN_NS5_8TiledMMAINS5_8MMA_AtomIJNS5_4SM904GMMA28MMA_64x128x16_F32BF16BF16_SSILNSR_5MajorE0ELST_0ELNSR_7ScaleInE1ELSU_1EEEEEENS5_6LayoutINS6_IJNSC_ILi2EEESD_SD_EEENS6_IJSD_SL_SL_EEEEENS6_IJNS5_10UnderscoreES12_S12_EEEEENS5_13SM90_TMA_LOADENS5_14ComposedLayoutINS5_7SwizzleILi3ELi4ELi3EEENS5_18smem_ptr_flag_bitsILi16EEENSX_INS6_IJNSC_ILi8EEESI_EEENS6_IJSI_SD_EEEEEEEvNS5_8identityES15_S1F_vS1G_EENS_8epilogue10collective18CollectiveEpilogueINS1I_30Sm90PtrArrayTmaWarpSpecializedILi4ELi2ELi16ELb1ELb0ELi2EEEJSJ_NS6_IJSH_NSC_ILi32EEEEEENS_6half_tEPNS6_IJSD_lSL_EEES1P_S1R_NS1I_6fusion15FusionCallbacksIS1M_NS1S_17LinearCombinationIS1P_fS1P_fLNS_15FloatRoundStyleE2EEESJ_S1O_JEEES15_NS16_IS18_S1A_NSX_INS6_IJSI_S1B_EEENS6_IJSD_SI_EEEEEEENS5_17SM75_U16x8_LDSM_TENS5_14SM90_TMA_STOREES21_NS5_17SM90_U16x8_STSM_TENS5_9Copy_AtomIJNS5_17SM90_U32x4_STSM_NES1P_EEEvEEEvvEEEEvNT_6ParamsE)
        .other          _ZN7cutlass13device_kernelINS_4gemm6kernel13GemmUniversalINS1_17GroupProblemShapeIN4cute5tupleIJiiiEEEEENS1_10collective13CollectiveMmaINS1_39MainloopSm90ArrayTmaGmmaWarpSpecializedILi6ENS6_IJNS5_1CILi1EEESD_SD_EEENS1_43KernelPtrArrayTmaWarpSpecializedCooperativeEEENS6_IJNSC_ILi128EEESH_NSC_ILi64EEEEEENS_10bfloat16_tEPNS6_IJlSD_NSC_ILi0EEEEEESK_SN_NS5_8TiledMMAINS5_8MMA_AtomIJNS5_4SM904GMMA28MMA_64x128x16_F32BF16BF16_SSILNSR_5MajorE0ELST_0ELNSR_7ScaleInE1ELSU_1EEEEEENS5_6LayoutINS6_IJNSC_ILi2EEESD_SD_EEENS6_IJSD_SL_SL_EEEEENS6_IJNS5_10UnderscoreES12_S12_EEEEENS5_13SM90_TMA_LOADENS5_14ComposedLayoutINS5_7SwizzleILi3ELi4ELi3EEENS5_18smem_ptr_flag_bitsILi16EEENSX_INS6_IJNSC_ILi8EEESI_EEENS6_IJSI_SD_EEEEEEEvNS5_8identityES15_S1F_vS1G_EENS_8epilogue10collective18CollectiveEpilogueINS1I_30Sm90PtrArrayTmaWarpSpecializedILi4ELi2ELi16ELb1ELb0ELi2EEEJSJ_NS6_IJSH_NSC_ILi32EEEEEENS_6half_tEPNS6_IJSD_lSL_EEES1P_S1R_NS1I_6fusion15FusionCallbacksIS1M_NS1S_17LinearCombinationIS1P_fS1P_fLNS_15FloatRoundStyleE2EEESJ_S1O_JEEES15_NS16_IS18_S1A_NSX_INS6_IJSI_S1B_EEENS6_IJSD_SI_EEEEEEENS5_17SM75_U16x8_LDSM_TENS5_14SM90_TMA_STOREES21_NS5_17SM90_U16x8_STSM_TENS5_9Copy_AtomIJNS5_17SM90_U32x4_STSM_NES1P_EEEvEEEvvEEEEvNT_6ParamsE,@"STO_CUDA_ENTRY STV_DEFAULT"
_ZN7cutlass13device_kernelINS_4gemm6kernel13GemmUniversalINS1_17GroupProblemShapeIN4cute5tupleIJiiiEEEEENS1_10collective13CollectiveMmaINS1_39MainloopSm90ArrayTmaGmmaWarpSpecializedILi6ENS6_IJNS5_1CILi1EEESD_SD_EEENS1_43KernelPtrArrayTmaWarpSpecializedCooperativeEEENS6_IJNSC_ILi128EEESH_NSC_ILi64EEEEEENS_10bfloat16_tEPNS6_IJlSD_NSC_ILi0EEEEEESK_SN_NS5_8TiledMMAINS5_8MMA_AtomIJNS5_4SM904GMMA28MMA_64x128x16_F32BF16BF16_SSILNSR_5MajorE0ELST_0ELNSR_7ScaleInE1ELSU_1EEEEEENS5_6LayoutINS6_IJNSC_ILi2EEESD_SD_EEENS6_IJSD_SL_SL_EEEEENS6_IJNS5_10UnderscoreES12_S12_EEEEENS5_13SM90_TMA_LOADENS5_14ComposedLayoutINS5_7SwizzleILi3ELi4ELi3EEENS5_18smem_ptr_flag_bitsILi16EEENSX_INS6_IJNSC_ILi8EEESI_EEENS6_IJSI_SD_EEEEEEEvNS5_8identityES15_S1F_vS1G_EENS_8epilogue10collective18CollectiveEpilogueINS1I_30Sm90PtrArrayTmaWarpSpecializedILi4ELi2ELi16ELb1ELb0ELi2EEEJSJ_NS6_IJSH_NSC_ILi32EEEEEENS_6half_tEPNS6_IJSD_lSL_EEES1P_S1R_NS1I_6fusion15FusionCallbacksIS1M_NS1S_17LinearCombinationIS1P_fS1P_fLNS_15FloatRoundStyleE2EEESJ_S1O_JEEES15_NS16_IS18_S1A_NSX_INS6_IJSI_S1B_EEENS6_IJSD_SI_EEEEEEENS5_17SM75_U16x8_LDSM_TENS5_14SM90_TMA_STOREES21_NS5_17SM90_U16x8_STSM_TENS5_9Copy_AtomIJNS5_17SM90_U32x4_STSM_NES1P_EEEvEEEvvEEEEvNT_6ParamsE:
[----:B------:R-:W1:Y:S08]  /*0000*/  LDC R1, c[0x0][0x28] ;  /* 0x00000a00ff017b82 */ /* 0x000e700000000800 */
[----:B------:R-:W2:Y:S01]  /*0010*/  LDC.64 R6, c[0x0][0x918] ;  /* 0x00024600ff067b82 */ /* 0x000ea20000000a00 */
[----:B------:R-:W-:Y:S01]  /*0020*/  ULDC.64 UR56, c[0x0][0x208] ;  /* 0x0000820000387ab9 */ /* 0x000fe20000000a00 */
[----:B------:R-:W3:Y:S01]  /*0030*/  S2R R33, SR_TID.X ;  /* 0x0000000000217919 */ /* 0x000ee20000002100 */
[----:B------:R-:W-:Y:S01]  /*0040*/  ULDC UR4, c[0x0][0x910] ;  /* 0x0002440000047ab9 */ /* 0x000fe20000000800 */
[----:B------:R-:W-:Y:S01]  /*0050*/  ULDC.64 UR20, c[0x0][0x8d0] ;  /* 0x0002340000147ab9 */ /* 0x000fe20000000a00 */
[----:B------:R-:W-:Y:S01]  /*0060*/  ULDC.64 UR14, c[0x0][0x8c8] ;  /* 0x00023200000e7ab9 */ /* 0x000fe20000000a00 */
[----:B------:R-:W-:Y:S01]  /*0070*/  ULDC UR5, c[0x0][0x908] ;  /* 0x0002420000057ab9 */ /* 0x000fe20000000800 */
[----:B------:R-:W-:Y:S01]  /*0080*/  CS2R R8, SRZ ;  /* 0x0000000000087805 */ /* 0x000fe2000001ff00 */
[----:B------:R-:W-:Y:S01]  /*0090*/  S2UR UR40, SR_CTAID.X ;  /* 0x00000000002879c3 */ /* 0x000fe20000002500 */
[----:B------:R-:W-:Y:S01]  /*00a0*/  ULDC.64 UR22, c[0x0][0x8e8] ;  /* 0x00023a0000167ab9 */ /* 0x000fe20000000a00 */
[----:B------:R-:W-:Y:S01]  /*00b0*/  ULDC.64 UR16, c[0x0][0x8e0] ;  /* 0x0002380000107ab9 */ /* 0x000fe20000000a00 */
[----:B--2---:R-:W2:Y:S01]  /*00c0*/  LDG.E R2, desc[UR56][R6.64] ;  /* 0x0000003806027981 */ /* 0x004ea2000c1e1900 */
[----:B------:R-:W-:-:S03]  /*00d0*/  IMAD.U32 R3, RZ, RZ, UR4 ;  /* 0x00000004ff037e24 */ /* 0x000fc6000f8e00ff */
[----:B------:R-:W4:Y:S01]  /*00e0*/  LDG.E R0, desc[UR56][R6.64+0x4] ;  /* 0x0000043806007981 */ /* 0x000f22000c1e1900 */
[----:B---3--:R-:W-:-:S04]  /*00f0*/  LOP3.LUT R34, R33, 0x1f, RZ, 0xc0, !PT ;  /* 0x0000001f21227812 */ /* 0x008fc800078ec0ff */
[----:B------:R-:W-:Y:S01]  /*0100*/  ISETP.GE.AND P0, PT, R34, R3, PT ;  /* 0x000000032200720c */ /* 0x000fe20003f06270 */
[----:B------:R-:W3:Y:S01]  /*0110*/  S2UR UR4, SR_CTAID.Y ;  /* 0x00000000000479c3 */ /* 0x000ee20000002600 */
[----:B------:R-:W-:-:S04]  /*0120*/  UISETP.NE.U32.AND UP0, UPT, UR20, URZ, UPT ;  /* 0x0000003f1400728c */ /* 0x000fc8000bf05070 */
[----:B------:R-:W-:-:S07]  /*0130*/  UISETP.NE.AND.EX UP0, UPT, UR21, URZ, UPT, UP0 ;  /* 0x0000003f1500728c */ /* 0x000fce000bf05300 */
[----:B------:R-:W1:Y:S01]  /*0140*/  @!P0 LDC.64 R4, c[0x0][0x918] ;  /* 0x00024600ff048b82 */ /* 0x000e620000000a00 */
[----:B------:R-:W-:-:S03]  /*0150*/  UISETP.NE.AND UP3, UPT, UR5, 0x1, UPT ;  /* 0x000000010500788c */ /* 0x000fc6000bf65270 */
[----:B------:R-:W-:-:S08]  /*0160*/  @UP0 ULDC UR8, c[0x0][0x8dc] ;  /* 0x0002370000080ab9 */ /* 0x000fd00000000800 */
[----:B------:R-:W-:Y:S01]  /*0170*/  @UP3 ULDC UR12, c[0x0][0x10] ;  /* 0x00000400000c3ab9 */ /* 0x000fe20000000800 */
[----:B------:R-:W-:Y:S02]  /*0180*/  @UP3 UMOV UR5, URZ ;  /* 0x0000003f00053c82 */ /* 0x000fe40008000000 */
[----:B---3--:R-:W-:Y:S01]  /*0190*/  @UP3 UIMAD.WIDE.U32 UR12, UR40, UR12, UR4 ;  /* 0x0000000c280c32a5 */ /* 0x008fe2000f8e0004 */
[----:B------:R-:W-:Y:S01]  /*01a0*/  @UP3 UMOV UR9, URZ ;  /* 0x0000003f00093c82 */ /* 0x000fe20008000000 */
[----:B-1----:R-:W-:Y:S02]  /*01b0*/  @!P0 IMAD.WIDE.U32 R4, R34, 0xc, R4 ;  /* 0x0000000c22048825 */ /* 0x002fe400078e0004 */
[----:B------:R-:W-:-:S03]  /*01c0*/  @UP3 UIADD3 UR9, UR13, UR9, URZ ;  /* 0x000000090d093290 */ /* 0x000fc6000fffe03f */
[----:B------:R-:W-:Y:S01]  /*01d0*/  @UP3 UMOV UR10, UR12 ;  /* 0x0000000c000a3c82 */ /* 0x000fe20008000000 */
[----:B------:R1:W5:Y:S04]  /*01e0*/  @!P0 LDG.E R8, desc[UR56][R4.64] ;  /* 0x0000003804088981 */ /* 0x000368000c1e1900 */
[----:B------:R1:W5:Y:S01]  /*01f0*/  @!P0 LDG.E R9, desc[UR56][R4.64+0x4] ;  /* 0x0000043804098981 */ /* 0x000362000c1e1900 */
[----:B------:R-:W-:Y:S01]  /*0200*/  ISETP.NE.U32.AND P0, PT, RZ, UR22, PT ;  /* 0x00000016ff007c0c */ /* 0x000fe2000bf05070 */
[----:B------:R-:W-:Y:S01]  /*0210*/  @!UP3 ULDC UR5, c[0x0][0xc] ;  /* 0x000003000005bab9 */ /* 0x000fe20000000800 */
[----:B------:R-:W-:Y:S02]  /*0220*/  UMOV UR41, URZ ;  /* 0x0000003f00297c82 */ /* 0x000fe40008000000 */
[----:B------:R-:W-:Y:S01]  /*0230*/  ISETP.NE.AND.EX P0, PT, RZ, UR23, PT, P0 ;  /* 0x00000017ff007c0c */ /* 0x000fe2000bf05300 */
[----:B------:R-:W-:-:S07]  /*0240*/  @!UP3 UIMAD.WIDE.U32 UR4, UR5, UR4, UR40 ;  /* 0x000000040504b2a5 */ /* 0x000fce000f8e0028 */
[----:B------:R-:W-:Y:S01]  /*0250*/  @!UP3 UMOV UR9, UR5 ;  /* 0x000000050009bc82 */ /* 0x000fe20008000000 */
[----:B------:R-:W-:Y:S01]  /*0260*/  @!UP3 UMOV UR10, UR4 ;  /* 0x00000004000abc82 */ /* 0x000fe20008000000 */
[----:B--2---:R-:W-:-:S13]  /*0270*/  R2UR UR11, R2 ;  /* 0x00000000020b72ca */ /* 0x004fda00000e0000 */
[----:B------:R-:W-:-:S04]  /*0280*/  UIADD3 UR6, UP1, UR11, UR14, URZ ;  /* 0x0000000e0b067290 */ /* 0x000fc8000ff3e03f */
[----:B------:R-:W-:Y:S02]  /*0290*/  ULEA.HI.X.SX32 UR11, UR11, UR15, 0x1, UP1 ;  /* 0x0000000f0b0b7291 */ /* 0x000fe400088f0e3f */
[----:B------:R-:W-:Y:S01]  /*02a0*/  UIADD3 UR6, UP1, UR6, -0x1, URZ ;  /* 0xffffffff06067890 */ /* 0x000fe2000ff3e03f */
[----:B----4-:R-:W-:-:S03]  /*02b0*/  R2UR UR24, R0 ;  /* 0x00000000001872ca */ /* 0x010fc600000e0000 */
[----:B------:R-:W-:Y:S02]  /*02c0*/  UIADD3.X UR11, UR11, -0x1, URZ, UP1, !UPT ;  /* 0xffffffff0b0b7890 */ /* 0x000fe40008ffe43f */
[----:B------:R-:W-:-:S04]  /*02d0*/  @UP0 UIADD3 UR8, UP1, UR6, UR8, URZ ;  /* 0x0000000806080290 */ /* 0x000fc8000ff3e03f */
[----:B------:R-:W-:-:S04]  /*02e0*/  @UP0 UIADD3.X UR26, URZ, UR11, URZ, UP1, !UPT ;  /* 0x0000000b3f1a0290 */ /* 0x000fc80008ffe43f */
[----:B------:R-:W-:Y:S02]  /*02f0*/  @UP0 UIMAD.WIDE.U32 UR18, UR26, UR20, URZ ;  /* 0x000000141a1202a5 */ /* 0x000fe4000f8e003f */
[----:B------:R-:W-:Y:S02]  /*0300*/  @UP0 UIMAD.WIDE.U32 UR12, UR8, UR20, URZ ;  /* 0x00000014080c02a5 */ /* 0x000fe4000f8e003f */
[----:B------:R-:W-:Y:S02]  /*0310*/  @UP0 UIMAD.WIDE.U32 UR18, UP1, UR8, UR21, UR18 ;  /* 0x00000015081202a5 */ /* 0x000fe4000f820012 */
[----:B------:R-:W-:Y:S02]  /*0320*/  UIADD3 UR7, UP2, UR24, UR16, URZ ;  /* 0x0000001018077290 */ /* 0x000fe4000ff5e03f */
[----:B------:R-:W-:Y:S02]  /*0330*/  @UP0 UIADD3.X UR25, URZ, URZ, URZ, UP1, !UPT ;  /* 0x0000003f3f190290 */ /* 0x000fe40008ffe43f */
[----:B------:R-:W-:-:S02]  /*0340*/  @UP0 UIADD3 URZ, UP1, UR13, UR18, URZ ;  /* 0x000000120d3f0290 */ /* 0x000fc4000ff3e03f */
[----:B------:R-:W-:-:S03]  /*0350*/  ULEA.HI.X.SX32 UR8, UR24, UR17, 0x1, UP2 ;  /* 0x0000001118087291 */ /* 0x000fc600090f0e3f */
[----:B------:R-:W-:Y:S02]  /*0360*/  @UP0 UMOV UR24, UR19 ;  /* 0x0000001300180c82 */ /* 0x000fe40008000000 */
[----:B------:R-:W-:Y:S02]  /*0370*/  @UP0 UIMAD.WIDE.U32.X UR12, UR26, UR21, UR24, UP1 ;  /* 0x000000151a0c02a5 */ /* 0x000fe400088e0418 */
[----:B------:R-:W-:-:S04]  /*0380*/  UIADD3 UR19, UP1, UR7, -0x1, URZ ;  /* 0xffffffff07137890 */ /* 0x000fc8000ff3e03f */
[----:B------:R-:W-:Y:S01]  /*0390*/  UIADD3.X UR5, UR8, -0x1, URZ, UP1, !UPT ;  /* 0xffffffff08057890 */ /* 0x000fe20008ffe43f */
[----:B------:R-:W-:Y:S01]  /*03a0*/  @UP0 UMOV UR6, UR12 ;  /* 0x0000000c00060c82 */ /* 0x000fe20008000000 */
[----:B------:R-:W-:Y:S01]  /*03b0*/  @UP0 UMOV UR11, UR13 ;  /* 0x0000000d000b0c82 */ /* 0x000fe20008000000 */
[----:B-1----:R-:W-:Y:S09]  /*03c0*/  @!P0 BRA `(.L_x_0) ;  /* 0x00000000002c8947 */ /* 0x002ff20003800000 */
[----:B------:R-:W-:Y:S02]  /*03d0*/  ULDC UR7, c[0x0][0x8f4] ;  /* 0x00023d0000077ab9 */ /* 0x000fe40000000800 */
[----:B------:R-:W-:-:S04]  /*03e0*/  UIADD3 UR7, UP1, UR19, UR7, URZ ;  /* 0x0000000713077290 */ /* 0x000fc8000ff3e03f */
[----:B------:R-:W-:-:S04]  /*03f0*/  UIADD3.X UR8, URZ, UR5, URZ, UP1, !UPT ;  /* 0x000000053f087290 */ /* 0x000fc80008ffe43f */
[----:B------:R-:W-:-:S04]  /*0400*/  UIMAD.WIDE.U32 UR4, UR8, UR22, URZ ;  /* 0x00000016080472a5 */ /* 0x000fc8000f8e003f */
[----:B------:R-:W-:Y:S02]  /*0410*/  UIMAD.WIDE.U32 UR12, UP1, UR7, UR23, UR4 ;  /* 0x00000017070c72a5 */ /* 0x000fe4000f820004 */
[----:B------:R-:W-:Y:S02]  /*0420*/  UIMAD.WIDE.U32 UR4, UR7, UR22, URZ ;  /* 0x00000016070472a5 */ /* 0x000fe4000f8e003f */
[----:B------:R-:W-:Y:S02]  /*0430*/  UIADD3.X UR19, URZ, URZ, URZ, UP1, !UPT ;  /* 0x0000003f3f137290 */ /* 0x000fe40008ffe43f */
[----:B------:R-:W-:Y:S01]  /*0440*/  UIADD3 URZ, UP1, UR5, UR12, URZ ;  /* 0x0000000c053f7290 */ /* 0x000fe2000ff3e03f */
[----:B------:R-:W-:-:S03]  /*0450*/  UMOV UR18, UR13 ;  /* 0x0000000d00127c82 */ /* 0x000fc60008000000 */
[----:B------:R-:W-:-:S07]  /*0460*/  UIMAD.WIDE.U32.X UR4, UR8, UR23, UR18, UP1 ;  /* 0x00000017080472a5 */ /* 0x000fce00088e0412 */
[----:B------:R-:W-:-:S05]  /*0470*/  UMOV UR19, UR4 ;  /* 0x0000000400137c82 */ /* 0x000fca0008000000 */
.L_x_0:
[----:B------:R-:W-:Y:S01]  /*0480*/  ULDC UR8, c[0x0][0x934] ;  /* 0x00024d0000087ab9 */ /* 0x000fe20000000800 */
[----:B------:R-:W-:Y:S01]  /*0490*/  ULDC UR7, c[0x0][0x904] ;  /* 0x0002410000077ab9 */ /* 0x000fe20000000800 */
[----:B------:R-:W-:Y:S01]  /*04a0*/  ULDC UR4, c[0x0][0x938] ;  /* 0x00024e0000047ab9 */ /* 0x000fe20000000800 */
[----:B------:R-:W-:Y:S01]  /*04b0*/  USHF.L.U32 UR8, UR8, UR7, URZ ;  /* 0x0000000708087299 */ /* 0x000fe2000800063f */
[----:B------:R-:W-:Y:S01]  /*04c0*/  SHF.R.U32.HI R13, RZ, 0x5, R33 ;  /* 0x00000005ff0d7819 */ /* 0x000fe20000011621 */
[----:B------:R-:W-:Y:S01]  /*04d0*/  USHF.L.U32 UR7, UR4, UR7, URZ ;  /* 0x0000000704077299 */ /* 0x000fe2000800063f */
[----:B------:R-:W-:Y:S01]  /*04e0*/  ULDC UR18, c[0x0][0x8d8] ;  /* 0x0002360000127ab9 */ /* 0x000fe20000000800 */
[----:B------:R-:W-:Y:S02]  /*04f0*/  ULDC UR28, c[0x0][0x8f0] ;  /* 0x00023c00001c7ab9 */ /* 0x000fe40000000800 */
[----:B------:R-:W-:Y:S01]  /*0500*/  IMAD.U32 R10, RZ, RZ, UR8 ;  /* 0x00000008ff0a7e24 */ /* 0x000fe2000f8e00ff */
[----:B------:R-:W-:Y:S01]  /*0510*/  USHF.R.U64 UR11, UR6, UR18, UR11 ;  /* 0x00000012060b7299 */ /* 0x000fe2000800120b */
[----:B------:R-:W-:Y:S01]  /*0520*/  IMAD.U32 R11, RZ, RZ, UR7 ;  /* 0x00000007ff0b7e24 */ /* 0x000fe2000f8e00ff */
[----:B------:R-:W-:-:S02]  /*0530*/  USHF.R.U64 UR6, UR19, UR28, UR5 ;  /* 0x0000001c13067299 */ /* 0x000fc40008001205 */
[----:B------:R-:W-:Y:S01]  /*0540*/  IABS R0, R10 ;  /* 0x0000000a00007213 */ /* 0x000fe20000000000 */
[----:B------:R-:W-:Y:S01]  /*0550*/  UIADD3 UR11, UR11, -0x1, UR8 ;  /* 0xffffffff0b0b7890 */ /* 0x000fe2000fffe008 */
[----:B------:R-:W-:Y:S01]  /*0560*/  IABS R2, R11 ;  /* 0x0000000b00027213 */ /* 0x000fe20000000000 */
[----:B------:R-:W-:Y:S01]  /*0570*/  UIADD3 UR6, UR6, -0x1, UR7 ;  /* 0xffffffff06067890 */ /* 0x000fe2000fffe007 */
[----:B------:R-:W-:Y:S01]  /*0580*/  R2UR UR27, R0 ;  /* 0x00000000001b72ca */ /* 0x000fe200000e0000 */
[----:B------:R-:W-:Y:S01]  /*0590*/  UMOV UR4, URZ ;  /* 0x0000003f00047c82 */ /* 0x000fe20008000000 */
[----:B------:R-:W-:Y:S01]  /*05a0*/  UISETP.GE.AND UP5, UPT, UR11, URZ, UPT ;  /* 0x0000003f0b00728c */ /* 0x000fe2000bfa6270 */
[----:B------:R-:W-:Y:S01]  /*05b0*/  IMAD.MOV.U32 R0, RZ, RZ, R2 ;  /* 0x000000ffff007224 */ /* 0x000fe200078e0002 */
[----:B------:R-:W-:Y:S01]  /*05c0*/  UISETP.NE.AND UP4, UPT, UR8, URZ, UPT ;  /* 0x0000003f0800728c */ /* 0x000fe2000bf85270 */
[----:B------:R-:W-:-:S03]  /*05d0*/  UMOV UR53, 0x1 ;  /* 0x0000000100357882 */ /* 0x000fc60000000000 */
[----:B------:R-:W-:-:S05]  /*05e0*/  R2UR UR26, R0 ;  /* 0x00000000001a72ca */ /* 0x000fca00000e0000 */
[----:B------:R-:W1:Y:S08]  /*05f0*/  I2F.RP R0, UR27 ;  /* 0x0000001b00007d06 */ /* 0x000e700008209400 */
[----:B------:R-:W2:Y:S08]  /*0600*/  I2F.RP R4, UR26 ;  /* 0x0000001a00047d06 */ /* 0x000eb00008209400 */
[----:B-1----:R-:W1:Y:S08]  /*0610*/  MUFU.RCP R0, R0 ;  /* 0x0000000000007308 */ /* 0x002e700000001000 */
[----:B--2---:R-:W2:Y:S01]  /*0620*/  MUFU.RCP R4, R4 ;  /* 0x0000000400047308 */ /* 0x004ea20000001000 */
[----:B-1----:R-:W-:-:S02]  /*0630*/  VIADD R2, R0, 0xffffffe ;  /* 0x0ffffffe00027836 */ /* 0x002fc40000000000 */
[----:B------:R-:W-:-:S05]  /*0640*/  IMAD.U32 R0, RZ, RZ, UR11 ;  /* 0x0000000bff007e24 */ /* 0x000fca000f8e00ff */
[----:B------:R-:W1:Y:S01]  /*0650*/  F2I.FTZ.U32.TRUNC.NTZ R2, R2 ;  /* 0x0000000200027305 */ /* 0x000e62000021f000 */
[----:B------:R-:W-:Y:S01]  /*0660*/  IABS R0, R0 ;  /* 0x0000000000007213 */ /* 0x000fe20000000000 */
[----:B--2---:R-:W-:Y:S01]  /*0670*/  VIADD R5, R4, 0xffffffe ;  /* 0x0ffffffe04057836 */ /* 0x004fe20000000000 */
[----:B------:R-:W-:Y:S02]  /*0680*/  IABS R4, R10 ;  /* 0x0000000a00047213 */ /* 0x000fe40000000000 */
[----:B------:R-:W-:-:S03]  /*0690*/  R2UR UR31, R0 ;  /* 0x00000000001f72ca */ /* 0x000fc600000e0000 */
[----:B------:R-:W2:Y:S01]  /*06a0*/  F2I.FTZ.U32.TRUNC.NTZ R5, R5 ;  /* 0x0000000500057305 */ /* 0x000ea2000021f000 */
[----:B------:R-:W-:Y:S01]  /*06b0*/  IMAD.MOV R4, RZ, RZ, -R4 ;  /* 0x000000ffff047224 */ /* 0x000fe200078e0a04 */
[----:B-1----:R-:W-:Y:S01]  /*06c0*/  R2UR UR5, R2 ;  /* 0x00000000020572ca */ /* 0x002fe200000e0000 */
[----:B------:R-:W-:Y:S01]  /*06d0*/  IMAD.U32 R2, RZ, RZ, UR6 ;  /* 0x00000006ff027e24 */ /* 0x000fe2000f8e00ff */
[----:B--2---:R-:W-:-:S04]  /*06e0*/  R2UR UR13, R5 ;  /* 0x00000000050d72ca */ /* 0x004fc800000e0000 */
[----:B------:R-:W-:Y:S01]  /*06f0*/  IABS R5, R2 ;  /* 0x0000000200057213 */ /* 0x000fe20000000000 */
[----:B------:R-:W-:Y:S01]  /*0700*/  IMAD.MOV.U32 R2, RZ, RZ, R4 ;  /* 0x000000ffff027224 */ /* 0x000fe200078e0004 */
[----:B------:R-:W-:-:S05]  /*0710*/  IABS R4, R11 ;  /* 0x0000000b00047213 */ /* 0x000fca0000000000 */
[----:B------:R-:W-:Y:S01]  /*0720*/  UIADD3 UR12, URZ, -UR5, URZ ;  /* 0x800000053f0c7290 */ /* 0x000fe2000fffe03f */
[----:B------:R-:W-:Y:S01]  /*0730*/  IMAD.MOV.U32 R0, RZ, RZ, R5 ;  /* 0x000000ffff007224 */ /* 0x000fe200078e0005 */
[----:B------:R-:W-:Y:S02]  /*0740*/  R2UR UR29, R2 ;  /* 0x00000000021d72ca */ /* 0x000fe400000e0000 */
[----:B------:R-:W-:Y:S01]  /*0750*/  UIMAD UR12, UR12, UR27, URZ ;  /* 0x0000001b0c0c72a4 */ /* 0x000fe2000f8e023f */
[----:B------:R-:W-:Y:S01]  /*0760*/  IMAD.MOV R4, RZ, RZ, -R4 ;  /* 0x000000ffff047224 */ /* 0x000fe200078e0a04 */
[----:B------:R-:W1:Y:S01]  /*0770*/  SHFL.IDX PT, R2, R13, RZ, 0x1f ;  /* 0x00001fff0d027589 */ /* 0x000e6200000e0000 */
[----:B------:R-:W-:Y:S01]  /*0780*/  R2UR UR32, R0 ;  /* 0x00000000002072ca */ /* 0x000fe200000e0000 */
[----:B------:R-:W-:Y:S01]  /*0790*/  UIADD3 UR24, URZ, -UR13, URZ ;  /* 0x8000000d3f187290 */ /* 0x000fe2000fffe03f */
[----:B------:R-:W-:Y:S01]  /*07a0*/  IMAD.MOV.U32 R0, RZ, RZ, R4 ;  /* 0x000000ffff007224 */ /* 0x000fe200078e0004 */
[----:B------:R-:W-:-:S02]  /*07b0*/  UIMAD.WIDE.U32 UR4, UR5, UR12, UR4 ;  /* 0x0000000c050472a5 */ /* 0x000fc4000f8e0004 */
[----:B------:R-:W-:Y:S01]  /*07c0*/  UIMAD UR24, UR24, UR26, URZ ;  /* 0x0000001a181872a4 */ /* 0x000fe2000f8e023f */
[----:B------:R-:W-:Y:S01]  /*07d0*/  UMOV UR12, URZ ;  /* 0x0000003f000c7c82 */ /* 0x000fe20008000000 */
[----:B------:R-:W-:Y:S02]  /*07e0*/  R2UR UR30, R0 ;  /* 0x00000000001e72ca */ /* 0x000fe400000e0000 */
[----:B------:R-:W-:Y:S01]  /*07f0*/  UIMAD.WIDE.U32 UR24, UR13, UR24, UR12 ;  /* 0x000000180d1872a5 */ /* 0x000fe2000f8e000c */
[----:B------:R-:W-:Y:S02]  /*0800*/  SHF.R.U32.HI R0, RZ, 0x7, R33 ;  /* 0x00000007ff007819 */ /* 0x000fe40000011621 */
[----:B------:R-:W-:Y:S02]  /*0810*/  UMOV UR13, UR5 ;  /* 0x00000005000d7c82 */ /* 0x000fe40008000000 */
[----:B------:R-:W-:Y:S02]  /*0820*/  UIMAD.WIDE.U32 UR4, UR13, UR31, URZ ;  /* 0x0000001f0d0472a5 */ /* 0x000fe4000f8e003f */
[----:B------:R-:W-:Y:S01]  /*0830*/  UMOV UR19, UR25 ;  /* 0x0000001900137c82 */ /* 0x000fe20008000000 */
[----:B------:R-:W2:Y:S01]  /*0840*/  SHFL.IDX PT, R0, R0, RZ, 0x1f ;  /* 0x00001fff00007589 */ /* 0x000ea200000e0000 */
[----:B------:R-:W-:-:S02]  /*0850*/  UIMAD UR5, UR5, UR29, UR31 ;  /* 0x0000001d050572a4 */ /* 0x000fc4000f8e021f */
[----:B------:R-:W-:Y:S02]  /*0860*/  UIMAD.WIDE.U32 UR24, UR19, UR32, URZ ;  /* 0x00000020131872a5 */ /* 0x000fe4000f8e003f */
[----:B------:R-:W-:Y:S01]  /*0870*/  UISETP.GT.U32.AND UP1, UPT, UR27, UR5, UPT ;  /* 0x000000051b00728c */ /* 0x000fe2000bf24070 */
[----:B-1----:R-:W-:Y:S01]  /*0880*/  R2UR UR33, R2 ;  /* 0x00000000022172ca */ /* 0x002fe200000e0000 */
[----:B------:R-:W-:Y:S02]  /*0890*/  UIMAD UR25, UR25, UR30, UR32 ;  /* 0x0000001e191972a4 */ /* 0x000fe4000f8e0220 */
[----:B------:R-:W-:Y:S02]  /*08a0*/  ULOP3.LUT UR31, URZ, UR8, URZ, 0x33, !UPT ;  /* 0x000000083f1f7292 */ /* 0x000fe4000f8e333f */
[----:B------:R-:W-:Y:S02]  /*08b0*/  UISETP.GT.U32.AND UP2, UPT, UR26, UR25, UPT ;  /* 0x000000191a00728c */ /* 0x000fe4000bf44070 */
[----:B------:R-:W-:-:S03]  /*08c0*/  ULOP3.LUT UR32, URZ, UR7, URZ, 0x33, !UPT ;  /* 0x000000073f207292 */ /* 0x000fc6000f8e333f */
[----:B------:R-:W-:-:S03]  /*08d0*/  @!UP1 UIADD3 UR5, UR5, -UR27, URZ ;  /* 0x8000001b05059290 */ /* 0x000fc6000fffe03f */
[----:B------:R-:W-:Y:S02]  /*08e0*/  USHF.R.S32.HI UR4, URZ, 0x1f, UR33 ;  /* 0x0000001f3f047899 */ /* 0x000fe40008011421 */
[----:B------:R-:W-:Y:S01]  /*08f0*/  ISETP.NE.AND P1, PT, RZ, UR33, PT ;  /* 0x00000021ff007c0c */ /* 0x000fe2000bf25270 */
[----:B------:R-:W-:Y:S02]  /*0900*/  UISETP.GT.U32.AND UP6, UPT, UR27, UR5, UPT ;  /* 0x000000051b00728c */ /* 0x000fe4000bfc4070 */
[----:B------:R-:W-:Y:S01]  /*0910*/  @!UP2 UIADD3 UR25, UR25, -UR26, URZ ;  /* 0x8000001a1919a290 */ /* 0x000fe2000fffe03f */
[----:B--2---:R-:W-:Y:S01]  /*0920*/  R2UR UR12, R0 ;  /* 0x00000000000c72ca */ /* 0x004fe200000e0000 */
[----:B------:R-:W-:Y:S02]  /*0930*/  UISETP.NE.AND UP2, UPT, UR7, URZ, UPT ;  /* 0x0000003f0700728c */ /* 0x000fe4000bf45270 */
[----:B------:R-:W-:Y:S02]  /*0940*/  UISETP.GT.U32.AND UP1, UPT, UR26, UR25, UPT ;  /* 0x000000191a00728c */ /* 0x000fe4000bf24070 */
[----:B------:R-:W-:-:S03]  /*0950*/  ULEA.HI UR4, UR4, UR33, URZ, 0x2 ;  /* 0x0000002104047291 */ /* 0x000fc6000f8f103f */
[----:B------:R-:W-:Y:S02]  /*0960*/  @!UP6 UIADD3 UR5, UR5, -UR27, URZ ;  /* 0x8000001b0505e290 */ /* 0x000fe4000fffe03f */
[----:B------:R-:W-:Y:S02]  /*0970*/  UISETP.GE.AND UP6, UPT, UR6, URZ, UPT ;  /* 0x0000003f0600728c */ /* 0x000fe4000bfc6270 */
[----:B------:R-:W-:Y:S02]  /*0980*/  @!UP5 UIADD3 UR5, -UR5, URZ, URZ ;  /* 0x0000003f0505d290 */ /* 0x000fe4000fffe13f */
[----:B------:R-:W-:Y:S02]  /*0990*/  @!UP1 UIADD3 UR25, UR25, -UR26, URZ ;  /* 0x8000001a19199290 */ /* 0x000fe4000fffe03f */
[----:B------:R-:W-:Y:S02]  /*09a0*/  USEL UR5, UR31, UR5, !UP4 ;  /* 0x000000051f057287 */ /* 0x000fe4000e000000 */
[----:B------:R-:W-:-:S02]  /*09b0*/  ULOP3.LUT UR4, UR4, 0xfffffffc, URZ, 0xc0, !UPT ;  /* 0xfffffffc04047892 */ /* 0x000fc4000f8ec03f */
[----:B------:R-:W-:Y:S02]  /*09c0*/  UIADD3 UR5, UR11, -UR5, URZ ;  /* 0x800000050b057290 */ /* 0x000fe4000fffe03f */
[----:B------:R-:W-:Y:S02]  /*09d0*/  @!UP6 UIADD3 UR25, -UR25, URZ, URZ ;  /* 0x0000003f1919e290 */ /* 0x000fe4000fffe13f */
[----:B------:R-:W-:Y:S02]  /*09e0*/  UIADD3 UR54, UR33, -UR4, URZ ;  /* 0x8000000421367290 */ /* 0x000fe4000fffe03f */
[----:B------:R-:W-:Y:S02]  /*09f0*/  USEL UR25, UR32, UR25, !UP2 ;  /* 0x0000001920197287 */ /* 0x000fe4000d000000 */
[----:B------:R-:W-:Y:S02]  /*0a00*/  UISETP.NE.AND UP1, UPT, UR12, URZ, UPT ;  /* 0x0000003f0c00728c */ /* 0x000fe4000bf25270 */
[----:B------:R-:W-:-:S02]  /*0a10*/  UIADD3 UR25, UR6, -UR25, URZ ;  /* 0x8000001906197290 */ /* 0x000fc4000fffe03f */
[----:B------:R-:W-:Y:S02]  /*0a20*/  UISETP.EQ.AND UP5, UPT, UR54, 0x3, !UP1 ;  /* 0x000000033600788c */ /* 0x000fe4000cfa2270 */
[----:B------:R-:W-:Y:S02]  /*0a30*/  UIMAD UR24, UR5, UR25, URZ ;  /* 0x00000019051872a4 */ /* 0x000fe4000f8e023f */
[----:B------:R-:W-:Y:S02]  /*0a40*/  USEL UR4, UR25, UR5, !UP3 ;  /* 0x0000000519047287 */ /* 0x000fe4000d800000 */
[----:B------:R-:W-:Y:S02]  /*0a50*/  USHF.R.S32.HI UR25, URZ, 0x1f, UR24 ;  /* 0x0000001f3f197899 */ /* 0x000fe40008011418 */
[----:B------:R-:W-:Y:S01]  /*0a60*/  USHF.R.S32.HI UR5, URZ, 0x1f, UR4 ;  /* 0x0000001f3f057899 */ /* 0x000fe20008011404 */
[----:B------:R-:W-:Y:S01]  /*0a70*/  IMAD.U32 R6, RZ, RZ, UR24 ;  /* 0x00000018ff067e24 */ /* 0x000fe2000f8e00ff */
[----:B------:R-:W-:Y:S01]  /*0a80*/  USEL UR53, UR53, 0x2, UP5 ;  /* 0x0000000235357887 */ /* 0x000fe2000a800000 */
[----:B------:R-:W-:-:S02]  /*0a90*/  IMAD.U32 R4, RZ, RZ, UR4 ;  /* 0x00000004ff047e24 */ /* 0x000fc4000f8e00ff */
[----:B------:R-:W-:Y:S02]  /*0aa0*/  IMAD.U32 R7, RZ, RZ, UR25 ;  /* 0x00000019ff077e24 */ /* 0x000fe4000f8e00ff */
[----:B------:R-:W-:Y:S01]  /*0ab0*/  IMAD.U32 R5, RZ, RZ, UR5 ;  /* 0x00000005ff057e24 */ /* 0x000fe2000f8e00ff */
[----:B------:R-:W-:Y:S06]  /*0ac0*/  @P1 BRA `(.L_x_1) ;  /* 0x0000000000841947 */ /* 0x000fec0003800000 */
[----:B------:R-:W-:Y:S01]  /*0ad0*/  ELECT P1, URZ, PT ;  /* 0x00000000003f782f */ /* 0x000fe20003820000 */
[----:B------:R-:W-:-:S12]  /*0ae0*/  BSSY B0, `(.L_x_1) ;  /* 0x000001f000007945 */ /* 0x000fd80003800000 */
[----:B------:R-:W-:Y:S05]  /*0af0*/  @!P1 BRA `(.L_x_2) ;  /* 0x0000000000749947 */ /* 0x000fea0003800000 */
[----:B------:R-:W1:Y:S01]  /*0b00*/  S2UR UR6, SR_CgaCtaId ;  /* 0x00000000000679c3 */ /* 0x000e620000008800 */
[----:B------:R-:W-:Y:S01]  /*0b10*/  UMOV UR4, 0x400 ;  /* 0x0000040000047882 */ /* 0x000fe20000000000 */
[----:B------:R-:W-:Y:S01]  /*0b20*/  UMOV UR5, 0x1 ;  /* 0x0000000100057882 */ /* 0x000fe20000000000 */
[----:B------:R-:W-:Y:S02]  /*0b30*/  UMOV UR24, 0x140 ;  /* 0x0000014000187882 */ /* 0x000fe40000000000 */
[----:B------:R-:W-:-:S04]  /*0b40*/  UIADD3 UR24, -UR24, 0x100000, URZ ;  /* 0x0010000018187890 */ /* 0x000fc8000fffe13f */
[----:B------:R-:W-:Y:S02]  /*0b50*/  USHF.L.U32 UR25, UR24, 0xb, URZ ;  /* 0x0000000b18197899 */ /* 0x000fe4000800063f */
[----:B------:R-:W-:Y:S02]  /*0b60*/  USHF.L.U32 UR24, UR24, 0x1, URZ ;  /* 0x0000000118187899 */ /* 0x000fe4000800063f */
[----:B-1----:R-:W-:Y:S02]  /*0b70*/  ULEA UR6, UR6, UR4, 0x18 ;  /* 0x0000000406067291 */ /* 0x002fe4000f8ec03f */
[----:B------:R-:W-:-:S04]  /*0b80*/  UIADD3 UR4, -UR5, 0x100000, URZ ;  /* 0x0010000005047890 */ /* 0x000fc8000fffe13f */
[----:B------:R-:W-:Y:S02]  /*0b90*/  USHF.L.U32 UR5, UR4, 0xb, URZ ;  /* 0x0000000b04057899 */ /* 0x000fe4000800063f */
[----:B------:R-:W-:Y:S01]  /*0ba0*/  USHF.L.U32 UR4, UR4, 0x1, URZ ;  /* 0x0000000104047899 */ /* 0x000fe2000800063f */
[----:B------:R-:W1:Y:S11]  /*0bb0*/  FENCE.VIEW.ASYNC.S ;  /* 0x00000000000073c6 */ /* 0x000e760000000000 */
[----:B-1----:R1:W2:Y:S01]  /*0bc0*/  SYNCS.EXCH.64 URZ, [UR6+0x38400], UR4 ;  /* 0x03840004063f75b2 */ /* 0x0022a20008000100 */
[----:B------:R1:W3:Y:S01]  /*0bd0*/  SYNCS.EXCH.64 URZ, [UR6+0x38440], UR24 ;  /* 0x03844018063f75b2 */ /* 0x0002e20008000100 */
[----:B------:R1:W4:Y:S01]  /*0be0*/  SYNCS.EXCH.64 URZ, [UR6+0x38408], UR4 ;  /* 0x03840804063f75b2 */ /* 0x0003220008000100 */
[----:B------:R1:W1:Y:S01]  /*0bf0*/  SYNCS.EXCH.64 URZ, [UR6+0x38448], UR24 ;  /* 0x03844818063f75b2 */ /* 0x0002620008000100 */
        /* <DEDUP_REMOVED lines=12> */
[----:B------:R-:W-:Y:S01]  /*0cc0*/  NOP ;  /* 0x0000000000007918 */ /* 0x000fe20000000000 */
.L_x_2:
[----:B-1----:R-:W-:Y:S05]  /*0cd0*/  BSYNC B0 ;  /* 0x0000000000007941 */ /* 0x002fea0003800000 */
.L_x_1:
[----:B------:R-:W1:Y:S01]  /*0ce0*/  SHFL.IDX PT, R0, R13, RZ, 0x1f ;  /* 0x00001fff0d007589 */ /* 0x000e6200000e0000 */
[----:B------:R-:W-:Y:S01]  /*0cf0*/  UIADD3 UR33, UR12, -0x1, URZ ;  /* 0xffffffff0c217890 */ /* 0x000fe2000fffe03f */
[----:B------:R-:W-:Y:S01]  /*0d00*/  NOP ;  /* 0x0000000000007918 */ /* 0x000fe20000000000 */
[----:B------:R-:W-:Y:S02]  /*0d10*/  UISETP.LT.U32.AND UP6, UPT, UR54, 0x2, !UP1 ;  /* 0x000000023600788c */ /* 0x000fe4000cfc1070 */
[----:B------:R-:W-:Y:S02]  /*0d20*/  UISETP.GE.U32.AND UP5, UPT, UR33, 0x2, UPT ;  /* 0x000000022100788c */ /* 0x000fe4000bfa6070 */
[----:B------:R-:W-:-:S04]  /*0d30*/  USEL UR52, URZ, 0x1, !UP6 ;  /* 0x000000013f347887 */ /* 0x000fc8000f000000 */
[----:B------:R-:W-:Y:S01]  /*0d40*/  USEL UR52, UR52, 0x2, UP5 ;  /* 0x0000000234347887 */ /* 0x000fe2000a800000 */
[----:B-1----:R-:W-:-:S13]  /*0d50*/  ISETP.NE.AND P1, PT, R0, RZ, PT ;  /* 0x000000ff0000720c */ /* 0x002fda0003f25270 */
[----:B------:R-:W-:Y:S05]  /*0d60*/  @P1 BRA `(.L_x_3) ;  /* 0x0000000000681947 */ /* 0x000fea0003800000 */
[----:B------:R-:W1:Y:S01]  /*0d70*/  S2UR UR5, SR_CgaCtaId ;  /* 0x00000000000579c3 */ /* 0x000e620000008800 */
[----:B------:R-:W-:Y:S01]  /*0d80*/  UMOV UR4, 0x400 ;  /* 0x0000040000047882 */ /* 0x000fe20000000000 */
[----:B------:R-:W-:Y:S01]  /*0d90*/  UMOV UR24, 0x1 ;  /* 0x0000000100187882 */ /* 0x000fe20000000000 */
[----:B------:R-:W-:Y:S01]  /*0da0*/  UMOV UR11, 0x100 ;  /* 0x00000100000b7882 */ /* 0x000fe20000000000 */
[----:B------:R-:W-:-:S04]  /*0db0*/  UIADD3 UR24, -UR24, 0x100000, URZ ;  /* 0x0010000018187890 */ /* 0x000fc8000fffe13f */
[----:B------:R-:W-:Y:S02]  /*0dc0*/  USHF.L.U32 UR25, UR24, 0xb, URZ ;  /* 0x0000000b18197899 */ /* 0x000fe4000800063f */
[----:B------:R-:W-:Y:S01]  /*0dd0*/  USHF.L.U32 UR24, UR24, 0x1, URZ ;  /* 0x0000000118187899 */ /* 0x000fe2000800063f */
[----:B------:R-:W-:Y:S01]  /*0de0*/  ELECT P1, URZ, PT ;  /* 0x00000000003f782f */ /* 0x000fe20003820000 */
[----:B-1----:R-:W-:Y:S02]  /*0df0*/  ULEA UR6, UR5, UR4, 0x18 ;  /* 0x0000000405067291 */ /* 0x002fe4000f8ec03f */
[----:B------:R-:W-:-:S04]  /*0e00*/  UIADD3 UR4, -UR11, 0x100000, URZ ;  /* 0x001000000b047890 */ /* 0x000fc8000fffe13f */
[----:B------:R-:W-:Y:S02]  /*0e10*/  USHF.L.U32 UR5, UR4, 0xb, URZ ;  /* 0x0000000b04057899 */ /* 0x000fe4000800063f */
[----:B------:R-:W-:Y:S01]  /*0e20*/  USHF.L.U32 UR4, UR4, 0x1, URZ ;  /* 0x0000000104047899 */ /* 0x000fe2000800063f */
[----:B------:R-:W1:Y:S03]  /*0e30*/  FENCE.VIEW.ASYNC.S ;  /* 0x00000000000073c6 */ /* 0x000e660000000000 */
[----:B-1----:R1:W1:Y:S08]  /*0e40*/  SYNCS.EXCH.64 URZ, [UR6+0x38480], UR24 ;  /* 0x03848018063f75b2 */ /* 0x0022700008000100 */
        /* <DEDUP_REMOVED lines=12> */
.L_x_3:
[----:B------:R-:W2:Y:S01]  /*0f10*/  SHFL.IDX PT, R0, R13, RZ, 0x1f ;  /* 0x00001fff0d007589 */ /* 0x000ea200000e0000 */
[----:B------:R-:W-:Y:S01]  /*0f20*/  UISETP.EQ.AND UP6, UPT, UR54, 0x2, !UP1 ;  /* 0x000000023600788c */ /* 0x000fe2000cfc2270 */
[----:B------:R-:W-:-:S03]  /*0f30*/  NOP ;  /* 0x0000000000007918 */ /* 0x000fc60000000000 */
[----:B------:R-:W-:-:S04]  /*0f40*/  USEL UR51, URZ, 0x1, !UP6 ;  /* 0x000000013f337887 */ /* 0x000fc8000f000000 */
[----:B------:R-:W-:Y:S01]  /*0f50*/  USEL UR51, UR51, 0x2, UP5 ;  /* 0x0000000233337887 */ /* 0x000fe2000a800000 */
[----:B--2---:R-:W-:-:S13]  /*0f60*/  ISETP.NE.AND P1, PT, R0, RZ, PT ;  /* 0x000000ff0000720c */ /* 0x004fda0003f25270 */
[----:B------:R-:W-:Y:S05]  /*0f70*/  @P1 BRA `(.L_x_4) ;  /* 0x0000000000581947 */ /* 0x000fea0003800000 */
[----:B-1----:R-:W1:Y:S01]  /*0f80*/  S2UR UR5, SR_CgaCtaId ;  /* 0x00000000000579c3 */ /* 0x002e620000008800 */
[----:B------:R-:W-:Y:S01]  /*0f90*/  UMOV UR4, 0x400 ;  /* 0x0000040000047882 */ /* 0x000fe20000000000 */
[----:B------:R-:W-:Y:S01]  /*0fa0*/  UMOV UR11, 0x20 ;  /* 0x00000020000b7882 */ /* 0x000fe20000000000 */
[----:B------:R-:W-:Y:S01]  /*0fb0*/  UMOV UR24, 0x100 ;  /* 0x0000010000187882 */ /* 0x000fe20000000000 */
[----:B------:R-:W-:Y:S01]  /*0fc0*/  ELECT P1, URZ, PT ;  /* 0x00000000003f782f */ /* 0x000fe20003820000 */
        /* <DEDUP_REMOVED lines=8> */
[----:B-1----:R2:W1:Y:S01]  /*1050*/  SYNCS.EXCH.64 URZ, [UR6+0x384e0], UR4 ;  /* 0x0384e004063f75b2 */ /* 0x0024620008000100 */
[----:B------:R2:W1:Y:S01]  /*1060*/  SYNCS.EXCH.64 URZ, [UR6+0x38500], UR24 ;  /* 0x03850018063f75b2 */ /* 0x0004620008000100 */
[----:B------:R2:W1:Y:S01]  /*1070*/  SYNCS.EXCH.64 URZ, [UR6+0x384e8], UR4 ;  /* 0x0384e804063f75b2 */ /* 0x0004620008000100 */
[----:B------:R2:W1:Y:S01]  /*1080*/  SYNCS.EXCH.64 URZ, [UR6+0x38508], UR24 ;  /* 0x03850818063f75b2 */ /* 0x0004620008000100 */
[----:B------:R2:W1:Y:S01]  /*1090*/  SYNCS.EXCH.64 URZ, [UR6+0x384f0], UR4 ;  /* 0x0384f004063f75b2 */ /* 0x0004620008000100 */
[----:B------:R2:W1:Y:S01]  /*10a0*/  SYNCS.EXCH.64 URZ, [UR6+0x38510], UR24 ;  /* 0x03851018063f75b2 */ /* 0x0004620008000100 */
[----:B------:R2:W1:Y:S01]  /*10b0*/  SYNCS.EXCH.64 URZ, [UR6+0x384f8], UR4 ;  /* 0x0384f804063f75b2 */ /* 0x0004620008000100 */
[----:B------:R2:W1:Y:S02]  /*10c0*/  SYNCS.EXCH.64 URZ, [UR6+0x38518], UR24 ;  /* 0x03851818063f75b2 */ /* 0x0004640008000100 */
[----:B--2---:R-:W-:Y:S01]  /*10d0*/  NOP ;  /* 0x0000000000007918 */ /* 0x004fe20000000000 */
.L_x_4:
[----:B------:R-:W2:Y:S01]  /*10e0*/  SHFL.IDX PT, R0, R13, RZ, 0x1f ;  /* 0x00001fff0d007589 */ /* 0x000ea200000e0000 */
[----:B------:R-:W-:Y:S01]  /*10f0*/  ELECT P1, URZ, PT ;  /* 0x00000000003f782f */ /* 0x000fe20003820000 */
[----:B------:R-:W3:Y:S01]  /*1100*/  LDC.64 R14, c[0x0][0x8f8] ;  /* 0x00023e00ff0e7b82 */ /* 0x000ee20000000a00 */
[----:B-1----:R-:W-:Y:S01]  /*1110*/  UMOV UR4, 0x20 ;  /* 0x0000002000047882 */ /* 0x002fe20000000000 */
[----:B------:R-:W-:Y:S01]  /*1120*/  NOP ;  /* 0x0000000000007918 */ /* 0x000fe20000000000 */
[----:B------:R-:W-:Y:S01]  /*1130*/  ULDC UR39, c[0x0][0xc] ;  /* 0x0000030000277ab9 */ /* 0x000fe20000000800 */
[----:B------:R-:W-:Y:S02]  /*1140*/  IMAD.MOV.U32 R16, RZ, RZ, -0x1 ;  /* 0xffffffffff107424 */ /* 0x000fe400078e00ff */
[----:B------:R-:W-:Y:S02]  /*1150*/  IMAD.MOV.U32 R17, RZ, RZ, -0x1 ;  /* 0xffffffffff117424 */ /* 0x000fe400078e00ff */
[----:B------:R-:W-:Y:S01]  /*1160*/  IMAD.MOV.U32 R18, RZ, RZ, -0x1 ;  /* 0xffffffffff127424 */ /* 0x000fe200078e00ff */
[----:B--2---:R-:W-:Y:S01]  /*1170*/  ISETP.NE.OR P1, PT, R0, RZ, !P1 ;  /* 0x000000ff0000720c */ /* 0x004fe20004f25670 */
[----:B------:R-:W-:-:S12]  /*1180*/  IMAD.U32 R0, RZ, RZ, UR9 ;  /* 0x00000009ff007e24 */ /* 0x000fd8000f8e00ff */
[----:B------:R-:W-:Y:S01]  /*1190*/  VOTEU.ALL UP5, P1 ;  /* 0x00000000003f7886 */ /* 0x000fe200008a0000 */
[----:B------:R-:W-:-:S04]  /*11a0*/  VOTEU.ALL UP6, P1 ;  /* 0x00000000003f7886 */ /* 0x000fc800008c0000 */
[----:B------:R-:W1:Y:S01]  /*11b0*/  @!UP5 S2UR UR11, SR_CgaCtaId ;  /* 0x00000000000bd9c3 */ /* 0x000e620000008800 */
[----:B------:R-:W-:Y:S01]  /*11c0*/  @!UP5 UMOV UR6, 0x400 ;  /* 0x000004000006d882 */ /* 0x000fe20000000000 */
[----:B------:R-:W-:-:S04]  /*11d0*/  @!UP5 UIADD3 UR4, -UR4, 0x100000, URZ ;  /* 0x001000000404d890 */ /* 0x000fc8000fffe13f */
[----:B------:R-:W-:Y:S02]  /*11e0*/  @!UP5 USHF.L.U32 UR5, UR4, 0xb, URZ ;  /* 0x0000000b0405d899 */ /* 0x000fe4000800063f */
[----:B------:R-:W-:Y:S02]  /*11f0*/  @!UP5 USHF.L.U32 UR4, UR4, 0x1, URZ ;  /* 0x000000010404d899 */ /* 0x000fe4000800063f */
[----:B-1----:R-:W-:Y:S01]  /*1200*/  @!UP5 ULEA UR6, UR11, UR6, 0x18 ;  /* 0x000000060b06d291 */ /* 0x002fe2000f8ec03f */
[----:B------:R-:W-:Y:S01]  /*1210*/  VOTEU.ALL UP5, P1 ;  /* 0x00000000003f7886 */ /* 0x000fe200008a0000 */
[----:B---3--:R-:W-:Y:S01]  /*1220*/  ISETP.LE.U32.AND P1, PT, R14, UR10, PT ;  /* 0x0000000a0e007c0c */ /* 0x008fe2000bf23070 */
[----:B------:R-:W-:-:S03]  /*1230*/  UMOV UR11, URZ ;  /* 0x0000003f000b7c82 */ /* 0x000fc60008000000 */
[----:B------:R-:W-:Y:S01]  /*1240*/  ISETP.GE.U32.AND.EX P1, PT, R0, R15, PT, P1 ;  /* 0x0000000f0000720c */ /* 0x000fe20003f26110 */
[----:B------:R-:W1:Y:S05]  /*1250*/  FENCE.VIEW.ASYNC.S ;  /* 0x00000000000073c6 */ /* 0x000e6a0000000000 */
[----:B-1----:R-:W4:Y:S01]  /*1260*/  @!UP5 SYNCS.EXCH.64 URZ, [UR6+0x38520], UR4 ;  /* 0x03852004063fd5b2 */ /* 0x002f220008000100 */
[----:B------:R1:W4:Y:S01]  /*1270*/  @!UP6 SYNCS.EXCH.64 URZ, [UR6+0x38528], UR4 ;  /* 0x03852804063fe5b2 */ /* 0x0003220008000100 */
[----:B------:R-:W-:Y:S01]  /*1280*/  NOP ;  /* 0x0000000000007918 */ /* 0x000fe20000000000 */
[----:B-1----:R-:W-:Y:S01]  /*1290*/  ULDC.U8 UR4, c[0x0][0x900] ;  /* 0x0002400000047ab9 */ /* 0x002fe20000000000 */
[----:B------:R-:W-:Y:S01]  /*12a0*/  UMOV UR6, URZ ;  /* 0x0000003f00067c82 */ /* 0x000fe20008000000 */
[----:B----4-:R-:W-:Y:S01]  /*12b0*/  BAR.SYNC.DEFER_BLOCKING 0x0 ;  /* 0x0000000000007b1d */ /* 0x010fe20000010000 */
[----:B------:R-:W-:-:S04]  /*12c0*/  ISETP.NE.AND P2, PT, RZ, UR4, PT ;  /* 0x00000004ff007c0c */ /* 0x000fc8000bf45270 */
[----:B------:R-:W-:Y:S01]  /*12d0*/  P2R R20, PR, RZ, 0x4 ;  /* 0x00000004ff147803 */ /* 0x000fe20000000000 */
[----:B------:R-:W-:Y:S01]  /*12e0*/  UMOV UR5, URZ ;  /* 0x0000003f00057c82 */ /* 0x000fe20008000000 */
[----:B------:R-:W-:-:S07]  /*12f0*/  UMOV UR4, URZ ;  /* 0x0000003f00047c82 */ /* 0x000fce0008000000 */
[----:B------:R-:W-:Y:S05]  /*1300*/  @P2 BRA P1, `(.L_x_5) ;  /* 0x0000001400f42947 */ /* 0x000fea0000800000 */
[----:B------:R-:W-:Y:S01]  /*1310*/  IMAD.U32 R15, RZ, RZ, UR9 ;  /* 0x00000009ff0f7e24 */ /* 0x000fe2000f8e00ff */
[----:B------:R-:W-:Y:S01]  /*1320*/  ISETP.LE.U32.AND P1, PT, R6, UR10, PT ;  /* 0x0000000a06007c0c */ /* 0x000fe2000bf23070 */
[----:B------:R-:W-:Y:S01]  /*1330*/  UMOV UR5, URZ ;  /* 0x0000003f00057c82 */ /* 0x000fe20008000000 */
[----:B------:R-:W-:Y:S01]  /*1340*/  UMOV UR4, URZ ;  /* 0x0000003f00047c82 */ /* 0x000fe20008000000 */
[----:B------:R-:W-:Y:S01]  /*1350*/  UMOV UR11, URZ ;  /* 0x0000003f000b7c82 */ /* 0x000fe20008000000 */
[----:B------:R-:W-:Y:S01]  /*1360*/  ISETP.GE.U32.AND.EX P1, PT, R15, R7, PT, P1 ;  /* 0x000000070f00720c */ /* 0x000fe20003f26110 */
[----:B------:R-:W-:-:S12]  /*1370*/  UMOV UR6, URZ ;  /* 0x0000003f00067c82 */ /* 0x000fd80008000000 */
[----:B------:R-:W-:Y:S05]  /*1380*/  @!P1 BRA `(.L_x_6) ;  /* 0x0000001000c09947 */ /* 0x000fea0003800000 */
[----:B------:R-:W-:Y:S02]  /*1390*/  VIADD R2, R34, 0x20 ;  /* 0x0000002022027836 */ /* 0x000fe40000000000 */
[----:B------:R-:W-:Y:S02]  /*13a0*/  IMAD.MOV.U32 R0, RZ, RZ, R34 ;  /* 0x000000ffff007224 */ /* 0x000fe400078e0022 */
[----:B-----5:R-:W-:Y:S01]  /*13b0*/  IMAD.MOV.U32 R12, RZ, RZ, R8 ;  /* 0x000000ffff0c7224 */ /* 0x020fe200078e0008 */
[----:B------:R-:W-:Y:S01]  /*13c0*/  ISETP.GE.AND P1, PT, R2, R3, PT ;  /* 0x000000030200720c */ /* 0x000fe20003f26270 */
[----:B------:R-:W-:-:S12]  /*13d0*/  IMAD.MOV.U32 R17, RZ, RZ, R9 ;  /* 0x000000ffff117224 */ /* 0x000fd800078e0009 */
[----:B------:R-:W1:Y:S01]  /*13e0*/  @!P1 LDC.64 R14, c[0x0][0x918] ;  /* 0x00024600ff0e9b82 */ /* 0x000e620000000a00 */
[----:B------:R-:W-:Y:S01]  /*13f0*/  @!P1 VIADD R7, R0, 0x20 ;  /* 0x0000002000079836 */ /* 0x000fe20000000000 */
[----:B------:R-:W-:Y:S02]  /*1400*/  UIADD3 UR16, UP5, UR16, -0x1, URZ ;  /* 0xffffffff10107890 */ /* 0x000fe4000ffbe03f */
[----:B------:R-:W-:Y:S01]  /*1410*/  UIADD3 UR14, UP6, UR14, -0x1, URZ ;  /* 0xffffffff0e0e7890 */ /* 0x000fe2000ffde03f */
[----:B------:R-:W-:Y:S01]  /*1420*/  BSSY B0, `(.L_x_7) ;  /* 0x000004f000007945 */ /* 0x000fe20003800000 */
[----:B------:R-:W-:Y:S01]  /*1430*/  UIADD3.X UR17, UR17, -0x1, URZ, UP5, !UPT ;  /* 0xffffffff11117890 */ /* 0x000fe2000affe43f */
[----:B-1----:R-:W-:-:S05]  /*1440*/  @!P1 IMAD.WIDE R14, R7, 0xc, R14 ;  /* 0x0000000c070e9825 */ /* 0x002fca00078e020e */
[----:B------:R1:W5:Y:S04]  /*1450*/  @!P1 LDG.E R8, desc[UR56][R14.64] ;  /* 0x000000380e089981 */ /* 0x000368000c1e1900 */
[----:B------:R1:W5:Y:S01]  /*1460*/  @!P1 LDG.E R9, desc[UR56][R14.64+0x4] ;  /* 0x000004380e099981 */ /* 0x000362000c1e1900 */
[----:B------:R-:W-:Y:S01]  /*1470*/  ISETP.GE.AND P1, PT, R0, R3, PT ;  /* 0x000000030000720c */ /* 0x000fe20003f26270 */
[----:B------:R-:W-:Y:S01]  /*1480*/  UIADD3.X UR15, UR15, -0x1, URZ, UP6, !UPT ;  /* 0xffffffff0f0f7890 */ /* 0x000fe2000b7fe43f */
[----:B------:R-:W-:Y:S01]  /*1490*/  CS2R R6, SRZ ;  /* 0x0000000000067805 */ /* 0x000fe2000001ff00 */
[----:B------:R-:W-:Y:S01]  /*14a0*/  UIADD3 UR4, UR8, -0x1, URZ ;  /* 0xffffffff08047890 */ /* 0x000fe2000fffe03f */
[----:B------:R-:W-:Y:S01]  /*14b0*/  IMAD.MOV.U32 R27, RZ, RZ, 0x7fffffff ;  /* 0x7fffffffff1b7424 */ /* 0x000fe200078e00ff */
[----:B------:R-:W-:Y:S01]  /*14c0*/  UIADD3 UR5, UR7, -0x1, URZ ;  /* 0xffffffff07057890 */ /* 0x000fe2000fffe03f */
[----:B------:R-:W-:-:S07]  /*14d0*/  IMAD.MOV.U32 R29, RZ, RZ, RZ ;  /* 0x000000ffff1d7224 */ /* 0x000fce00078e00ff */
[----:B-1----:R-:W-:Y:S05]  /*14e0*/  @P1 BRA `(.L_x_8) ;  /* 0x0000000400081947 */ /* 0x002fea0003800000 */
[----:B------:R-:W-:Y:S02]  /*14f0*/  PLOP3.LUT P3, PT, PT, PT, UP0, 0x80, 0x0 ;  /* 0x000000000000781c */ /* 0x000fe40003f6f008 */
[C---:B------:R-:W-:Y:S02]  /*1500*/  IADD3 R21, P2, R17.reuse, UR16, RZ ;  /* 0x0000001011157c10 */ /* 0x040fe4000ff5e0ff */
[C---:B------:R-:W-:Y:S02]  /*1510*/  IADD3 R23, P1, R12.reuse, UR14, RZ ;  /* 0x0000000e0c177c10 */ /* 0x040fe4000ff3e0ff */
[----:B------:R-:W-:Y:S02]  /*1520*/  LEA.HI.X.SX32 R22, R17, UR17, 0x1, P2 ;  /* 0x0000001111167c11 */ /* 0x000fe400090f0eff */
[----:B------:R-:W-:-:S05]  /*1530*/  LEA.HI.X.SX32 R12, R12, UR15, 0x1, P1 ;  /* 0x0000000f0c0c7c11 */ /* 0x000fca00088f0eff */
[----:B------:R-:W-:Y:S05]  /*1540*/  @!P3 BRA `(.L_x_9) ;  /* 0x000000000030b947 */ /* 0x000fea0003800000 */
[----:B------:R-:W-:Y:S02]  /*1550*/  ULDC UR6, c[0x0][0x8dc] ;  /* 0x0002370000067ab9 */ /* 0x000fe40000000800 */
[----:B------:R-:W-:-:S05]  /*1560*/  IADD3 R17, P1, R23, UR6, RZ ;  /* 0x0000000617117c10 */ /* 0x000fca000ff3e0ff */
[----:B------:R-:W-:-:S04]  /*1570*/  IMAD.X R23, RZ, RZ, R12, P1 ;  /* 0x000000ffff177224 */ /* 0x000fc800008e060c */
[----:B------:R-:W-:-:S04]  /*1580*/  IMAD.WIDE.U32 R4, R23, UR20, RZ ;  /* 0x0000001417047c25 */ /* 0x000fc8000f8e00ff */
[----:B------:R-:W-:-:S04]  /*1590*/  IMAD.WIDE.U32 R14, P1, R17, UR21, R4 ;  /* 0x00000015110e7c25 */ /* 0x000fc8000f820004 */
[----:B------:R-:W-:-:S04]  /*15a0*/  IMAD.WIDE.U32 R4, R17, UR20, RZ ;  /* 0x0000001411047c25 */ /* 0x000fc8000f8e00ff */
[----:B------:R-:W-:Y:S01]  /*15b0*/  IMAD.X R19, RZ, RZ, RZ, P1 ;  /* 0x000000ffff137224 */ /* 0x000fe200008e06ff */
[----:B------:R-:W-:Y:S01]  /*15c0*/  IADD3 RZ, P1, R5, R14, RZ ;  /* 0x0000000e05ff7210 */ /* 0x000fe20007f3e0ff */
[----:B------:R-:W-:-:S04]  /*15d0*/  IMAD.MOV.U32 R18, RZ, RZ, R15 ;  /* 0x000000ffff127224 */ /* 0x000fc800078e000f */
[----:B------:R-:W-:-:S04]  /*15e0*/  IMAD.WIDE.U32.X R4, R23, UR21, R18, P1 ;  /* 0x0000001517047c25 */ /* 0x000fc800088e0412 */
[----:B------:R-:W-:Y:S02]  /*15f0*/  IMAD.MOV.U32 R23, RZ, RZ, R4 ;  /* 0x000000ffff177224 */ /* 0x000fe400078e0004 */
[----:B------:R-:W-:-:S07]  /*1600*/  IMAD.MOV.U32 R12, RZ, RZ, R5 ;  /* 0x000000ffff0c7224 */ /* 0x000fce00078e0005 */
.L_x_9:
        /* <DEDUP_REMOVED lines=13> */
.L_x_10:
[----:B------:R-:W-:Y:S02]  /*16e0*/  SHF.R.U64 R5, R23, UR18, R12 ;  /* 0x0000001217057c19 */ /* 0x000fe4000800120c */
[----:B------:R-:W-:-:S03]  /*16f0*/  SHF.R.U64 R4, R21, UR28, R22 ;  /* 0x0000001c15047c19 */ /* 0x000fc60008001216 */
[----:B------:R-:W-:Y:S02]  /*1700*/  VIADD R17, R5, UR4 ;  /* 0x0000000405117c36 */ /* 0x000fe40008000000 */
[----:B------:R-:W-:-:S03]  /*1710*/  VIADD R14, R4, UR5 ;  /* 0x00000005040e7c36 */ /* 0x000fc60008000000 */
[----:B------:R-:W-:Y:S02]  /*1720*/  IABS R15, R17 ;  /* 0x00000011000f7213 */ /* 0x000fe40000000000 */
[----:B------:R-:W-:-:S03]  /*1730*/  IABS R12, R14 ;  /* 0x0000000e000c7213 */ /* 0x000fc60000000000 */
[----:B------:R-:W-:-:S04]  /*1740*/  IMAD.HI.U32 R4, R15, UR13, RZ ;  /* 0x0000000d0f047c27 */ /* 0x000fc8000f8e00ff */
[----:B------:R-:W-:-:S04]  /*1750*/  IMAD.HI.U32 R5, R12, UR19, RZ ;  /* 0x000000130c057c27 */ /* 0x000fc8000f8e00ff */
[----:B------:R-:W-:Y:S02]  /*1760*/  IMAD R4, R4, UR29, R15 ;  /* 0x0000001d04047c24 */ /* 0x000fe4000f8e020f */
[----:B------:R-:W-:Y:S02]  /*1770*/  IMAD R5, R5, UR30, R12 ;  /* 0x0000001e05057c24 */ /* 0x000fe4000f8e020c */
[----:B------:R-:W-:Y:S01]  /*1780*/  IMAD.U32 R15, RZ, RZ, UR31 ;  /* 0x0000001fff0f7e24 */ /* 0x000fe2000f8e00ff */
[----:B------:R-:W-:Y:S01]  /*1790*/  ISETP.LT.U32.AND P1, PT, R4, UR27, PT ;  /* 0x0000001b04007c0c */ /* 0x000fe2000bf21070 */
[----:B------:R-:W-:Y:S01]  /*17a0*/  IMAD.U32 R12, RZ, RZ, UR32 ;  /* 0x00000020ff0c7e24 */ /* 0x000fe2000f8e00ff */
[----:B------:R-:W-:-:S11]  /*17b0*/  ISETP.LT.U32.AND P2, PT, R5, UR26, PT ;  /* 0x0000001a05007c0c */ /* 0x000fd6000bf41070 */
[----:B------:R-:W-:Y:S01]  /*17c0*/  @!P1 VIADD R4, R4, -UR27 ;  /* 0x8000001b04049c36 */ /* 0x000fe20008000000 */
[----:B------:R-:W-:Y:S01]  /*17d0*/  ISETP.GE.AND P1, PT, R14, RZ, PT ;  /* 0x000000ff0e00720c */ /* 0x000fe20003f26270 */
[----:B------:R-:W-:Y:S01]  /*17e0*/  @!P2 VIADD R5, R5, -UR26 ;  /* 0x8000001a0505ac36 */ /* 0x000fe20008000000 */
[----:B------:R-:W-:Y:S02]  /*17f0*/  ISETP.GE.AND P2, PT, R17, RZ, PT ;  /* 0x000000ff1100720c */ /* 0x000fe40003f46270 */
[----:B------:R-:W-:Y:S02]  /*1800*/  ISETP.LT.U32.AND P3, PT, R4, UR27, PT ;  /* 0x0000001b04007c0c */ /* 0x000fe4000bf61070 */
[----:B------:R-:W-:-:S11]  /*1810*/  ISETP.LT.U32.AND P4, PT, R5, UR26, PT ;  /* 0x0000001a05007c0c */ /* 0x000fd6000bf81070 */
[----:B------:R-:W-:Y:S01]  /*1820*/  @!P3 VIADD R4, R4, -UR27 ;  /* 0x8000001b0404bc36 */ /* 0x000fe20008000000 */
[----:B------:R-:W-:Y:S01]  /*1830*/  PLOP3.LUT P3, PT, PT, PT, UP4, 0x80, 0x0 ;  /* 0x000000000000781c */ /* 0x000fe20003f6f048 */
[----:B------:R-:W-:Y:S01]  /*1840*/  @!P4 VIADD R5, R5, -UR26 ;  /* 0x8000001a0505cc36 */ /* 0x000fe20008000000 */
[----:B------:R-:W-:Y:S01]  /*1850*/  PLOP3.LUT P4, PT, PT, PT, UP2, 0x80, 0x0 ;  /* 0x000000000000781c */ /* 0x000fe20003f8f028 */
[----:B------:R-:W-:Y:S02]  /*1860*/  @!P2 IMAD.MOV R4, RZ, RZ, -R4 ;  /* 0x000000ffff04a224 */ /* 0x000fe400078e0a04 */
[----:B------:R-:W-:Y:S01]  /*1870*/  @!P1 IMAD.MOV R5, RZ, RZ, -R5 ;  /* 0x000000ffff059224 */ /* 0x000fe200078e0a05 */
[----:B------:R-:W-:Y:S02]  /*1880*/  PLOP3.LUT P1, PT, PT, PT, UP3, 0x80, 0x0 ;  /* 0x000000000000781c */ /* 0x000fe40003f2f038 */
[----:B------:R-:W-:Y:S02]  /*1890*/  SEL R4, R15, R4, !P3 ;  /* 0x000000040f047207 */ /* 0x000fe40005800000 */
[----:B------:R-:W-:-:S03]  /*18a0*/  SEL R5, R12, R5, !P4 ;  /* 0x000000050c057207 */ /* 0x000fc60006000000 */
[----:B------:R-:W-:Y:S02]  /*18b0*/  IMAD.IADD R12, R17, 0x1, -R4 ;  /* 0x00000001110c7824 */ /* 0x000fe400078e0a04 */
[----:B------:R-:W-:-:S04]  /*18c0*/  IMAD.IADD R5, R14, 0x1, -R5 ;  /* 0x000000010e057824 */ /* 0x000fc800078e0a05 */
[----:B------:R-:W-:Y:S01]  /*18d0*/  IMAD R27, R12, R5, RZ ;  /* 0x000000050c1b7224 */ /* 0x000fe200078e02ff */
[----:B------:R-:W-:-:S04]  /*18e0*/  SEL R4, R5, R12, !P1 ;  /* 0x0000000c05047207 */ /* 0x000fc80004800000 */
[----:B------:R-:W-:Y:S02]  /*18f0*/  SHF.R.S32.HI R5, RZ, 0x1f, R4 ;  /* 0x0000001fff057819 */ /* 0x000fe40000011404 */
[----:B------:R-:W-:-:S07]  /*1900*/  SHF.R.S32.HI R29, RZ, 0x1f, R27 ;  /* 0x0000001fff1d7819 */ /* 0x000fce000001141b */
.L_x_8:
[----:B------:R-:W-:Y:S05]  /*1910*/  BSYNC B0 ;  /* 0x0000000000007941 */ /* 0x000fea0003800000 */
.L_x_7:
[----:B------:R-:W1:Y:S01]  /*1920*/  SHFL.UP PT, R14, R27, 0x1, RZ ;  /* 0x042000001b0e7989 */ /* 0x000e6200000e00ff */
[C---:B------:R-:W-:Y:S02]  /*1930*/  ISETP.NE.AND P2, PT, R34.reuse, RZ, PT ;  /* 0x000000ff2200720c */ /* 0x040fe40003f45270 */
[C---:B------:R-:W-:Y:S01]  /*1940*/  ISETP.GE.U32.AND P3, PT, R34.reuse, 0x2, PT ;  /* 0x000000022200780c */ /* 0x040fe20003f66070 */
[----:B------:R-:W2:Y:S01]  /*1950*/  SHFL.UP PT, R12, R29, 0x1, RZ ;  /* 0x042000001d0c7989 */ /* 0x000ea200000e00ff */
[C---:B------:R-:W-:Y:S02]  /*1960*/  ISETP.GE.U32.AND P4, PT, R34.reuse, 0x4, PT ;  /* 0x000000042200780c */ /* 0x040fe40003f86070 */
[C---:B------:R-:W-:Y:S02]  /*1970*/  ISETP.GE.U32.AND P5, PT, R34.reuse, 0x8, PT ;  /* 0x000000082200780c */ /* 0x040fe40003fa6070 */
[----:B------:R-:W-:Y:S02]  /*1980*/  ISETP.GE.U32.AND P6, PT, R34, 0x10, PT ;  /* 0x000000102200780c */ /* 0x000fe40003fc6070 */
[----:B-1----:R-:W-:-:S02]  /*1990*/  SEL R14, R14, RZ, P2 ;  /* 0x000000ff0e0e7207 */ /* 0x002fc40001000000 */
[----:B--2---:R-:W-:Y:S02]  /*19a0*/  SEL R12, R12, RZ, P2 ;  /* 0x000000ff0c0c7207 */ /* 0x004fe40001000000 */
[----:B------:R-:W-:-:S05]  /*19b0*/  IADD3 R19, P1, R14, R27, RZ ;  /* 0x0000001b0e137210 */ /* 0x000fca0007f3e0ff */
[----:B------:R-:W-:Y:S01]  /*19c0*/  IMAD.X R21, R12, 0x1, R29, P1 ;  /* 0x000000010c157824 */ /* 0x000fe200008e061d */
[----:B------:R-:W1:Y:S04]  /*19d0*/  SHFL.UP PT, R14, R19, 0x2, RZ ;  /* 0x04400000130e7989 */ /* 0x000e6800000e00ff */
[----:B------:R-:W2:Y:S01]  /*19e0*/  SHFL.UP PT, R12, R21, 0x2, RZ ;  /* 0x04400000150c7989 */ /* 0x000ea200000e00ff */
[----:B-1----:R-:W-:-:S04]  /*19f0*/  SEL R14, R14, RZ, P3 ;  /* 0x000000ff0e0e7207 */ /* 0x002fc80001800000 */
[----:B------:R-:W-:Y:S02]  /*1a00*/  IADD3 R15, P1, R14, R19, RZ ;  /* 0x000000130e0f7210 */ /* 0x000fe40007f3e0ff */
[----:B--2---:R-:W-:-:S03]  /*1a10*/  SEL R12, R12, RZ, P3 ;  /* 0x000000ff0c0c7207 */ /* 0x004fc60001800000 */
[----:B------:R-:W1:Y:S02]  /*1a20*/  SHFL.UP PT, R14, R15, 0x4, RZ ;  /* 0x048000000f0e7989 */ /* 0x000e6400000e00ff */
[----:B------:R-:W-:-:S05]  /*1a30*/  IMAD.X R17, R12, 0x1, R21, P1 ;  /* 0x000000010c117824 */ /* 0x000fca00008e0615 */
        /* <DEDUP_REMOVED lines=15> */
[----:B--2---:R-:W-:-:S05]  /*1b30*/  SEL R12, R12, RZ, P6 ;  /* 0x000000ff0c0c7207 */ /* 0x004fca0003000000 */
[----:B------:R-:W-:Y:S01]  /*1b40*/  IMAD.X R19, R12, 0x1, R17, P1 ;  /* 0x000000010c137824 */ /* 0x000fe200008e0611 */
[----:B------:R-:W-:-:S04]  /*1b50*/  ISETP.GT.U32.AND P1, PT, R18, UR10, PT ;  /* 0x0000000a12007c0c */ /* 0x000fc8000bf24070 */
[----:B------:R-:W-:-:S13]  /*1b60*/  ISETP.GT.U32.AND.EX P1, PT, R19, UR9, PT, P1 ;  /* 0x0000000913007c0c */ /* 0x000fda000bf24110 */
[----:B------:R-:W-:-:S04]  /*1b70*/  VOTE.ANY R12, PT, P1 ;  /* 0x00000000000c7806 */ /* 0x000fc800008e0100 */
[----:B------:R-:W-:-:S13]  /*1b80*/  ISETP.NE.AND P1, PT, R12, RZ, PT ;  /* 0x000000ff0c00720c */ /* 0x000fda0003f25270 */
[----:B------:R-:W-:Y:S05]  /*1b90*/  @P1 BRA `(.L_x_11) ;  /* 0x00000008006c1947 */ /* 0x000fea0003800000 */
[----:B------:R-:W1:Y:S01]  /*1ba0*/  LDC R3, c[0x0][0x910] ;  /* 0x00024400ff037b82 */ /* 0x000e620000000800 */
[----:B------:R-:W-:Y:S01]  /*1bb0*/  ULDC UR13, c[0x0][0x8f4] ;  /* 0x00023d00000d7ab9 */ /* 0x000fe20000000800 */
[----:B------:R-:W-:Y:S01]  /*1bc0*/  ULDC UR6, c[0x0][0x8dc] ;  /* 0x0002370000067ab9 */ /* 0x000fe20000000800 */
[----:B------:R-:W-:Y:S01]  /*1bd0*/  ULDC UR22, c[0x0][0x8d8] ;  /* 0x0002360000167ab9 */ /* 0x000fe20000000800 */
[----:B------:R-:W-:Y:S01]  /*1be0*/  ULDC UR23, c[0x0][0x8f0] ;  /* 0x00023c0000177ab9 */ /* 0x000fe20000000800 */
[----:B------:R-:W-:Y:S01]  /*1bf0*/  ULDC.64 UR18, c[0x0][0x8d0] ;  /* 0x0002340000127ab9 */ /* 0x000fe20000000a00 */
[----:B------:R-:W-:-:S05]  /*1c00*/  ULDC.64 UR20, c[0x0][0x8e8] ;  /* 0x00023a0000147ab9 */ /* 0x000fca0000000a00 */
.L_x_16:
[----:B------:R-:W-:Y:S02]  /*1c10*/  IMAD.MOV.U32 R0, RZ, RZ, R2 ;  /* 0x000000ffff007224 */ /* 0x000fe400078e0002 */
[----:B------:R-:W-:Y:S02]  /*1c20*/  VIADD R2, R2, 0x20 ;  /* 0x0000002002027836 */ /* 0x000fe40000000000 */
[----:B-----5:R-:W-:Y:S02]  /*1c30*/  IMAD.MOV.U32 R12, RZ, RZ, R8 ;  /* 0x000000ffff0c7224 */ /* 0x020fe400078e0008 */
[----:B------:R-:W-:Y:S01]  /*1c40*/  IMAD.MOV.U32 R17, RZ, RZ, R9 ;  /* 0x000000ffff117224 */ /* 0x000fe200078e0009 */
[----:B-1----:R-:W-:-:S13]  /*1c50*/  ISETP.GE.AND P1, PT, R2, R3, PT ;  /* 0x000000030200720c */ /* 0x002fda0003f26270 */
[----:B------:R-:W1:Y:S01]  /*1c60*/  @!P1 LDC.64 R6, c[0x0][0x918] ;  /* 0x00024600ff069b82 */ /* 0x000e620000000a00 */
[----:B------:R-:W-:Y:S01]  /*1c70*/  @!P1 VIADD R15, R0, 0x20 ;  /* 0x00000020000f9836 */ /* 0x000fe20000000000 */
[----:B------:R-:W-:Y:S01]  /*1c80*/  BSSY B0, `(.L_x_12) ;  /* 0x0000065000007945 */ /* 0x000fe20003800000 */
[----:B------:R-:W-:Y:S02]  /*1c90*/  IMAD.MOV.U32 R27, RZ, RZ, 0x7fffffff ;  /* 0x7fffffffff1b7424 */ /* 0x000fe400078e00ff */
[----:B-1----:R-:W-:-:S05]  /*1ca0*/  @!P1 IMAD.WIDE R14, R15, 0xc, R6 ;  /* 0x0000000c0f0e9825 */ /* 0x002fca00078e0206 */
[----:B------:R1:W5:Y:S04]  /*1cb0*/  @!P1 LDG.E R8, desc[UR56][R14.64] ;  /* 0x000000380e089981 */ /* 0x000368000c1e1900 */
[----:B------:R1:W5:Y:S01]  /*1cc0*/  @!P1 LDG.E R9, desc[UR56][R14.64+0x4] ;  /* 0x000004380e099981 */ /* 0x000362000c1e1900 */
[----:B------:R-:W-:Y:S01]  /*1cd0*/  ISETP.GE.AND P1, PT, R0, R3, PT ;  /* 0x000000030000720c */ /* 0x000fe20003f26270 */
[----:B------:R-:W-:Y:S02]  /*1ce0*/  IMAD.MOV.U32 R29, RZ, RZ, RZ ;  /* 0x000000ffff1d7224 */ /* 0x000fe400078e00ff */
[----:B------:R1:W2:Y:S04]  /*1cf0*/  SHFL.IDX PT, R6, R19, 0x1f, 0x1f ;  /* 0x03e01f0013067f89 */ /* 0x0002a800000e0000 */
[----:B------:R1:W3:Y:S06]  /*1d00*/  SHFL.IDX PT, R7, R18, 0x1f, 0x1f ;  /* 0x03e01f0012077f89 */ /* 0x0002ec00000e0000 */
[----:B------:R-:W-:Y:S05]  /*1d10*/  @P1 BRA `(.L_x_13) ;  /* 0x00000004006c1947 */ /* 0x000fea0003800000 */
[----:B------:R-:W-:Y:S02]  /*1d20*/  IABS R25, R11 ;  /* 0x0000000b00197213 */ /* 0x000fe40000000000 */
[C---:B------:R-:W-:Y:S02]  /*1d30*/  IADD3 R21, P1, R12.reuse, UR14, RZ ;  /* 0x0000000e0c157c10 */ /* 0x040fe4000ff3e0ff */
[----:B------:R-:W4:Y:S02]  /*1d40*/  I2F.RP R4, R25 ;  /* 0x0000001900047306 */ /* 0x000f240000209400 */
[----:B------:R-:W-:Y:S02]  /*1d50*/  LEA.HI.X.SX32 R22, R12, UR15, 0x1, P1 ;  /* 0x0000000f0c167c11 */ /* 0x000fe400088f0eff */
[----:B------:R-:W-:-:S04]  /*1d60*/  IADD3 R12, P1, R17, UR16, RZ ;  /* 0x00000010110c7c10 */ /* 0x000fc8000ff3e0ff */
[----:B------:R-:W-:Y:S02]  /*1d70*/  LEA.HI.X.SX32 R17, R17, UR17, 0x1, P1 ;  /* 0x0000001111117c11 */ /* 0x000fe400088f0eff */
[----:B------:R-:W-:Y:S01]  /*1d80*/  PLOP3.LUT P1, PT, PT, PT, UP0, 0x80, 0x0 ;  /* 0x000000000000781c */ /* 0x000fe20003f2f008 */
[----:B----4-:R-:W4:Y:S02]  /*1d90*/  MUFU.RCP R4, R4 ;  /* 0x0000000400047308 */ /* 0x010f240000001000 */
[----:B----4-:R-:W-:-:S06]  /*1da0*/  VIADD R5, R4, 0xffffffe ;  /* 0x0ffffffe04057836 */ /* 0x010fcc0000000000 */
[----:B------:R-:W4:Y:S02]  /*1db0*/  F2I.FTZ.U32.TRUNC.NTZ R27, R5 ;  /* 0x00000005001b7305 */ /* 0x000f24000021f000 */
[----:B----4-:R-:W-:Y:S02]  /*1dc0*/  IMAD.MOV R24, RZ, RZ, -R27 ;  /* 0x000000ffff187224 */ /* 0x010fe400078e0a1b */
[----:B------:R-:W-:Y:S05]  /*1dd0*/  @!P1 BRA `(.L_x_14) ;  /* 0x00000000002c9947 */ /* 0x000fea0003800000 */
[----:B------:R-:W-:-:S05]  /*1de0*/  IADD3 R21, P1, R21, UR6, RZ ;  /* 0x0000000615157c10 */ /* 0x000fca000ff3e0ff */
[----:B------:R-:W-:-:S04]  /*1df0*/  IMAD.X R23, RZ, RZ, R22, P1 ;  /* 0x000000ffff177224 */ /* 0x000fc800008e0616 */
[----:B------:R-:W-:-:S04]  /*1e00*/  IMAD.WIDE.U32 R4, R23, UR18, RZ ;  /* 0x0000001217047c25 */ /* 0x000fc8000f8e00ff */
[----:B-1----:R-:W-:-:S04]  /*1e10*/  IMAD.WIDE.U32 R14, P1, R21, UR19, R4 ;  /* 0x00000013150e7c25 */ /* 0x002fc8000f820004 */
[----:B------:R-:W-:-:S04]  /*1e20*/  IMAD.WIDE.U32 R4, R21, UR18, RZ ;  /* 0x0000001215047c25 */ /* 0x000fc8000f8e00ff */
[----:B------:R-:W-:Y:S01]  /*1e30*/  IMAD.X R19, RZ, RZ, RZ, P1 ;  /* 0x000000ffff137224 */ /* 0x000fe200008e06ff */
[----:B------:R-:W-:Y:S01]  /*1e40*/  IADD3 RZ, P1, R5, R14, RZ ;  /* 0x0000000e05ff7210 */ /* 0x000fe20007f3e0ff */
[----:B------:R-:W-:-:S04]  /*1e50*/  IMAD.MOV.U32 R18, RZ, RZ, R15 ;  /* 0x000000ffff127224 */ /* 0x000fc800078e000f */
[----:B------:R-:W-:-:S04]  /*1e60*/  IMAD.WIDE.U32.X R4, R23, UR19, R18, P1 ;  /* 0x0000001317047c25 */ /* 0x000fc800088e0412 */
[----:B------:R-:W-:Y:S02]  /*1e70*/  IMAD.MOV.U32 R21, RZ, RZ, R4 ;  /* 0x000000ffff157224 */ /* 0x000fe400078e0004 */
[----:B------:R-:W-:-:S07]  /*1e80*/  IMAD.MOV.U32 R22, RZ, RZ, R5 ;  /* 0x000000ffff167224 */ /* 0x000fce00078e0005 */
.L_x_14:
        /* <DEDUP_REMOVED lines=12> */
.L_x_15:
[----:B------:R-:W-:Y:S01]  /*1f50*/  SHF.R.U64 R12, R12, UR23, R17 ;  /* 0x000000170c0c7c19 */ /* 0x000fe20008001211 */
[----:B------:R-:W-:Y:S01]  /*1f60*/  IMAD.MOV.U32 R4, RZ, RZ, R24 ;  /* 0x000000ffff047224 */ /* 0x000fe200078e0018 */
[----:B------:R-:W-:Y:S02]  /*1f70*/  IABS R5, R11 ;  /* 0x0000000b00057213 */ /* 0x000fe40000000000 */
[-C--:B-1----:R-:W-:Y:S01]  /*1f80*/  IABS R18, R10.reuse ;  /* 0x0000000a00127213 */ /* 0x082fe20000000000 */
[----:B------:R-:W-:Y:S01]  /*1f90*/  VIADD R15, R12, UR5 ;  /* 0x000000050c0f7c36 */ /* 0x000fe20008000000 */
[----:B------:R-:W-:Y:S01]  /*1fa0*/  SHF.R.U64 R21, R21, UR22, R22 ;  /* 0x0000001615157c19 */ /* 0x000fe20008001216 */
[----:B------:R-:W-:Y:S01]  /*1fb0*/  IMAD R12, R4, R25, RZ ;  /* 0x00000019040c7224 */ /* 0x000fe200078e02ff */
[----:B------:R-:W-:Y:S01]  /*1fc0*/  IABS R23, R10 ;  /* 0x0000000a00177213 */ /* 0x000fe20000000000 */
[----:B------:R-:W-:Y:S01]  /*1fd0*/  IMAD.MOV R17, RZ, RZ, -R5 ;  /* 0x000000ffff117224 */ /* 0x000fe200078e0a05 */
[----:B------:R-:W-:Y:S01]  /*1fe0*/  IABS R14, R15 ;  /* 0x0000000f000e7213 */ /* 0x000fe20000000000 */
[----:B------:R-:W-:-:S02]  /*1ff0*/  IMAD.MOV.U32 R4, RZ, RZ, RZ ;  /* 0x000000ffff047224 */ /* 0x000fc400078e00ff */
[----:B------:R-:W-:Y:S02]  /*2000*/  IMAD.MOV.U32 R5, RZ, RZ, R27 ;  /* 0x000000ffff057224 */ /* 0x000fe400078e001b */
[----:B------:R-:W-:-:S04]  /*2010*/  IMAD.HI.U32 R4, R27, R12, R4 ;  /* 0x0000000c1b047227 */ /* 0x000fc800078e0004 */
[----:B------:R-:W-:Y:S02]  /*2020*/  IMAD.MOV.U32 R12, RZ, RZ, R17 ;  /* 0x000000ffff0c7224 */ /* 0x000fe400078e0011 */
[----:B------:R-:W1:Y:S01]  /*2030*/  I2F.RP R17, R18 ;  /* 0x0000001200117306 */ /* 0x000e620000209400 */
[----:B------:R-:W-:Y:S02]  /*2040*/  IMAD.MOV.U32 R5, RZ, RZ, R14 ;  /* 0x000000ffff057224 */ /* 0x000fe400078e000e */
[----:B------:R-:W-:Y:S02]  /*2050*/  VIADD R14, R21, UR4 ;  /* 0x00000004150e7c36 */ /* 0x000fe40008000000 */
[----:B------:R-:W-:-:S03]  /*2060*/  IMAD.HI.U32 R4, R4, R5, RZ ;  /* 0x0000000504047227 */ /* 0x000fc600078e00ff */
[----:B------:R-:W-:Y:S01]  /*2070*/  IABS R21, R14 ;  /* 0x0000000e00157213 */ /* 0x000fe20000000000 */
[----:B------:R-:W-:-:S05]  /*2080*/  IMAD R12, R4, R12, R5 ;  /* 0x0000000c040c7224 */ /* 0x000fca00078e0205 */
[----:B------:R-:W-:Y:S01]  /*2090*/  ISETP.GT.U32.AND P1, PT, R25, R12, PT ;  /* 0x0000000c1900720c */ /* 0x000fe20003f24070 */
[----:B-1----:R-:W1:-:S12]  /*20a0*/  MUFU.RCP R17, R17 ;  /* 0x0000001100117308 */ /* 0x002e580000001000 */
[----:B------:R-:W-:Y:S02]  /*20b0*/  @!P1 IMAD.IADD R12, R12, 0x1, -R25 ;  /* 0x000000010c0c9824 */ /* 0x000fe400078e0a19 */
[----:B-1----:R-:W-:Y:S02]  /*20c0*/  VIADD R4, R17, 0xffffffe ;  /* 0x0ffffffe11047836 */ /* 0x002fe40000000000 */
[----:B------:R-:W-:Y:S02]  /*20d0*/  IMAD.MOV R17, RZ, RZ, -R23 ;  /* 0x000000ffff117224 */ /* 0x000fe400078e0a17 */
[----:B------:R1:W4:Y:S02]  /*20e0*/  F2I.FTZ.U32.TRUNC.NTZ R5, R4 ;  /* 0x0000000400057305 */ /* 0x000324000021f000 */
[----:B-1----:R-:W-:Y:S02]  /*20f0*/  IMAD.MOV.U32 R4, RZ, RZ, RZ ;  /* 0x000000ffff047224 */ /* 0x002fe400078e00ff */
[----:B----4-:R-:W-:-:S04]  /*2100*/  IMAD.MOV R19, RZ, RZ, -R5 ;  /* 0x000000ffff137224 */ /* 0x010fc800078e0a05 */
[----:B------:R-:W-:-:S04]  /*2110*/  IMAD R19, R19, R18, RZ ;  /* 0x0000001213137224 */ /* 0x000fc800078e02ff */
[----:B------:R-:W-:-:S04]  /*2120*/  IMAD.HI.U32 R22, R5, R19, R4 ;  /* 0x0000001305167227 */ /* 0x000fc800078e0004 */
[----:B------:R-:W-:-:S04]  /*2130*/  IMAD.MOV.U32 R5, RZ, RZ, R21 ;  /* 0x000000ffff057224 */ /* 0x000fc800078e0015 */
[----:B------:R-:W-:-:S04]  /*2140*/  IMAD.HI.U32 R4, R22, R5, RZ ;  /* 0x0000000516047227 */ /* 0x000fc800078e00ff */
[----:B------:R-:W-:-:S05]  /*2150*/  IMAD R5, R4, R17, R5 ;  /* 0x0000001104057224 */ /* 0x000fca00078e0205 */
[----:B------:R-:W-:-:S13]  /*2160*/  ISETP.GT.U32.AND P1, PT, R18, R5, PT ;  /* 0x000000051200720c */ /* 0x000fda0003f24070 */
[----:B------:R-:W-:Y:S01]  /*2170*/  @!P1 IMAD.IADD R5, R5, 0x1, -R18 ;  /* 0x0000000105059824 */ /* 0x000fe200078e0a12 */
[----:B------:R-:W-:-:S13]  /*2180*/  ISETP.GT.U32.AND P1, PT, R25, R12, PT ;  /* 0x0000000c1900720c */ /* 0x000fda0003f24070 */
[----:B------:R-:W-:Y:S01]  /*2190*/  @!P1 IMAD.IADD R12, R12, 0x1, -R25 ;  /* 0x000000010c0c9824 */ /* 0x000fe200078e0a19 */
[----:B------:R-:W-:-:S03]  /*21a0*/  ISETP.GT.U32.AND P1, PT, R18, R5, PT ;  /* 0x000000051200720c */ /* 0x000fc60003f24070 */
[----:B------:R-:W-:-:S10]  /*21b0*/  IMAD.MOV.U32 R4, RZ, RZ, R12 ;  /* 0x000000ffff047224 */ /* 0x000fd400078e000c */
[----:B------:R-:W-:Y:S01]  /*21c0*/  @!P1 IMAD.IADD R5, R5, 0x1, -R18 ;  /* 0x0000000105059824 */ /* 0x000fe200078e0a12 */
[----:B------:R-:W-:-:S13]  /*21d0*/  ISETP.GE.AND P1, PT, R15, RZ, PT ;  /* 0x000000ff0f00720c */ /* 0x000fda0003f26270 */
[----:B------:R-:W-:Y:S01]  /*21e0*/  @!P1 IMAD.MOV R4, RZ, RZ, -R4 ;  /* 0x000000ffff049224 */ /* 0x000fe200078e0a04 */
[----:B------:R-:W-:-:S13]  /*21f0*/  ISETP.GE.AND P1, PT, R14, RZ, PT ;  /* 0x000000ff0e00720c */ /* 0x000fda0003f26270 */
[----:B------:R-:W-:Y:S01]  /*2200*/  @!P1 IMAD.MOV R5, RZ, RZ, -R5 ;  /* 0x000000ffff059224 */ /* 0x000fe200078e0a05 */
[----:B------:R-:W-:-:S13]  /*2210*/  ISETP.NE.AND P1, PT, RZ, UR7, PT ;  /* 0x00000007ff007c0c */ /* 0x000fda000bf25270 */
[----:B------:R-:W-:Y:S02]  /*2220*/  @!P1 LOP3.LUT R4, RZ, UR7, RZ, 0x33, !PT ;  /* 0x00000007ff049c12 */ /* 0x000fe4000f8e33ff */
[----:B------:R-:W-:-:S03]  /*2230*/  ISETP.NE.AND P1, PT, RZ, UR8, PT ;  /* 0x00000008ff007c0c */ /* 0x000fc6000bf25270 */
[----:B------:R-:W-:-:S10]  /*2240*/  IMAD.IADD R4, R15, 0x1, -R4 ;  /* 0x000000010f047824 */ /* 0x000fd400078e0a04 */
[----:B------:R-:W-:Y:S02]  /*2250*/  @!P1 LOP3.LUT R5, RZ, UR8, RZ, 0x33, !PT ;  /* 0x00000008ff059c12 */ /* 0x000fe4000f8e33ff */
[----:B------:R-:W-:-:S03]  /*2260*/  PLOP3.LUT P1, PT, PT, PT, UP3, 0x80, 0x0 ;  /* 0x000000000000781c */ /* 0x000fc60003f2f038 */
[----:B------:R-:W-:-:S04]  /*2270*/  IMAD.IADD R5, R14, 0x1, -R5 ;  /* 0x000000010e057824 */ /* 0x000fc800078e0a05 */
[CC--:B------:R-:W-:Y:S01]  /*2280*/  IMAD R27, R4.reuse, R5.reuse, RZ ;  /* 0x00000005041b7224 */ /* 0x0c0fe200078e02ff */
[----:B------:R-:W-:-:S04]  /*2290*/  SEL R15, R4, R5, !P1 ;  /* 0x00000005040f7207 */ /* 0x000fc80004800000 */
[--C-:B------:R-:W-:Y:S01]  /*22a0*/  SHF.R.S32.HI R5, RZ, 0x1f, R15.reuse ;  /* 0x0000001fff057819 */ /* 0x100fe2000001140f */
[----:B------:R-:W-:Y:S01]  /*22b0*/  IMAD.MOV.U32 R4, RZ, RZ, R15 ;  /* 0x000000ffff047224 */ /* 0x000fe200078e000f */
[----:B------:R-:W-:-:S07]  /*22c0*/  SHF.R.S32.HI R29, RZ, 0x1f, R27 ;  /* 0x0000001fff1d7819 */ /* 0x000fce000001141b */
.L_x_13:
[----:B------:R-:W-:Y:S05]  /*22d0*/  BSYNC B0 ;  /* 0x0000000000007941 */ /* 0x000fea0003800000 */
.L_x_12:
[----:B-1----:R-:W1:Y:S04]  /*22e0*/  SHFL.UP PT, R14, R27, 0x1, RZ ;  /* 0x042000001b0e7989 */ /* 0x002e6800000e00ff */
[----:B------:R-:W4:Y:S01]  /*22f0*/  SHFL.UP PT, R12, R29, 0x1, RZ ;  /* 0x042000001d0c7989 */ /* 0x000f2200000e00ff */
[----:B-1----:R-:W-:Y:S02]  /*2300*/  SEL R14, R14, RZ, P2 ;  /* 0x000000ff0e0e7207 */ /* 0x002fe40001000000 */
[----:B----4-:R-:W-:Y:S02]  /*2310*/  SEL R12, R12, RZ, P2 ;  /* 0x000000ff0c0c7207 */ /* 0x010fe40001000000 */
[----:B------:R-:W-:-:S05]  /*2320*/  IADD3 R17, P1, R14, R27, RZ ;  /* 0x0000001b0e117210 */ /* 0x000fca0007f3e0ff */
[----:B------:R-:W-:Y:S01]  /*2330*/  IMAD.X R25, R12, 0x1, R29, P1 ;  /* 0x000000010c197824 */ /* 0x000fe200008e061d */
[----:B------:R-:W1:Y:S04]  /*2340*/  SHFL.UP PT, R14, R17, 0x2, RZ ;  /* 0x04400000110e7989 */ /* 0x000e6800000e00ff */
        /* <DEDUP_REMOVED lines=23> */
[----:B---3--:R-:W-:-:S05]  /*24c0*/  IADD3 R18, P1, R14, R7, RZ ;  /* 0x000000070e127210 */ /* 0x008fca0007f3e0ff */
[----:B--2---:R-:W-:Y:S01]  /*24d0*/  IMAD.X R19, R15, 0x1, R6, P1 ;  /* 0x000000010f137824 */ /* 0x004fe200008e0606 */
[----:B------:R-:W-:-:S04]  /*24e0*/  ISETP.GT.U32.AND P1, PT, R18, UR10, PT ;  /* 0x0000000a12007c0c */ /* 0x000fc8000bf24070 */
[----:B------:R-:W-:-:S13]  /*24f0*/  ISETP.GT.U32.AND.EX P1, PT, R19, UR9, PT, P1 ;  /* 0x0000000913007c0c */ /* 0x000fda000bf24110 */
[----:B------:R-:W-:-:S04]  /*2500*/  VOTE.ANY R12, PT, P1 ;  /* 0x00000000000c7806 */ /* 0x000fc800008e0100 */
[----:B------:R-:W-:-:S13]  /*2510*/  ISETP.NE.AND P1, PT, R12, RZ, PT ;  /* 0x000000ff0c00720c */ /* 0x000fda0003f25270 */
[----:B------:R-:W-:Y:S05]  /*2520*/  @!P1 BRA `(.L_x_16) ;  /* 0xfffffff400b89947 */ /* 0x000fea000383ffff */
[----:B------:R-:W-:Y:S02]  /*2530*/  IMAD.MOV.U32 R18, RZ, RZ, R14 ;  /* 0x000000ffff127224 */ /* 0x000fe400078e000e */
[----:B------:R-:W-:-:S07]  /*2540*/  IMAD.MOV.U32 R19, RZ, RZ, R15 ;  /* 0x000000ffff137224 */ /* 0x000fce00078e000f */
.L_x_11:
[----:B------:R-:W1:Y:S08]  /*2550*/  BREV R12, R12 ;  /* 0x0000000c000c7301 */ /* 0x000e700000000000 */
[----:B-1----:R-:W1:Y:S02]  /*2560*/  FLO.U32.SH R17, R12 ;  /* 0x0000000c00117300 */ /* 0x002e6400000e0400 */
[----:B-1----:R-:W1:Y:S02]  /*2570*/  SHFL.IDX PT, R0, R0, R17, 0x1f ;  /* 0x00001f1100007589 */ /* 0x002e6400000e0000 */
[----:B-1----:R-:W-:-:S13]  /*2580*/  R2UR UR6, R0 ;  /* 0x00000000000672ca */ /* 0x002fda00000e0000 */
[----:B------:R-:W-:-:S05]  /*2590*/  VIADD R2, R34, UR6 ;  /* 0x0000000622027c36 */ /* 0x000fca0008000000 */
[----:B------:R-:W-:-:S13]  /*25a0*/  ISETP.GE.AND P1, PT, R2, R3, PT ;  /* 0x000000030200720c */ /* 0x000fda0003f26270 */
[----:B------:R-:W1:Y:S02]  /*25b0*/  @!P1 LDC.64 R14, c[0x0][0x918] ;  /* 0x00024600ff0e9b82 */ /* 0x000e640000000a00 */
[----:B-1----:R-:W-:-:S05]  /*25c0*/  @!P1 IMAD.WIDE R14, R2, 0xc, R14 ;  /* 0x0000000c020e9825 */ /* 0x002fca00078e020e */
[----:B-----5:R1:W5:Y:S04]  /*25d0*/  @!P1 LDG.E R8, desc[UR56][R14.64] ;  /* 0x000000380e089981 */ /* 0x020368000c1e1900 */
[----:B------:R1:W5:Y:S01]  /*25e0*/  @!P1 LDG.E R9, desc[UR56][R14.64+0x4] ;  /* 0x000004380e099981 */ /* 0x000362000c1e1900 */
[----:B------:R-:W-:-:S03]  /*25f0*/  IADD3 R2, P1, P2, R18, R7, -R27 ;  /* 0x0000000712027210 */ /* 0x000fc60007a3e81b */
[----:B------:R-:W-:Y:S01]  /*2600*/  SHFL.IDX PT, R7, R29, R17, 0x1f ;  /* 0x00001f111d077589 */ /* 0x000fe200000e0000 */
[----:B------:R-:W-:-:S03]  /*2610*/  IADD3.X R18, R19, R6, ~R29, P1, P2 ;  /* 0x0000000613127210 */ /* 0x000fc60000fe4c1d */
[----:B------:R-:W2:Y:S04]  /*2620*/  SHFL.IDX PT, R2, R2, R17, 0x1f ;  /* 0x00001f1102027589 */ /* 0x000ea800000e0000 */
[----:B------:R-:W3:Y:S04]  /*2630*/  SHFL.IDX PT, R18, R18, R17, 0x1f ;  /* 0x00001f1112127589 */ /* 0x000ee800000e0000 */
[----:B------:R1:W4:Y:S04]  /*2640*/  SHFL.IDX PT, R6, R27, R17, 0x1f ;  /* 0x00001f111b067589 */ /* 0x00032800000e0000 */
[----:B------:R1:W1:Y:S04]  /*2650*/  SHFL.IDX PT, R5, R5, R17, 0x1f ;  /* 0x00001f1105057589 */ /* 0x00026800000e0000 */
[----:B------:R1:W1:Y:S01]  /*2660*/  SHFL.IDX PT, R4, R4, R17, 0x1f ;  /* 0x00001f1104047589 */ /* 0x00026200000e0000 */
[----:B--2---:R-:W-:-:S02]  /*2670*/  R2UR UR5, R2 ;  /* 0x00000000020572ca */ /* 0x004fc400000e0000 */
[----:B---3--:R-:W-:-:S15]  /*2680*/  R2UR UR4, R18 ;  /* 0x00000000120472ca */ /* 0x008fde00000e0000 */
.L_x_6:
[----:B------:R-:W-:Y:S01]  /*2690*/  ISETP.LE.AND P1, PT, R3, UR6, PT ;  /* 0x0000000603007c0c */ /* 0x000fe2000bf23270 */
[----:B-1----:R-:W-:Y:S02]  /*26a0*/  IMAD.MOV.U32 R17, RZ, RZ, -0x1 ;  /* 0xffffffffff117424 */ /* 0x002fe400078e00ff */
[----:B------:R-:W-:-:S10]  /*26b0*/  IMAD.MOV.U32 R18, RZ, RZ, -0x1 ;  /* 0xffffffffff127424 */ /* 0x000fd400078e00ff */
[----:B------:R-:W-:Y:S05]  /*26c0*/  @P1 BRA `(.L_x_5) ;  /* 0x0000000400041947 */ /* 0x000fea0003800000 */
[----:B------:R-:W-:Y:S01]  /*26d0*/  UIADD3 UR15, UP2, -UR5, UR10, URZ ;  /* 0x0000000a050f7290 */ /* 0x000fe2000ff5e13f */
[----:B------:R-:W1:Y:S01]  /*26e0*/  S2UR UR18, SR_CTAID.Y ;  /* 0x00000000001279c3 */ /* 0x000e620000002600 */
[----:B------:R-:W-:Y:S01]  /*26f0*/  ULDC UR17, c[0x0][0x8c0] ;  /* 0x0002300000117ab9 */ /* 0x000fe20000000800 */
[----:B------:R-:W-:Y:S01]  /*2700*/  ULDC UR20, c[0x0][0x8b0] ;  /* 0x00022c0000147ab9 */ /* 0x000fe20000000800 */
[----:B------:R-:W-:Y:S01]  /*2710*/  UIADD3.X UR11, ~UR4, UR9, URZ, UP2, !UPT ;  /* 0x00000009040b7290 */ /* 0x000fe200097fe53f */
[--C-:B------:R-:W-:Y:S01]  /*2720*/  SHF.R.U32.HI R23, RZ, UR20, R5.reuse ;  /* 0x00000014ff177c19 */ /* 0x100fe20008011605 */
[----:B------:R-:W-:Y:S01]  /*2730*/  ULDC UR19, c[0x0][0x904] ;  /* 0x0002410000137ab9 */ /* 0x000fe20000000800 */
[----:B------:R-:W-:Y:S01]  /*2740*/  ULDC UR13, c[0x0][0x8a8] ;  /* 0x00022a00000d7ab9 */ /* 0x000fe20000000800 */
[----:B------:R-:W-:Y:S01]  /*2750*/  USHF.R.U32.HI UR16, URZ, UR17, UR11 ;  /* 0x000000113f107299 */ /* 0x000fe2000801160b */
[----:B------:R-:W-:Y:S01]  /*2760*/  SHF.R.U64 R16, R4, UR20, R5 ;  /* 0x0000001404107c19 */ /* 0x000fe20008001205 */
[----:B------:R-:W-:-:S02]  /*2770*/  USHF.R.U64 UR15, UR15, UR17, UR11 ;  /* 0x000000110f0f7299 */ /* 0x000fc4000800120b */
[----:B------:R-:W-:Y:S02]  /*2780*/  USHF.R.U32.HI UR14, URZ, UR20, UR16 ;  /* 0x000000143f0e7299 */ /* 0x000fe40008011610 */
[----:B------:R-:W-:Y:S02]  /*2790*/  UIADD3 UR13, UR13, -0x1, URZ ;  /* 0xffffffff0d0d7890 */ /* 0x000fe4000fffe03f */
[----:B------:R-:W-:Y:S02]  /*27a0*/  USHF.R.U32.HI UR21, URZ, UR19, UR14 ;  /* 0x000000133f157299 */ /* 0x000fe4000801160e */
[----:B------:R-:W-:Y:S02]  /*27b0*/  USHF.R.U64 UR16, UR15, UR20, UR16 ;  /* 0x000000140f107299 */ /* 0x000fe40008001210 */
[----:B------:R-:W-:Y:S02]  /*27c0*/  ULOP3.LUT UR15, UR15, UR13, URZ, 0xc0, !UPT ;  /* 0x0000000d0f0f7292 */ /* 0x000fe4000f8ec03f */
[----:B------:R-:W-:Y:S01]  /*27d0*/  LOP3.LUT R0, R23, UR21, RZ, 0xfc, !PT ;  /* 0x0000001517007c12 */ /* 0x000fe2000f8efcff */
[----:B------:R-:W-:-:S02]  /*27e0*/  USHF.R.U64 UR14, UR16, UR19, UR14 ;  /* 0x00000013100e7299 */ /* 0x000fc4000800120e */
[----:B-1----:R-:W-:Y:S01]  /*27f0*/  USEL UR11, UR40, UR18, !UP3 ;  /* 0x00000012280b7287 */ /* 0x002fe2000d800000 */
[----:B------:R-:W-:-:S13]  /*2800*/  ISETP.NE.U32.AND P1, PT, R0, RZ, PT ;  /* 0x000000ff0000720c */ /* 0x000fda0003f25070 */
[----:B------:R-:W-:Y:S05]  /*2810*/  @!P1 BRA `(.L_x_17) ;  /* 0x0000000000149947 */ /* 0x000fea0003800000 */
[----:B------:R-:W-:-:S07]  /*2820*/  MOV R12, 0x2840 ;  /* 0x00002840000c7802 */ /* 0x000fce0000000f00 */
[----:B----45:R-:W-:Y:S05]  /*2830*/  CALL.REL.NOINC `($__internal_0_$__cuda_sm20_div_u64) ;  /* 0x000000a800207944 */ /* 0x030fea0003c00000 */
[----:B------:R-:W-:-:S04]  /*2840*/  IMAD.MOV R12, RZ, RZ, -R0 ;  /* 0x000000ffff0c7224 */ /* 0x000fc800078e0a00 */
[----:B------:R-:W-:Y:S01]  /*2850*/  IMAD R12, R16, R12, UR14 ;  /* 0x0000000e100c7e24 */ /* 0x000fe2000f8e020c */
[----:B------:R-:W-:Y:S06]  /*2860*/  BRA `(.L_x_18) ;  /* 0x0000000000507947 */ /* 0x000fec0003800000 */
.L_x_17:
[----:B------:R-:W1:Y:S01]  /*2870*/  I2F.U32.RP R0, R16 ;  /* 0x0000001000007306 */ /* 0x000e620000209000 */
[----:B------:R-:W-:-:S07]  /*2880*/  ISETP.NE.U32.AND P3, PT, R16, RZ, PT ;  /* 0x000000ff1000720c */ /* 0x000fce0003f65070 */
[----:B-1----:R-:W1:Y:S02]  /*2890*/  MUFU.RCP R0, R0 ;  /* 0x0000000000007308 */ /* 0x002e640000001000 */
[----:B-1----:R-:W-:-:S06]  /*28a0*/  VIADD R2, R0, 0xffffffe ;  /* 0x0ffffffe00027836 */ /* 0x002fcc0000000000 */
[----:B------:R1:W2:Y:S02]  /*28b0*/  F2I.FTZ.U32.TRUNC.NTZ R3, R2 ;  /* 0x0000000200037305 */ /* 0x0002a4000021f000 */
[----:B-1----:R-:W-:Y:S02]  /*28c0*/  IMAD.MOV.U32 R2, RZ, RZ, RZ ;  /* 0x000000ffff027224 */ /* 0x002fe400078e00ff */
[----:B--2---:R-:W-:-:S04]  /*28d0*/  IMAD.MOV R15, RZ, RZ, -R3 ;  /* 0x000000ffff0f7224 */ /* 0x004fc800078e0a03 */
[----:B------:R-:W-:-:S04]  /*28e0*/  IMAD R15, R15, R16, RZ ;  /* 0x000000100f0f7224 */ /* 0x000fc800078e02ff */
[----:B------:R-:W-:-:S06]  /*28f0*/  IMAD.HI.U32 R3, R3, R15, R2 ;  /* 0x0000000f03037227 */ /* 0x000fcc00078e0002 */
[----:B------:R-:W-:-:S04]  /*2900*/  IMAD.HI.U32 R0, R3, UR14, RZ ;  /* 0x0000000e03007c27 */ /* 0x000fc8000f8e00ff */
[----:B------:R-:W-:-:S04]  /*2910*/  IMAD.MOV R3, RZ, RZ, -R0 ;  /* 0x000000ffff037224 */ /* 0x000fc800078e0a00 */
[----:B------:R-:W-:-:S05]  /*2920*/  IMAD R3, R16, R3, UR14 ;  /* 0x0000000e10037e24 */ /* 0x000fca000f8e0203 */
[----:B------:R-:W-:-:S13]  /*2930*/  ISETP.GE.U32.AND P1, PT, R3, R16, PT ;  /* 0x000000100300720c */ /* 0x000fda0003f26070 */
[----:B------:R-:W-:Y:S02]  /*2940*/  @P1 IMAD.IADD R3, R3, 0x1, -R16 ;  /* 0x0000000103031824 */ /* 0x000fe400078e0a10 */
[----:B------:R-:W-:-:S03]  /*2950*/  @P1 VIADD R0, R0, 0x1 ;  /* 0x0000000100001836 */ /* 0x000fc60000000000 */
[----:B------:R-:W-:-:S13]  /*2960*/  ISETP.GE.U32.AND P2, PT, R3, R16, PT ;  /* 0x000000100300720c */ /* 0x000fda0003f46070 */
[----:B------:R-:W-:Y:S01]  /*2970*/  @P2 VIADD R0, R0, 0x1 ;  /* 0x0000000100002836 */ /* 0x000fe20000000000 */
[----:B------:R-:W-:-:S05]  /*2980*/  @!P3 LOP3.LUT R0, RZ, R16, RZ, 0x33, !PT ;  /* 0x00000010ff00b212 */ /* 0x000fca00078e33ff */
[----:B------:R-:W-:-:S04]  /*2990*/  IMAD.MOV R12, RZ, RZ, -R0 ;  /* 0x000000ffff0c7224 */ /* 0x000fc800078e0a00 */
[----:B------:R-:W-:-:S07]  /*29a0*/  IMAD R12, R16, R12, UR14 ;  /* 0x0000000e100c7e24 */ /* 0x000fce000f8e020c */
.L_x_18:
[----:B------:R-:W1:Y:S01]  /*29b0*/  LDC R15, c[0x0][0x8a8] ;  /* 0x00022a00ff0f7b82 */ /* 0x000e620000000800 */
[----:B------:R-:W-:Y:S01]  /*29c0*/  ULDC UR14, c[0x0][0x904] ;  /* 0x00024100000e7ab9 */ /* 0x000fe20000000800 */
[----:B------:R-:W-:Y:S01]  /*29d0*/  UMOV UR13, 0xffffffff ;  /* 0xffffffff000d7882 */ /* 0x000fe20000000000 */
[----:B------:R-:W-:Y:S01]  /*29e0*/  PLOP3.LUT P1, PT, PT, PT, UP3, 0x80, 0x0 ;  /* 0x000000000000781c */ /* 0x000fe20003f2f038 */
[----:B------:R-:W-:-:S04]  /*29f0*/  USHF.L.U32 UR13, UR13, UR14, URZ ;  /* 0x0000000e0d0d7299 */ /* 0x000fc8000800063f */
[----:B------:R-:W2:Y:S02]  /*2a00*/  LDC R17, c[0x0][0x8b8] ;  /* 0x00022e00ff117b82 */ /* 0x000ea40000000800 */
[----:B------:R-:W-:Y:S01]  /*2a10*/  LOP3.LUT R2, RZ, UR13, RZ, 0x33, !PT ;  /* 0x0000000dff027c12 */ /* 0x000fe2000f8e33ff */
[----:B------:R-:W-:Y:S02]  /*2a20*/  UMOV UR13, 0x1 ;  /* 0x00000001000d7882 */ /* 0x000fe40000000000 */
[----:B------:R-:W-:Y:S01]  /*2a30*/  USHF.L.U32 UR13, UR13, UR14, URZ ;  /* 0x0000000e0d0d7299 */ /* 0x000fe2000800063f */
[----:B------:R-:W-:Y:S02]  /*2a40*/  LOP3.LUT R3, R2, UR16, RZ, 0xc0, !PT ;  /* 0x0000001002037c12 */ /* 0x000fe4000f8ec0ff */
[----:B------:R-:W-:Y:S02]  /*2a50*/  @P1 IMAD.U32 R18, RZ, RZ, UR6 ;  /* 0x00000006ff121e24 */ /* 0x000fe4000f8e00ff */
[----:B------:R-:W-:-:S02]  /*2a60*/  @!P1 IMAD.U32 R18, RZ, RZ, UR6 ;  /* 0x00000006ff129e24 */ /* 0x000fc4000f8e00ff */
[----:B------:R-:W-:Y:S02]  /*2a70*/  IMAD R0, R0, UR13, R3 ;  /* 0x0000000d00007c24 */ /* 0x000fe4000f8e0203 */
[----:B-1----:R-:W-:-:S04]  /*2a80*/  IMAD R12, R12, R15, UR15 ;  /* 0x0000000f0c0c7e24 */ /* 0x002fc8000f8e020f */
[----:B------:R-:W-:Y:S02]  /*2a90*/  @P1 IMAD.MOV.U32 R16, RZ, RZ, R12 ;  /* 0x000000ffff101224 */ /* 0x000fe400078e000c */
[----:B--2---:R-:W-:Y:S01]  /*2aa0*/  IMAD R17, R0, R17, UR11 ;  /* 0x0000000b00117e24 */ /* 0x004fe2000f8e0211 */
[----:B------:R-:W-:-:S03]  /*2ab0*/  UMOV UR11, 0x1 ;  /* 0x00000001000b7882 */ /* 0x000fc60000000000 */
[----:B------:R-:W-:Y:S02]  /*2ac0*/  @!P1 IMAD.MOV.U32 R16, RZ, RZ, R17 ;  /* 0x000000ffff109224 */ /* 0x000fe400078e0011 */
[----:B------:R-:W-:-:S07]  /*2ad0*/  @!P1 IMAD.MOV.U32 R17, RZ, RZ, R12 ;  /* 0x000000ffff119224 */ /* 0x000fce00078e000c */
.L_x_5:
[----:B------:R-:W-:-:S13]  /*2ae0*/  ISETP.NE.AND P1, PT, RZ, UR11, PT ;  /* 0x0000000bff007c0c */ /* 0x000fda000bf25270 */
[----:B------:R-:W-:Y:S05]  /*2af0*/  @!P1 EXIT ;  /* 0x000000000000994d */ /* 0x000fea0003800000 */
[----:B------:R-:W1:Y:S02]  /*2b00*/  LDC.64 R14, c[0x0][0x290] ;  /* 0x0000a400ff0e7b82 */ /* 0x000e640000000a00 */
[----:B-1----:R-:W-:-:S05]  /*2b10*/  IMAD.WIDE R14, R18, 0xc, R14 ;  /* 0x0000000c120e7825 */ /* 0x002fca00078e020e */
[----:B------:R1:W5:Y:S04]  /*2b20*/  LDG.E R2, desc[UR56][R14.64] ;  /* 0x000000380e027981 */ /* 0x000368000c1e1900 */
[----:B------:R1:W5:Y:S04]  /*2b30*/  LDG.E R0, desc[UR56][R14.64+0x4] ;  /* 0x000004380e007981 */ /* 0x000368000c1e1900 */
[----:B------:R1:W5:Y:S01]  /*2b40*/  LDG.E R19, desc[UR56][R14.64+0x8] ;  /* 0x000008380e137981 */ /* 0x000362000c1e1900 */
[----:B------:R-:W-:Y:S01]  /*2b50*/  PLOP3.LUT P1, PT, PT, PT, UP1, 0x80, 0x0 ;  /* 0x000000000000781c */ /* 0x000fe20003f2f018 */
[----:B------:R-:W2:Y:S01]  /*2b60*/  S2UR UR41, SR_CgaCtaId ;  /* 0x00000000002979c3 */ /* 0x000ea20000008800 */
[----:B------:R-:W-:-:S11]  /*2b70*/  SHF.R.S32.HI R3, RZ, 0x1f, R18 ;  /* 0x0000001fff037819 */ /* 0x000fd60000011412 */
[----:B-1----:R-:W-:Y:S05]  /*2b80*/  @!P1 BRA `(.L_x_19) ;  /* 0x0000003c00b49947 */ /* 0x002fea0003800000 */
[----:B------:R-:W-:-:S06]  /*2b90*/  UISETP.GT.U32.AND UP0, UPT, UR33, 0x1, UPT ;  /* 0x000000012100788c */ /* 0x000fcc000bf04070 */
[----:B------:R-:W-:-:S13]  /*2ba0*/  PLOP3.LUT P0, PT, PT, PT, UP0, 0x80, 0x0 ;  /* 0x000000000000781c */ /* 0x000fda0003f0f008 */
[----:B--2---:R-:W-:Y:S05]  /*2bb0*/  @P0 EXIT ;  /* 0x000000000000094d */ /* 0x004fea0003800000 */
.L_x_20:
[----:B------:R-:W-:-:S08]  /*2bc0*/  NOP ;  /* 0x0000000000007918 */ /* 0x000fd00000000000 */
[----:B------:R-:W1:Y:S02]  /*2bd0*/  USETMAXREG.TRY_ALLOC.CTAPOOL UP0, 0xe8 ;  /* 0x000000e8000079c8 */ /* 0x000e640008000600 */
[----:B-1----:R-:W-:-:S13]  /*2be0*/  PLOP3.LUT P0, PT, PT, PT, UP0, 0x80, 0x0 ;  /* 0x000000000000781c */ /* 0x002fda0003f0f008 */
[----:B------:R-:W-:Y:S05]  /*2bf0*/  @!P0 BRA `(.L_x_20) ;  /* 0xfffffffc00f08947 */ /* 0x000fea000383ffff */
[----:B------:R-:W1:Y:S01]  /*2c00*/  SHFL.IDX PT, R13, R13, RZ, 0x1f ;  /* 0x00001fff0d0d7589 */ /* 0x000e6200000e0000 */
[----:B------:R-:W2:Y:S01]  /*2c10*/  S2UR UR4, SR_CTAID.Y ;  /* 0x00000000000479c3 */ /* 0x000ea20000002600 */
[----:B------:R-:W-:Y:S01]  /*2c20*/  UMOV UR58, URZ ;  /* 0x0000003f003a7c82 */ /* 0x000fe20008000000 */
[----:B------:R-:W-:Y:S01]  /*2c30*/  UMOV UR59, URZ ;  /* 0x0000003f003b7c82 */ /* 0x000fe20008000000 */
[----:B-1----:R-:W-:Y:S01]  /*2c40*/  LOP3.LUT P0, RZ, R13, 0x3, RZ, 0xc0, !PT ;  /* 0x000000030dff7812 */ /* 0x002fe2000780c0ff */
[----:B--2---:R-:W-:-:S12]  /*2c50*/  UIMAD UR4, UR4, UR39, UR40 ;  /* 0x00000027040472a4 */ /* 0x004fd8000f8e0228 */
[----:B------:R-:W-:Y:S05]  /*2c60*/  @P0 BRA `(.L_x_21) ;  /* 0x0000000000a40947 */ /* 0x000fea0003800000 */
[----:B------:R-:W-:Y:S01]  /*2c70*/  ELECT P0, URZ, PT ;  /* 0x00000000003f782f */ /* 0x000fe20003800000 */
[----:B------:R-:W-:-:S12]  /*2c80*/  BSSY B0, `(.L_x_22) ;  /* 0x0000020000007945 */ /* 0x000fd80003800000 */
[----:B------:R-:W-:Y:S05]  /*2c90*/  @!P0 BRA `(.L_x_23) ;  /* 0x0000000000788947 */ /* 0x000fea0003800000 */
[----:B------:R-:W1:Y:S01]  /*2ca0*/  S2UR UR6, SR_CgaCtaId ;  /* 0x00000000000679c3 */ /* 0x000e620000008800 */
[----:B------:R-:W-:Y:S01]  /*2cb0*/  UISETP.NE.AND UP0, UPT, UR12, 0x1, UPT ;  /* 0x000000010c00788c */ /* 0x000fe2000bf05270 */
[----:B------:R-:W-:-:S06]  /*2cc0*/  UMOV UR5, 0x400 ;  /* 0x0000040000057882 */ /* 0x000fcc0000000000 */
[----:B------:R-:W2:Y:S08]  /*2cd0*/  LDC.64 R4, c[0x0][0x700] ;  /* 0x0001c000ff047b82 */ /* 0x000eb00000000a00 */
[----:B----4-:R-:W2:Y:S08]  /*2ce0*/  LDC.64 R6, c[0x0][0x708] ;  /* 0x0001c200ff067b82 */ /* 0x010eb00000000a00 */
[----:B-----5:R-:W3:Y:S01]  /*2cf0*/  LDC.64 R8, c[0x0][0x710] ;  /* 0x0001c400ff087b82 */ /* 0x020ee20000000a00 */
[----:B-1----:R-:W-:-:S04]  /*2d00*/  ULEA UR5, UR6, UR5, 0x18 ;  /* 0x0000000506057291 */ /* 0x002fc8000f8ec03f */
[----:B------:R-:W-:Y:S02]  /*2d10*/  UIADD3 UR6, UR5, 0x80, URZ ;  /* 0x0000008005067890 */ /* 0x000fe4000fffe03f */
[----:B------:R-:W-:Y:S01]  /*2d20*/  @!UP0 UIADD3 UR6, UR5, URZ, URZ ;  /* 0x0000003f05068290 */ /* 0x000fe2000fffe03f */
[----:B------:R-:W3:Y:S08]  /*2d30*/  LDC.64 R10, c[0x0][0x718] ;  /* 0x0001c600ff0a7b82 */ /* 0x000ef00000000a00 */
[----:B------:R-:W1:Y:S01]  /*2d40*/  LDC.64 R12, c[0x0][0x720] ;  /* 0x0001c800ff0c7b82 */ /* 0x000e620000000a00 */
[----:B--2---:R2:W-:Y:S07]  /*2d50*/  STS.128 [UR6+0x38780], R4 ;  /* 0x03878004ff007988 */ /* 0x0045ee0008000c06 */
[----:B------:R-:W1:Y:S08]  /*2d60*/  LDC.64 R14, c[0x0][0x728] ;  /* 0x0001ca00ff0e7b82 */ /* 0x000e700000000a00 */
[----:B------:R-:W4:Y:S01]  /*2d70*/  LDC.64 R20, c[0x0][0x730] ;  /* 0x0001cc00ff147b82 */ /* 0x000f220000000a00 */
[----:B---3--:R2:W-:Y:S07]  /*2d80*/  STS.128 [UR6+0x38790], R8 ;  /* 0x03879008ff007988 */ /* 0x0085ee0008000c06 */
[----:B------:R-:W4:Y:S08]  /*2d90*/  LDC.64 R22, c[0x0][0x738] ;  /* 0x0001ce00ff167b82 */ /* 0x000f300000000a00 */
[----:B------:R-:W3:Y:S01]  /*2da0*/  LDC.64 R24, c[0x0][0x740] ;  /* 0x0001d000ff187b82 */ /* 0x000ee20000000a00 */
[----:B-1----:R2:W-:Y:S07]  /*2db0*/  STS.128 [UR6+0x387a0], R12 ;  /* 0x0387a00cff007988 */ /* 0x0025ee0008000c06 */
[----:B------:R-:W3:Y:S08]  /*2dc0*/  LDC.64 R26, c[0x0][0x748] ;  /* 0x0001d200ff1a7b82 */ /* 0x000ef00000000a00 */
[----:B------:R-:W1:Y:S01]  /*2dd0*/  LDC.64 R28, c[0x0][0x750] ;  /* 0x0001d400ff1c7b82 */ /* 0x000e620000000a00 */
[----:B----4-:R2:W-:Y:S07]  /*2de0*/  STS.128 [UR6+0x387b0], R20 ;  /* 0x0387b014ff007988 */ /* 0x0105ee0008000c06 */
[----:B------:R-:W1:Y:S08]  /*2df0*/  LDC.64 R30, c[0x0][0x758] ;  /* 0x0001d600ff1e7b82 */ /* 0x000e700000000a00 */
[----:B------:R-:W4:Y:S01]  /*2e00*/  LDC.64 R36, c[0x0][0x760] ;  /* 0x0001d800ff247b82 */ /* 0x000f220000000a00 */
[----:B---3--:R2:W-:Y:S07]  /*2e10*/  STS.128 [UR6+0x387c0], R24 ;  /* 0x0387c018ff007988 */ /* 0x0085ee0008000c06 */
[----:B------:R-:W4:Y:S08]  /*2e20*/  LDC.64 R38, c[0x0][0x768] ;  /* 0x0001da00ff267b82 */ /* 0x000f300000000a00 */
[----:B------:R-:W3:Y:S01]  /*2e30*/  LDC.64 R40, c[0x0][0x770] ;  /* 0x0001dc00ff287b82 */ /* 0x000ee20000000a00 */
[----:B-1----:R2:W-:Y:S07]  /*2e40*/  STS.128 [UR6+0x387d0], R28 ;  /* 0x0387d01cff007988 */ /* 0x0025ee0008000c06 */
[----:B------:R-:W3:Y:S01]  /*2e50*/  LDC.64 R42, c[0x0][0x778] ;  /* 0x0001de00ff2a7b82 */ /* 0x000ee20000000a00 */
[----:B----4-:R2:W-:Y:S04]  /*2e60*/  STS.128 [UR6+0x387e0], R36 ;  /* 0x0387e024ff007988 */ /* 0x0105e80008000c06 */
[----:B---3--:R2:W-:Y:S02]  /*2e70*/  STS.128 [UR6+0x387f0], R40 ;  /* 0x0387f028ff007988 */ /* 0x0085e40008000c06 */
.L_x_23:
[----:B------:R-:W-:Y:S05]  /*2e80*/  BSYNC B0 ;  /* 0x0000000000007941 */ /* 0x000fea0003800000 */
.L_x_22:
[----:B------:R-:W-:Y:S01]  /*2e90*/  UISETP.NE.AND UP0, UPT, UR12, 0x1, UPT ;  /* 0x000000010c00788c */ /* 0x000fe2000bf05270 */
[----:B------:R-:W-:Y:S01]  /*2ea0*/  NOP ;  /* 0x0000000000007918 */ /* 0x000fe20000000000 */
[----:B------:R-:W-:Y:S01]  /*2eb0*/  ULDC UR5, c[0x0][0x884] ;  /* 0x0002210000057ab9 */ /* 0x000fe20000000800 */
[----:B------:R-:W-:Y:S01]  /*2ec0*/  ULDC.64 UR58, c[0x0][0x800] ;  /* 0x00020000003a7ab9 */ /* 0x000fe20000000a00 */
[----:B------:R-:W-:-:S04]  /*2ed0*/  USEL UR5, UR5, URZ, UP0 ;  /* 0x0000003f05057287 */ /* 0x000fc80008000000 */
[----:B------:R-:W-:-:S04]  /*2ee0*/  UIADD3 UR5, UR4, UR5, URZ ;  /* 0x0000000504057290 */ /* 0x000fc8000fffe03f */
[----:B------:R-:W-:-:S12]  /*2ef0*/  UIMAD.WIDE UR58, UR5, 0x80, UR58 ;  /* 0x00000080053a78a5 */ /* 0x000fd8000f8e023a */
.L_x_21:
[----:B------:R-:W-:-:S13]  /*2f00*/  ISETP.NE.AND P0, PT, RZ, UR54, PT ;  /* 0x00000036ff007c0c */ /* 0x000fda000bf05270 */
[----:B------:R-:W-:Y:S05]  /*2f10*/  @P0 BRA `(.L_x_24) ;  /* 0x00000004001c0947 */ /* 0x000fea0003800000 */
[----:B------:R-:W-:Y:S01]  /*2f20*/  ELECT P0, URZ, PT ;  /* 0x00000000003f782f */ /* 0x000fe20003800000 */
[----:B------:R-:W-:-:S12]  /*2f30*/  BSSY B0, `(.L_x_25) ;  /* 0x0000030000007945 */ /* 0x000fd80003800000 */
[----:B------:R-:W-:Y:S05]  /*2f40*/  @!P0 BRA `(.L_x_26) ;  /* 0x0000000000b88947 */ /* 0x000fea0003800000 */
[C---:B--2---:R-:W-:Y:S01]  /*2f50*/  IMAD.SHL.U32 R4, R18.reuse, 0x8, RZ ;  /* 0x0000000812047824 */ /* 0x044fe200078e00ff */
[----:B------:R-:W-:Y:S01]  /*2f60*/  ULDC.64 UR4, c[0x0][0x820] ;  /* 0x0002080000047ab9 */ /* 0x000fe20000000a00 */
[----:B------:R-:W-:-:S03]  /*2f70*/  SHF.L.U64.HI R3, R18, 0x3, R3 ;  /* 0x0000000312037819 */ /* 0x000fc60000010203 */
[----:B----4-:R-:W-:-:S04]  /*2f80*/  IADD3 R6, P0, R4, UR4, RZ ;  /* 0x0000000404067c10 */ /* 0x010fc8000ff1e0ff */
[----:B------:R-:W-:Y:S01]  /*2f90*/  IADD3.X R7, R3, UR5, RZ, P0, !PT ;  /* 0x0000000503077c10 */ /* 0x000fe200087fe4ff */
[----:B------:R-:W-:-:S05]  /*2fa0*/  ULDC.64 UR4, c[0x0][0x818] ;  /* 0x0002060000047ab9 */ /* 0x000fca0000000a00 */
[----:B------:R-:W2:Y:S01]  /*2fb0*/  LDG.E.64 R6, desc[UR56][R6.64] ;  /* 0x0000003806067981 */ /* 0x000ea2000c1e1b00 */
[----:B------:R-:W-:-:S04]  /*2fc0*/  IADD3 R4, P0, R4, UR4, RZ ;  /* 0x0000000404047c10 */ /* 0x000fc8000ff1e0ff */
[----:B------:R-:W-:-:S06]  /*2fd0*/  IADD3.X R5, R3, UR5, RZ, P0, !PT ;  /* 0x0000000503057c10 */ /* 0x000fcc00087fe4ff */
[----:B------:R-:W3:Y:S01]  /*2fe0*/  LDG.E.64 R4, desc[UR56][R4.64] ;  /* 0x0000003804047981 */ /* 0x000ee2000c1e1b00 */
[----:B------:R-:W1:Y:S01]  /*2ff0*/  S2UR UR5, SR_CgaCtaId ;  /* 0x00000000000579c3 */ /* 0x000e620000008800 */
[----:B------:R-:W-:Y:S01]  /*3000*/  UISETP.NE.AND UP0, UPT, UR12, 0x1, UPT ;  /* 0x000000010c00788c */ /* 0x000fe2000bf05270 */
[----:B-----5:R-:W-:Y:S01]  /*3010*/  VIADD R9, R0, 0xffffffff ;  /* 0xffffffff00097836 */ /* 0x020fe20000000000 */
[----:B------:R-:W-:Y:S01]  /*3020*/  UMOV UR4, 0x400 ;  /* 0x0000040000047882 */ /* 0x000fe20000000000 */
[----:B------:R-:W-:Y:S01]  /*3030*/  CS2R R10, SRZ ;  /* 0x00000000000a7805 */ /* 0x000fe2000001ff00 */
[----:B-1----:R-:W-:-:S04]  /*3040*/  ULEA UR4, UR5, UR4, 0x18 ;  /* 0x0000000405047291 */ /* 0x002fc8000f8ec03f */
[----:B------:R-:W-:-:S03]  /*3050*/  UIADD3 UR5, UR4, 0x80, URZ ;  /* 0x0000008004057890 */ /* 0x000fc6000fffe03f */
[----:B------:R-:W-:-:S04]  /*3060*/  @!UP0 UIADD3 UR5, UR4, URZ, URZ ;  /* 0x0000003f04058290 */ /* 0x000fc8000fffe03f */
[----:B------:R-:W-:-:S05]  /*3070*/  UIADD3 UR4, UR5, 0x38780, URZ ;  /* 0x0003878005047890 */ /* 0x000fca000fffe03f */
[----:B------:R-:W1:Y:S01]  /*3080*/  LDS R3, [UR5+0x3879c] ;  /* 0x03879c05ff037984 */ /* 0x000e620008000800 */
[----:B------:R-:W-:-:S03]  /*3090*/  IMAD.U32 R14, RZ, RZ, UR4 ;  /* 0x00000004ff0e7e24 */ /* 0x000fc6000f8e00ff */
[----:B------:R-:W-:Y:S02]  /*30a0*/  STS [UR5+0x387b0], RZ ;  /* 0x0387b0ffff007988 */ /* 0x000fe40008000805 */
[----:B------:R-:W-:-:S05]  /*30b0*/  SHF.R.U64 R14, R14, 0x4, RZ ;  /* 0x000000040e0e7819 */ /* 0x000fca00000012ff */
[----:B------:R-:W-:Y:S04]  /*30c0*/  STS [UR5+0x38790], R14 ;  /* 0x0387900eff007988 */ /* 0x000fe80008000805 */
[----:B------:R-:W-:Y:S01]  /*30d0*/  STS [UR5+0x38794], R14 ;  /* 0x0387940eff007988 */ /* 0x000fe20008000805 */
[C---:B--2---:R-:W-:Y:S01]  /*30e0*/  SHF.L.U64.HI R13, R6.reuse, 0x1, R7 ;  /* 0x00000001060d7819 */ /* 0x044fe20000010207 */
[----:B------:R-:W-:-:S03]  /*30f0*/  IMAD.SHL.U32 R6, R6, 0x2, RZ ;  /* 0x0000000206067824 */ /* 0x000fc600078e00ff */
[----:B------:R-:W-:Y:S02]  /*3100*/  LOP3.LUT R13, R13, 0x1fffffff, RZ, 0xc0, !PT ;  /* 0x1fffffff0d0d7812 */ /* 0x000fe400078ec0ff */
[----:B------:R-:W-:Y:S02]  /*3110*/  LOP3.LUT R0, R6, 0xfffffffe, RZ, 0xc0, !PT ;  /* 0xfffffffe06007812 */ /* 0x000fe400078ec0ff */
[--C-:B------:R-:W-:Y:S02]  /*3120*/  SHF.R.U32.HI R8, RZ, 0x4, R13.reuse ;  /* 0x00000004ff087819 */ /* 0x100fe4000001160d */
[----:B------:R-:W-:Y:S01]  /*3130*/  SHF.R.U64 R0, R0, 0x4, R13 ;  /* 0x0000000400007819 */ /* 0x000fe2000000120d */
[----:B---3--:R-:W-:Y:S01]  /*3140*/  STS.64 [UR5+0x38780], R4 ;  /* 0x03878004ff007988 */ /* 0x008fe20008000a05 */
[----:B-1----:R-:W-:-:S03]  /*3150*/  LOP3.LUT R3, R3, 0xf, R8, 0xb8, !PT ;  /* 0x0000000f03037812 */ /* 0x002fc600078eb808 */
[----:B------:R-:W-:Y:S04]  /*3160*/  STS [UR5+0x3878c], R0 ;  /* 0x03878c00ff007988 */ /* 0x000fe80008000805 */
[----:B------:R-:W-:Y:S04]  /*3170*/  STS [UR5+0x3879c], R3 ;  /* 0x03879c03ff007988 */ /* 0x000fe80008000805 */
[----:B------:R-:W1:Y:S02]  /*3180*/  LDS R7, [UR5+0x3879c] ;  /* 0x03879c05ff077984 */ /* 0x000e640008000800 */
[----:B-1----:R-:W-:-:S05]  /*3190*/  LOP3.LUT R7, R7, 0xf0, RZ, 0xb8, !PT ;  /* 0x000000f007077812 */ /* 0x002fca00078eb8ff */
[----:B------:R-:W-:Y:S04]  /*31a0*/  STS [UR5+0x3879c], R7 ;  /* 0x03879c07ff007988 */ /* 0x000fe80008000805 */
[----:B------:R-:W1:Y:S02]  /*31b0*/  LDS R8, [UR5+0x3879c] ;  /* 0x03879c05ff087984 */ /* 0x000e640008000800 */
[----:B-1----:R-:W-:Y:S01]  /*31c0*/  LOP3.LUT R15, R8, 0xf00, RZ, 0xb8, !PT ;  /* 0x00000f00080f7812 */ /* 0x002fe200078eb8ff */
[----:B------:R-:W-:-:S04]  /*31d0*/  VIADD R8, R2, 0xffffffff ;  /* 0xffffffff02087836 */ /* 0x000fc80000000000 */
[----:B------:R-:W-:Y:S04]  /*31e0*/  STS.64 [UR5+0x38798], R14 ;  /* 0x0387980eff007988 */ /* 0x000fe80008000a05 */
[----:B------:R-:W1:Y:S04]  /*31f0*/  LDS R12, [UR5+0x3879c] ;  /* 0x03879c05ff0c7984 */ /* 0x000e680008000800 */
[----:B------:R3:W-:Y:S01]  /*3200*/  STS.128 [UR5+0x387a0], R8 ;  /* 0x0387a008ff007988 */ /* 0x0007e20008000c05 */
[----:B-1----:R-:W-:-:S05]  /*3210*/  LOP3.LUT R12, R12, 0xf000, RZ, 0xb8, !PT ;  /* 0x0000f0000c0c7812 */ /* 0x002fca00078eb8ff */
[----:B------:R3:W-:Y:S02]  /*3220*/  STS [UR5+0x3879c], R12 ;  /* 0x03879c0cff007988 */ /* 0x0007e40008000805 */
.L_x_26:
[----:B------:R-:W-:Y:S05]  /*3230*/  BSYNC B0 ;  /* 0x0000000000007941 */ /* 0x000fea0003800000 */
.L_x_25:
[----:B------:R-:W-:Y:S01]  /*3240*/  ELECT P0, URZ, PT ;  /* 0x00000000003f782f */ /* 0x000fe20003800000 */
[----:B------:R-:W-:Y:S01]  /*3250*/  NOP ;  /* 0x0000000000007918 */ /* 0x000fe20000000000 */
[----:B------:R-:W-:Y:S11]  /*3260*/  BSSY B0, `(.L_x_27) ;  /* 0x0000004000007945 */ /* 0x000ff60003800000 */
[----:B------:R-:W-:Y:S05]  /*3270*/  @!P0 BRA `(.L_x_28) ;  /* 0x0000000000088947 */ /* 0x000fea0003800000 */
[----:B------:R0:W-:Y:S01]  /*3280*/  UTMACMDFLUSH ;  /* 0x00000000000079b7 */ /* 0x0001e20000000000 */
[----:B------:R-:W-:-:S04]  /*3290*/  DEPBAR.LE SB0, 0x0 ;  /* 0x000080000000791a */ /* 0x000fc80000000000 */
.L_x_28:
[----:B------:R-:W-:Y:S05]  /*32a0*/  BSYNC B0 ;  /* 0x0000000000007941 */ /* 0x000fea0003800000 */
.L_x_27:
[----:B------:R-:W1:Y:S01]  /*32b0*/  S2UR UR5, SR_CgaCtaId ;  /* 0x00000000000579c3 */ /* 0x000e620000008800 */
[----:B-----5:R-:W2:Y:S01]  /*32c0*/  S2R R0, SR_LANEID ;  /* 0x0000000000007919 */ /* 0x020ea20000000000 */
[----:B------:R-:W-:Y:S01]  /*32d0*/  UISETP.NE.AND UP0, UPT, UR12, 0x1, UPT ;  /* 0x000000010c00788c */ /* 0x000fe2000bf05270 */
[----:B------:R-:W-:Y:S02]  /*32e0*/  UMOV UR4, 0x400 ;  /* 0x0000040000047882 */ /* 0x000fe40000000000 */
[----:B-1----:R-:W-:-:S04]  /*32f0*/  ULEA UR4, UR5, UR4, 0x18 ;  /* 0x0000000405047291 */ /* 0x002fc8000f8ec03f */
[----:B------:R-:W-:-:S04]  /*3300*/  UIADD3 UR5, UR4, 0x80, URZ ;  /* 0x0000008004057890 */ /* 0x000fc8000fffe03f */
[----:B------:R-:W-:Y:S01]  /*3310*/  @!UP0 UIADD3 UR5, UR4, URZ, URZ ;  /* 0x0000003f04058290 */ /* 0x000fe2000fffe03f */
[----:B--2---:R-:W-:-:S05]  /*3320*/  IMAD.SHL.U32 R0, R0, 0x4, RZ ;  /* 0x0000000400007824 */ /* 0x004fca00078e00ff */
[----:B------:R-:W-:Y:S01]  /*3330*/  IMAD.U32 R3, RZ, RZ, UR5 ;  /* 0x00000005ff037e24 */ /* 0x000fe2000f8e00ff */
[----:B------:R-:W-:-:S04]  /*3340*/  IADD3 R2, P0, R0, UR58, RZ ;  /* 0x0000003a00027c10 */ /* 0x000fc8000ff1e0ff */
[----:B------:R-:W-:Y:S01]  /*3350*/  IADD3 R4, R0, 0x38780, R3 ;  /* 0x0003878000047810 */ /* 0x000fe20007ffe003 */
[----:B------:R-:W-:-:S04]  /*3360*/  IMAD.X R3, RZ, RZ, UR59, P0 ;  /* 0x0000003bff037e24 */ /* 0x000fc800080e06ff */
[----:B------:R-:W1:Y:S04]  /*3370*/  LDS R5, [R4] ;  /* 0x0000000004057984 */ /* 0x000e680000000800 */
[----:B-1----:R1:W5:Y:S02]  /*3380*/  ATOMG.E.EXCH.STRONG.GPU PT, RZ, [R2], R5 ;  /* 0x0000000502ff73a8 */ /* 0x00236400041ee100 */
.L_x_24:
[----:B-----5:R-:W-:Y:S01]  /*3390*/  SHF.R.S32.HI R0, RZ, 0x1f, R33 ;  /* 0x0000001fff007819 */ /* 0x020fe20000011421 */
[----:B------:R-:W3:Y:S01]  /*33a0*/  S2UR UR42, SR_CgaCtaId ;  /* 0x00000000002a79c3 */ /* 0x000ee20000008800 */
[----:B------:R-:W-:Y:S01]  /*33b0*/  UISETP.NE.AND UP0, UPT, UR12, 0x1, UPT ;  /* 0x000000010c00788c */ /* 0x000fe2000bf05270 */
[----:B------:R-:W-:Y:S01]  /*33c0*/  IMAD.MOV.U32 R90, RZ, RZ, 0x1 ;  /* 0x00000001ff5a7424 */ /* 0x000fe200078e00ff */
[----:B------:R-:W-:Y:S01]  /*33d0*/  LEA.HI R0, R0, R33, RZ, 0x8 ;  /* 0x0000002100007211 */ /* 0x000fe200078f40ff */
[----:B------:R-:W-:Y:S01]  /*33e0*/  UMOV UR43, 0x400 ;  /* 0x00000400002b7882 */ /* 0x000fe20000000000 */
[----:B------:R-:W-:Y:S01]  /*33f0*/  IMAD.MOV.U32 R91, RZ, RZ, RZ ;  /* 0x000000ffff5b7224 */ /* 0x000fe200078e00ff */
[----:B------:R-:W-:Y:S01]  /*3400*/  ULOP3.LUT UR50, UR52, 0x1, URZ, 0xfc, !UPT ;  /* 0x0000000134327892 */ /* 0x000fe2000f8efc3f */
[----:B------:R-:W-:Y:S01]  /*3410*/  LOP3.LUT R0, R0, 0xffffff00, RZ, 0xc0, !PT ;  /* 0xffffff0000007812 */ /* 0x000fe200078ec0ff */
[----:B------:R-:W-:Y:S02]  /*3420*/  ULOP3.LUT UR47, UR53, 0x1, URZ, 0xfc, !UPT ;  /* 0x00000001352f7892 */ /* 0x000fe4000f8efc3f */
[----:B------:R-:W-:-:S02]  /*3430*/  ULOP3.LUT UR48, UR51, 0x1, URZ, 0xfc, !UPT ;  /* 0x0000000133307892 */ /* 0x000fc4000f8efc3f */
[----:B------:R-:W-:Y:S01]  /*3440*/  IMAD.IADD R0, R33, 0x1, -R0 ;  /* 0x0000000121007824 */ /* 0x000fe200078e0a00 */
[----:B------:R-:W-:Y:S01]  /*3450*/  UMOV UR36, URZ ;  /* 0x0000003f00247c82 */ /* 0x000fe20008000000 */
[----:B------:R-:W-:Y:S01]  /*3460*/  UMOV UR55, URZ ;  /* 0x0000003f00377c82 */ /* 0x000fe20008000000 */
[----:B------:R-:W-:Y:S01]  /*3470*/  UMOV UR60, URZ ;  /* 0x0000003f003c7c82 */ /* 0x000fe20008000000 */
[C---:B-12---:R-:W-:Y:S01]  /*3480*/  IMAD.SHL.U32 R5, R0.reuse, 0x40, RZ ;  /* 0x0000004000057824 */ /* 0x046fe200078e00ff */
[----:B------:R-:W-:Y:S01]  /*3490*/  SHF.R.S32.HI R3, RZ, 0x1f, R0 ;  /* 0x0000001fff037819 */ /* 0x000fe20000011400 */
[C---:B------:R-:W-:Y:S01]  /*34a0*/  VIADD R88, R0.reuse, 0x1f ;  /* 0x0000001f00587836 */ /* 0x040fe20000000000 */
[-C--:B------:R-:W-:Y:S01]  /*34b0*/  LEA.HI R2, R0, R0.reuse, RZ, 0x1 ;  /* 0x0000000000027211 */ /* 0x080fe200078f08ff */
[----:B------:R-:W-:Y:S01]  /*34c0*/  UMOV UR37, URZ ;  /* 0x0000003f00257c82 */ /* 0x000fe20008000000 */
[----:B------:R-:W-:Y:S01]  /*34d0*/  LEA.HI R4, R3, R0, RZ, 0x5 ;  /* 0x0000000003047211 */ /* 0x000fe200078f28ff */
[----:B------:R-:W-:Y:S01]  /*34e0*/  UMOV UR38, URZ ;  /* 0x0000003f00267c82 */ /* 0x000fe20008000000 */
[----:B------:R-:W-:Y:S01]  /*34f0*/  SHF.R.S32.HI R2, RZ, 0x1, R2 ;  /* 0x00000001ff027819 */ /* 0x000fe20000011402 */
[----:B---3--:R-:W-:Y:S01]  /*3500*/  ULEA UR43, UR42, UR43, 0x18 ;  /* 0x0000002b2a2b7291 */ /* 0x008fe2000f8ec03f */
[----:B------:R-:W-:-:S02]  /*3510*/  SHF.R.S32.HI R4, RZ, 0x5, R4 ;  /* 0x00000005ff047819 */ /* 0x000fc40000011404 */
[-C--:B------:R-:W-:Y:S01]  /*3520*/  LEA.HI R7, R3, R0.reuse, RZ, 0x4 ;  /* 0x0000000003077211 */ /* 0x080fe200078f20ff */
[----:B------:R-:W-:Y:S01]  /*3530*/  UIADD3 UR49, UR43, 0x80, URZ ;  /* 0x000000802b317890 */ /* 0x000fe2000fffe03f */
[----:B------:R-:W-:Y:S01]  /*3540*/  LOP3.LUT R5, R5, 0x40, RZ, 0xc0, !PT ;  /* 0x0000004005057812 */ /* 0x000fe200078ec0ff */
[----:B----4-:R-:W-:Y:S01]  /*3550*/  IMAD.SHL.U32 R6, R4, 0x10, RZ ;  /* 0x0000001004067824 */ /* 0x010fe200078e00ff */
[----:B------:R-:W-:Y:S01]  /*3560*/  SHF.R.S32.HI R8, RZ, 0x4, R7 ;  /* 0x00000004ff087819 */ /* 0x000fe20000011407 */
[----:B------:R-:W-:Y:S01]  /*3570*/  IMAD.SHL.U32 R4, R2, 0x80, RZ ;  /* 0x0000008002047824 */ /* 0x000fe200078e00ff */
[----:B------:R-:W-:Y:S01]  /*3580*/  LEA.HI R2, R3, R0, RZ, 0x3 ;  /* 0x0000000003027211 */ /* 0x000fe200078f18ff */
[----:B------:R-:W-:Y:S01]  /*3590*/  @!UP0 UIADD3 UR49, UR43, URZ, URZ ;  /* 0x0000003f2b318290 */ /* 0x000fe2000fffe03f */
[----:B------:R-:W-:Y:S02]  /*35a0*/  LEA.HI R9, R7, R8, RZ, 0x1 ;  /* 0x0000000807097211 */ /* 0x000fe400078f08ff */
[----:B------:R-:W-:Y:S01]  /*35b0*/  LOP3.LUT R4, R4, 0x180, RZ, 0xc0, !PT ;  /* 0x0000018004047812 */ /* 0x000fe200078ec0ff */
[----:B------:R-:W-:Y:S01]  /*35c0*/  UIADD3 UR49, UR49, 0x38780, URZ ;  /* 0x0003878031317890 */ /* 0x000fe2000fffe03f */
[----:B------:R-:W-:-:S02]  /*35d0*/  LOP3.LUT R7, R5, 0x30, R6, 0xf8, !PT ;  /* 0x0000003005077812 */ /* 0x000fc400078ef806 */
[----:B------:R-:W-:Y:S02]  /*35e0*/  LOP3.LUT R9, R9, 0x7ffffe, RZ, 0xc0, !PT ;  /* 0x007ffffe09097812 */ /* 0x000fe400078ec0ff */
[----:B------:R-:W-:Y:S02]  /*35f0*/  LOP3.LUT R5, R4, R5, RZ, 0xfc, !PT ;  /* 0x0000000504057212 */ /* 0x000fe400078efcff */
[----:B------:R-:W-:Y:S01]  /*3600*/  LEA.HI R22, R3, R0, RZ, 0x7 ;  /* 0x0000000003167211 */ /* 0x000fe200078f38ff */
[----:B------:R-:W-:Y:S01]  /*3610*/  IMAD.IADD R9, R8, 0x1, -R9 ;  /* 0x0000000108097824 */ /* 0x000fe200078e0a09 */
[----:B------:R-:W-:Y:S02]  /*3620*/  LOP3.LUT R7, R7, 0x8, R2, 0xf8, !PT ;  /* 0x0000000807077812 */ /* 0x000fe400078ef802 */
[----:B------:R-:W-:Y:S02]  /*3630*/  SHF.R.U32.HI R5, RZ, 0x3, R5 ;  /* 0x00000003ff057819 */ /* 0x000fe40000011605 */
[----:B------:R-:W-:-:S02]  /*3640*/  SHF.R.S32.HI R22, RZ, 0x7, R22 ;  /* 0x00000007ff167819 */ /* 0x000fc40000011416 */
[----:B------:R-:W-:Y:S01]  /*3650*/  LOP3.LUT R5, R5, R7, R4, 0x1e, !PT ;  /* 0x0000000705057212 */ /* 0x000fe200078e1e04 */
[----:B------:R-:W-:Y:S02]  /*3660*/  IMAD.MOV.U32 R4, RZ, RZ, 0x1 ;  /* 0x00000001ff047424 */ /* 0x000fe400078e00ff */
[----:B------:R-:W-:-:S04]  /*3670*/  IMAD R2, R22, 0x4, R9 ;  /* 0x0000000416027824 */ /* 0x000fc800078e0209 */
[----:B------:R-:W-:-:S07]  /*3680*/  IMAD.U32 R23, R2, 0x200, R5 ;  /* 0x0000020002177824 */ /* 0x000fce00078e0005 */
.L_x_93:
[----:B--23--:R-:W1:Y:S02]  /*3690*/  LDC.64 R2, c[0x0][0x290] ;  /* 0x0000a400ff027b82 */ /* 0x00ce640000000a00 */
[----:B-1----:R-:W-:-:S05]  /*36a0*/  IMAD.WIDE R2, R18, 0xc, R2 ;  /* 0x0000000c12027825 */ /* 0x002fca00078e0202 */
[----:B------:R-:W2:Y:S01]  /*36b0*/  LDG.E R5, desc[UR56][R2.64+0x8] ;  /* 0x0000083802057981 */ /* 0x000ea2000c1e1900 */
[----:B------:R-:W-:Y:S01]  /*36c0*/  UMOV UR8, URZ ;  /* 0x0000003f00087c82 */ /* 0x000fe20008000000 */
[----:B------:R-:W-:Y:S01]  /*36d0*/  UMOV UR10, UR60 ;  /* 0x0000003c000a7c82 */ /* 0x000fe20008000000 */
[--C-:B------:R-:W-:Y:S01]  /*36e0*/  IMAD.MOV.U32 R89, RZ, RZ, R18.reuse ;  /* 0x000000ffff597224 */ /* 0x100fe200078e0012 */
[----:B-----5:R-:W1:Y:S01]  /*36f0*/  SHFL.IDX PT, R0, R22, RZ, 0x1f ;  /* 0x00001fff16007589 */ /* 0x020e6200000e0000 */
[----:B------:R-:W-:Y:S02]  /*3700*/  SHF.R.S32.HI R19, RZ, 0x1f, R18 ;  /* 0x0000001fff137819 */ /* 0x000fe40000011412 */
[----:B------:R-:W-:Y:S02]  /*3710*/  CS2R R86, SRZ ;  /* 0x0000000000567805 */ /* 0x000fe4000001ff00 */
[----:B------:R-:W-:Y:S02]  /*3720*/  CS2R R24, SRZ ;  /* 0x0000000000187805 */ /* 0x000fe4000001ff00 */
[----:B------:R-:W-:-:S02]  /*3730*/  CS2R R26, SRZ ;  /* 0x00000000001a7805 */ /* 0x000fc4000001ff00 */
[----:B------:R-:W-:Y:S02]  /*3740*/  CS2R R28, SRZ ;  /* 0x00000000001c7805 */ /* 0x000fe4000001ff00 */
[----:B------:R-:W-:Y:S02]  /*3750*/  CS2R R30, SRZ ;  /* 0x00000000001e7805 */ /* 0x000fe4000001ff00 */
[----:B------:R-:W-:Y:S02]  /*3760*/  CS2R R32, SRZ ;  /* 0x0000000000207805 */ /* 0x000fe4000001ff00 */
        /* <DEDUP_REMOVED lines=16> */
[----:B-1----:R-:W-:Y:S01]  /*3870*/  R2UR UR4, R0 ;  /* 0x00000000000472ca */ /* 0x002fe200000e0000 */
[----:B------:R-:W-:Y:S01]  /*3880*/  IMAD.U32 R0, RZ, RZ, UR37 ;  /* 0x00000025ff007e24 */ /* 0x000fe2000f8e00ff */
        /* <DEDUP_REMOVED lines=9> */
[----:B------:R-:W-:Y:S01]  /*3920*/  CS2R R84, SRZ ;  /* 0x0000000000547805 */ /* 0x000fe2000001ff00 */
[----:B------:R-:W-:-:S04]  /*3930*/  ULEA.HI UR5, UR4, UR4, URZ, 0x1 ;  /* 0x0000000404057291 */ /* 0x000fc8000f8f083f */
[----:B------:R-:W-:-:S04]  /*3940*/  ULOP3.LUT UR5, UR5, 0x1e, URZ, 0xc0, !UPT ;  /* 0x0000001e05057892 */ /* 0x000fc8000f8ec03f */
[----:B------:R-:W-:-:S04]  /*3950*/  UIADD3 UR5, UR4, -UR5, URZ ;  /* 0x8000000504057290 */ /* 0x000fc8000fffe03f */
[----:B------:R-:W-:-:S04]  /*3960*/  ULEA UR5, UR5, UR43, 0xd ;  /* 0x0000002b05057291 */ /* 0x000fc8000f8e683f */
[----:B------:R-:W-:-:S04]  /*3970*/  USHF.R.U32.HI UR5, URZ, 0x4, UR5 ;  /* 0x000000043f057899 */ /* 0x000fc80008011605 */
[----:B------:R-:W-:-:S04]  /*3980*/  ULOP3.LUT UR5, UR5, 0x3fff, URZ, 0xc0, !UPT ;  /* 0x00003fff05057892 */ /* 0x000fc8000f8ec03f */
[----:B------:R-:W-:Y:S01]  /*3990*/  ULOP3.LUT UR9, UR5, 0x10000, URZ, 0xfc, !UPT ;  /* 0x0001000005097892 */ /* 0x000fe2000f8efc3f */
[----:B--2---:R-:W-:-:S13]  /*39a0*/  ISETP.GE.AND P0, PT, R5, 0x1, PT ;  /* 0x000000010500780c */ /* 0x004fda0003f06270 */
[----:B------:R-:W-:Y:S05]  /*39b0*/  @!P0 BRA `(.L_x_29) ;  /* 0x0000000000d88947 */ /* 0x000fea0003800000 */
[----:B------:R-:W-:-:S06]  /*39c0*/  UISETP.NE.AND UP0, UPT, UR50, 0x3, UPT ;  /* 0x000000033200788c */ /* 0x000fcc000bf05270 */
[----:B------:R-:W-:-:S13]  /*39d0*/  PLOP3.LUT P1, PT, PT, PT, UP0, 0x80, 0x0 ;  /* 0x000000000000781c */ /* 0x000fda0003f2f008 */
[----:B------:R-:W-:Y:S05]  /*39e0*/  @!P1 BRA `(.L_x_30) ;  /* 0x0000000000049947 */ /* 0x000fea0003800000 */
[----:B------:R-:W-:Y:S01]  /*39f0*/  BPT.TRAP 0x1 ;  /* 0x000000040000795c */ /* 0x000fe20000300000 */
.L_x_30:
[----:B------:R-:W-:Y:S01]  /*3a00*/  ULEA UR4, UR60, UR43, 0x3 ;  /* 0x0000002b3c047291 */ /* 0x000fe2000f8e183f */
[----:B------:R-:W-:-:S05]  /*3a10*/  IMAD.U32 R0, RZ, RZ, UR37 ;  /* 0x00000025ff007e24 */ /* 0x000fca000f8e00ff */
[----:B------:R-:W-:-:S04]  /*3a20*/  SHF.L.U32 R0, R0, 0x1f, RZ ;  /* 0x0000001f00007819 */ /* 0x000fc800000006ff */
[----:B------:R1:W2:Y:S01]  /*3a30*/  SYNCS.PHASECHK.TRANS64.TRYWAIT P0, [UR4+0x38480], R0 ;  /* 0x03848000ff0075a7 */ /* 0x0002a20008000144 */
[----:B------:R-:W-:Y:S05]  /*3a40*/  @!P1 BRA `(.L_x_31) ;  /* 0x0000000000049947 */ /* 0x000fea0003800000 */
[----:B------:R-:W-:Y:S01]  /*3a50*/  BPT.TRAP 0x1 ;  /* 0x000000040000795c */ /* 0x000fe20000300000 */
.L_x_31:
[----:B--2---:R-:W-:Y:S05]  /*3a60*/  @P0 BRA `(.L_x_32) ;  /* 0x0000000000080947 */ /* 0x004fea0003800000 */
[----:B------:R-:W2:Y:S02]  /*3a70*/  SYNCS.PHASECHK.TRANS64.TRYWAIT P0, [UR4+0x38480], R0 ;  /* 0x03848000ff0075a7 */ /* 0x000ea40008000144 */
[----:B--2---:R-:W-:Y:S05]  /*3a80*/  @!P0 BRA `(.L_x_33) ;  /* 0x0000008800388947 */ /* 0x004fea0003800000 */
.L_x_32:
[----:B------:R-:W-:Y:S01]  /*3a90*/  UIADD3 UR4, UR43, 0x18000, URZ ;  /* 0x000180002b047890 */ /* 0x000fe2000fffe03f */
[----:B------:R-:W-:Y:S01]  /*3aa0*/  WARPGROUP.ARRIVE ;  /* 0x00000000000079c5 */ /* 0x000fe20000000000 */
[----:B------:R-:W-:Y:S02]  /*3ab0*/  ULEA UR8, UR60, UR9, 0xa ;  /* 0x000000093c087291 */ /* 0x000fe4000f8e503f */
[----:B------:R-:W-:Y:S01]  /*3ac0*/  USHF.R.U32.HI UR4, URZ, 0x4, UR4 ;  /* 0x000000043f047899 */ /* 0x000fe20008011604 */
[----:B------:R-:W-:Y:S01]  /*3ad0*/  UMOV UR5, 0x40000040 ;  /* 0x4000004000057882 */ /* 0x000fe20000000000 */
[----:B------:R-:W-:Y:S02]  /*3ae0*/  UMOV UR7, 0x40000040 ;  /* 0x4000004000077882 */ /* 0x000fe40000000000 */
[----:B------:R-:W-:-:S04]  /*3af0*/  ULOP3.LUT UR4, UR4, 0x3fff, URZ, 0xc0, !UPT ;  /* 0x00003fff04047892 */ /* 0x000fc8000f8ec03f */
[----:B------:R-:W-:-:S04]  /*3b00*/  ULOP3.LUT UR4, UR4, 0x10000, URZ, 0xfc, !UPT ;  /* 0x0001000004047892 */ /* 0x000fc8000f8efc3f */
[----:B------:R-:W-:-:S03]  /*3b10*/  ULEA UR10, UR60, UR4, 0xa ;  /* 0x000000043c0a7291 */ /* 0x000fc6000f8e503f */
[----:B------:R-:W-:-:S04]  /*3b20*/  UMOV UR4, UR8 ;  /* 0x0000000800047c82 */ /* 0x000fc80008000000 */
[----:B------:R-:W-:Y:S02]  /*3b30*/  UMOV UR6, UR10 ;  /* 0x0000000a00067c82 */ /* 0x000fe40008000000 */
[----:B------:R-:W-:Y:S01]  /*3b40*/  HGMMA.64x128x16.F32.BF16 R24, gdesc[UR4], RZ, !UPT, gsb0 ;  /* 0x01e00000041879f0 */ /* 0x000fe2000c0018ff */
[----:B------:R-:W-:Y:S02]  /*3b50*/  UIADD3 UR4, UR8, 0x2, URZ ;  /* 0x0000000208047890 */ /* 0x000fe4000fffe03f */
[----:B------:R-:W-:Y:S01]  /*3b60*/  UIADD3 UR6, UR10, 0x2, URZ ;  /* 0x000000020a067890 */ /* 0x000fe2000fffe03f */
[----:B------:R-:W-:Y:S01]  /*3b70*/  UMOV UR5, 0x40000040 ;  /* 0x4000004000057882 */ /* 0x000fe20000000000 */
[----:B------:R-:W-:Y:S01]  /*3b80*/  UMOV UR7, 0x40000040 ;  /* 0x4000004000077882 */ /* 0x000fe20000000000 */
[----:B------:R-:W-:Y:S02]  /*3b90*/  WARPGROUP.DEPBAR.LE gsb0, 0x0 ;  /* 0x00008000000079c5 */ /* 0x000fe40000010000 */
[----:B------:R-:W-:-:S06]  /*3ba0*/  WARPGROUP.ARRIVE ;  /* 0x00000000000079c5 */ /* 0x000fcc0000000000 */
[----:B------:R-:W-:Y:S01]  /*3bb0*/  HGMMA.64x128x16.F32.BF16 R24, gdesc[UR4], R24, gsb0 ;  /* 0x01e00000041879f0 */ /* 0x000fe20008001818 */
        /* <DEDUP_REMOVED lines=11> */
[----:B------:R-:W-:Y:S01]  /*3c70*/  UIADD3 UR10, UR60, 0x1, URZ ;  /* 0x000000013c0a7890 */ /* 0x000fe2000fffe03f */
[----:B------:R-:W-:-:S03]  /*3c80*/  UMOV UR8, 0x1 ;  /* 0x0000000100087882 */ /* 0x000fc60000000000 */
[----:B------:R-:W-:-:S04]  /*3c90*/  UISETP.NE.AND UP0, UPT, UR10, 0x6, UPT ;  /* 0x000000060a00788c */ /* 0x000fc8000bf05270 */
[----:B------:R-:W-:Y:S01]  /*3ca0*/  USEL UR10, UR10, URZ, UP0 ;  /* 0x0000003f0a0a7287 */ /* 0x000fe20008000000 */
[----:B------:R-:W-:Y:S02]  /*3cb0*/  WARPGROUP.DEPBAR.LE gsb0, 0x0 ;  /* 0x00008000000079c5 */ /* 0x000fe40000010000 */
[----:B------:R-:W-:-:S06]  /*3cc0*/  WARPGROUP.ARRIVE ;  /* 0x00000000000079c5 */ /* 0x000fcc0000000000 */
[----:B------:R-:W-:Y:S01]  /*3cd0*/  HGMMA.64x128x16.F32.BF16 R24, gdesc[UR4], R24, gsb0 ;  /* 0x01e00000041879f0 */ /* 0x000fe20008001818 */
[----:B------:R-:W-:-:S04]  /*3ce0*/  USEL UR4, URZ, 0x1, UP0 ;  /* 0x000000013f047887 */ /* 0x000fc80008000000 */
[----:B------:R-:W-:-:S06]  /*3cf0*/  ULOP3.LUT UR4, UR37, UR4, URZ, 0x3c, !UPT ;  /* 0x0000000425047292 */ /* 0x000fcc000f8e3c3f */
[----:B-12---:R-:W-:Y:S01]  /*3d00*/  IMAD.U32 R0, RZ, RZ, UR4 ;  /* 0x00000004ff007e24 */ /* 0x006fe2000f8e00ff */
[----:B------:R-:W-:-:S06]  /*3d10*/  WARPGROUP.DEPBAR.LE gsb0, 0x0 ;  /* 0x00008000000079c5 */ /* 0x000fcc0000010000 */
.L_x_29:
[----:B------:R-:W-:-:S05]  /*3d20*/  VIADD R2, R5, 0x3f ;  /* 0x0000003f05027836 */ /* 0x000fca0000000000 */
[----:B------:R-:W-:-:S04]  /*3d30*/  SHF.R.S32.HI R3, RZ, 0x1f, R2 ;  /* 0x0000001fff037819 */ /* 0x000fc80000011402 */
[----:B------:R-:W-:-:S04]  /*3d40*/  LEA.HI R3, R3, R2, RZ, 0x6 ;  /* 0x0000000203037211 */ /* 0x000fc800078f30ff */
[----:B------:R-:W-:-:S04]  /*3d50*/  SHF.R.S32.HI R3, RZ, 0x6, R3 ;  /* 0x00000006ff037819 */ /* 0x000fc80000011403 */
[----:B------:R-:W-:-:S05]  /*3d60*/  VIMNMX R2, R3, 0x1, PT ;  /* 0x0000000103027848 */ /* 0x000fca0003fe0100 */
[----:B------:R-:W-:-:S05]  /*3d70*/  IMAD.IADD R6, R3, 0x1, -R2 ;  /* 0x0000000103067824 */ /* 0x000fca00078e0a02 */
[----:B------:R-:W-:-:S13]  /*3d80*/  ISETP.GE.AND P0, PT, R6, 0x1, PT ;  /* 0x000000010600780c */ /* 0x000fda0003f06270 */
[----:B------:R-:W-:Y:S05]  /*3d90*/  @!P0 BRA `(.L_x_34) ;  /* 0x0000000400188947 */ /* 0x000fea0003800000 */
[----:B------:R-:W-:Y:S01]  /*3da0*/  IMAD.MOV.U32 R2, RZ, RZ, R6 ;  /* 0x000000ffff027224 */ /* 0x000fe200078e0006 */
[----:B------:R-:W-:-:S06]  /*3db0*/  UMOV UR11, UR60 ;  /* 0x0000003c000b7c82 */ /* 0x000fcc0008000000 */
.L_x_41:
[----:B------:R-:W-:-:S06]  /*3dc0*/  UISETP.NE.AND UP0, UPT, UR50, 0x3, UPT ;  /* 0x000000033200788c */ /* 0x000fcc000bf05270 */
[----:B------:R-:W-:-:S13]  /*3dd0*/  PLOP3.LUT P1, PT, PT, PT, UP0, 0x80, 0x0 ;  /* 0x000000000000781c */ /* 0x000fda0003f2f008 */
[----:B-12---:R-:W-:Y:S05]  /*3de0*/  @!P1 BRA `(.L_x_35) ;  /* 0x0000000000049947 */ /* 0x006fea0003800000 */
[----:B------:R-:W-:Y:S01]  /*3df0*/  BPT.TRAP 0x1 ;  /* 0x000000040000795c */ /* 0x000fe20000300000 */
.L_x_35:
[----:B------:R-:W-:Y:S01]  /*3e00*/  ULEA UR4, UR10, UR43, 0x3 ;  /* 0x0000002b0a047291 */ /* 0x000fe2000f8e183f */
[----:B------:R-:W-:-:S08]  /*3e10*/  SHF.L.U32 R3, R0, 0x1f, RZ ;  /* 0x0000001f00037819 */ /* 0x000fd000000006ff */
[----:B------:R1:W2:Y:S01]  /*3e20*/  SYNCS.PHASECHK.TRANS64.TRYWAIT P0, [UR4+0x38480], R3 ;  /* 0x03848003ff0075a7 */ /* 0x0002a20008000144 */
[----:B------:R-:W-:Y:S05]  /*3e30*/  @!P1 BRA `(.L_x_36) ;  /* 0x0000000000049947 */ /* 0x000fea0003800000 */
[----:B------:R-:W-:Y:S01]  /*3e40*/  BPT.TRAP 0x1 ;  /* 0x000000040000795c */ /* 0x000fe20000300000 */
.L_x_36:
[----:B--2---:R-:W-:Y:S05]  /*3e50*/  @P0 BRA `(.L_x_37) ;  /* 0x0000000000080947 */ /* 0x004fea0003800000 */
[----:B------:R-:W2:Y:S02]  /*3e60*/  SYNCS.PHASECHK.TRANS64.TRYWAIT P0, [UR4+0x38480], R3 ;  /* 0x03848003ff0075a7 */ /* 0x000ea40008000144 */
[----:B--2---:R-:W-:Y:S05]  /*3e70*/  @!P0 BRA `(.L_x_38) ;  /* 0x0000008400548947 */ /* 0x004fea0003800000 */
.L_x_37:
[----:B------:R-:W-:Y:S01]  /*3e80*/  UIADD3 UR4, UR43, 0x18000, URZ ;  /* 0x000180002b047890 */ /* 0x000fe2000fffe03f */
[----:B------:R-:W-:Y:S01]  /*3e90*/  WARPGROUP.ARRIVE ;  /* 0x00000000000079c5 */ /* 0x000fe20000000000 */
[----:B------:R-:W-:Y:S02]  /*3ea0*/  UISETP.NE.U32.AND UP0, UPT, UR8, URZ, UPT ;  /* 0x0000003f0800728c */ /* 0x000fe4000bf05070 */
[----:B------:R-:W-:Y:S02]  /*3eb0*/  USHF.R.U32.HI UR4, URZ, 0x4, UR4 ;  /* 0x000000043f047899 */ /* 0x000fe40008011604 */
[----:B------:R-:W-:Y:S02]  /*3ec0*/  ULEA UR12, UR10, UR9, 0xa ;  /* 0x000000090a0c7291 */ /* 0x000fe4000f8e503f */
[----:B------:R-:W-:Y:S01]  /*3ed0*/  ULOP3.LUT UR4, UR4, 0x3fff, URZ, 0xc0, !UPT ;  /* 0x00003fff04047892 */ /* 0x000fe2000f8ec03f */
[----:B------:R-:W-:Y:S01]  /*3ee0*/  UMOV UR5, 0x40000040 ;  /* 0x4000004000057882 */ /* 0x000fe20000000000 */
[----:B------:R-:W-:-:S02]  /*3ef0*/  UMOV UR7, 0x40000040 ;  /* 0x4000004000077882 */ /* 0x000fc40000000000 */
[----:B------:R-:W-:-:S04]  /*3f00*/  ULOP3.LUT UR4, UR4, 0x10000, URZ, 0xfc, !UPT ;  /* 0x0001000004047892 */ /* 0x000fc8000f8efc3f */
[----:B------:R-:W-:-:S03]  /*3f10*/  ULEA UR13, UR10, UR4, 0xa ;  /* 0x000000040a0d7291 */ /* 0x000fc6000f8e503f */
[----:B------:R-:W-:-:S04]  /*3f20*/  UMOV UR4, UR12 ;  /* 0x0000000c00047c82 */ /* 0x000fc80008000000 */
[----:B------:R-:W-:Y:S02]  /*3f30*/  UMOV UR6, UR13 ;  /* 0x0000000d00067c82 */ /* 0x000fe40008000000 */
[----:B------:R-:W-:Y:S01]  /*3f40*/  HGMMA.64x128x16.F32.BF16 R24, gdesc[UR4], R24, UP0, gsb0 ;  /* 0x01e00000041879f0 */ /* 0x000fe2000b801818 */
[----:B------:R-:W-:Y:S02]  /*3f50*/  UIADD3 UR4, UR12, 0x2, URZ ;  /* 0x000000020c047890 */ /* 0x000fe4000fffe03f */
[----:B------:R-:W-:Y:S01]  /*3f60*/  UIADD3 UR6, UR13, 0x2, URZ ;  /* 0x000000020d067890 */ /* 0x000fe2000fffe03f */
[----:B------:R-:W-:Y:S01]  /*3f70*/  UMOV UR5, 0x40000040 ;  /* 0x4000004000057882 */ /* 0x000fe20000000000 */
[----:B------:R-:W-:Y:S01]  /*3f80*/  UMOV UR7, 0x40000040 ;  /* 0x4000004000077882 */ /* 0x000fe20000000000 */
[----:B------:R-:W-:Y:S02]  /*3f90*/  WARPGROUP.DEPBAR.LE gsb0, 0x0 ;  /* 0x00008000000079c5 */ /* 0x000fe40000010000 */
[----:B------:R-:W-:-:S06]  /*3fa0*/  WARPGROUP.ARRIVE ;  /* 0x00000000000079c5 */ /* 0x000fcc0000000000 */
        /* <DEDUP_REMOVED lines=14> */
[----:B------:R-:W-:Y:S03]  /*4090*/  HGMMA.64x128x16.F32.BF16 R24, gdesc[UR4], R24, UP0, gsb0 ;  /* 0x01e00000041879f0 */ /* 0x000fe6000b801818 */
[----:B------:R-:W-:Y:S02]  /*40a0*/  WARPGROUP.DEPBAR.LE gsb0, 0x0 ;  /* 0x00008000000079c5 */ /* 0x000fe40000010000 */
[----:B------:R-:W-:Y:S05]  /*40b0*/  @!P1 BRA `(.L_x_39) ;  /* 0x0000000000049947 */ /* 0x000fea0003800000 */
[----:B------:R-:W-:Y:S01]  /*40c0*/  BPT.TRAP 0x1 ;  /* 0x000000040000795c */ /* 0x000fe20000300000 */
.L_x_39:
[----:B------:R-:W-:Y:S02]  /*40d0*/  UISETP.GT.U32.AND UP0, UPT, UR52, 0x1, UPT ;  /* 0x000000013400788c */ /* 0x000fe4000bf04070 */
[----:B------:R-:W-:-:S04]  /*40e0*/  ULEA UR4, UR11, UR43, 0x3 ;  /* 0x0000002b0b047291 */ /* 0x000fc8000f8e183f */
[----:B------:R-:W-:Y:S01]  /*40f0*/  UIADD3 UR4, UR4, 0x384b0, URZ ;  /* 0x000384b004047890 */ /* 0x000fe2000fffe03f */
[----:B------:R-:W-:-:S03]  /*4100*/  PLOP3.LUT P0, PT, PT, PT, UP0, 0x80, 0x0 ;  /* 0x000000000000781c */ /* 0x000fc60003f0f008 */
[----:B------:R-:W-:-:S09]  /*4110*/  UPRMT UR4, URZ, 0x654, UR4 ;  /* 0x000006543f047896 */ /* 0x000fd20008000004 */
[----:B------:R-:W-:Y:S01]  /*4120*/  SYNCS.ARRIVE.TRANS64.RED.A1T0 RZ, [UR4], RZ ;  /* 0x000000ffffff79a7 */ /* 0x000fe20008100404 */
[----:B------:R-:W-:Y:S05]  /*4130*/  @P0 BRA `(.L_x_40) ;  /* 0x0000000000040947 */ /* 0x000fea0003800000 */
[----:B------:R-:W-:Y:S01]  /*4140*/  BPT.TRAP 0x1 ;  /* 0x000000040000795c */ /* 0x000fe20000300000 */
.L_x_40:
[----:B------:R-:W-:Y:S01]  /*4150*/  UIADD3 UR10, UR10, 0x1, URZ ;  /* 0x000000010a0a7890 */ /* 0x000fe2000fffe03f */
[C---:B------:R-:W-:Y:S01]  /*4160*/  ISETP.GT.AND P0, PT, R2.reuse, 0x1, PT ;  /* 0x000000010200780c */ /* 0x040fe20003f04270 */
[----:B------:R-:W-:Y:S01]  /*4170*/  UIADD3 UR11, UR11, 0x1, URZ ;  /* 0x000000010b0b7890 */ /* 0x000fe2000fffe03f */
[----:B------:R-:W-:Y:S01]  /*4180*/  VIADD R2, R2, 0xffffffff ;  /* 0xffffffff02027836 */ /* 0x000fe20000000000 */
[----:B------:R-:W-:Y:S02]  /*4190*/  UISETP.NE.AND UP0, UPT, UR10, 0x6, UPT ;  /* 0x000000060a00788c */ /* 0x000fe4000bf05270 */
[----:B------:R-:W-:Y:S02]  /*41a0*/  UISETP.NE.AND UP1, UPT, UR11, 0x6, UPT ;  /* 0x000000060b00788c */ /* 0x000fe4000bf25270 */
[----:B------:R-:W-:Y:S02]  /*41b0*/  USEL UR4, URZ, 0x1, UP0 ;  /* 0x000000013f047887 */ /* 0x000fe40008000000 */
[----:B------:R-:W-:-:S02]  /*41c0*/  USEL UR10, UR10, URZ, UP0 ;  /* 0x0000003f0a0a7287 */ /* 0x000fc40008000000 */
[----:B------:R-:W-:Y:S02]  /*41d0*/  USEL UR11, UR11, URZ, UP1 ;  /* 0x0000003f0b0b7287 */ /* 0x000fe40008800000 */
[----:B------:R-:W-:Y:S01]  /*41e0*/  LOP3.LUT R0, R0, UR4, RZ, 0x3c, !PT ;  /* 0x0000000400007c12 */ /* 0x000fe2000f8e3cff */
[----:B------:R-:W-:Y:S09]  /*41f0*/  @P0 BRA `(.L_x_41) ;  /* 0xfffffff800f00947 */ /* 0x000ff2000383ffff */
.L_x_34:
[----:B------:R-:W-:-:S13]  /*4200*/  ISETP.GE.AND P0, PT, R5, 0x1, PT ;  /* 0x000000010500780c */ /* 0x000fda0003f06270 */
[----:B------:R-:W-:Y:S05]  /*4210*/  @!P0 BRA `(.L_x_42) ;  /* 0x0000000000408947 */ /* 0x000fea0003800000 */
[----:B------:R-:W-:-:S06]  /*4220*/  UISETP.NE.AND UP0, UPT, UR50, 0x3, UPT ;  /* 0x000000033200788c */ /* 0x000fcc000bf05270 */
[----:B------:R-:W-:-:S13]  /*4230*/  PLOP3.LUT P0, PT, PT, PT, UP0, 0x80, 0x0 ;  /* 0x000000000000781c */ /* 0x000fda0003f0f008 */
[----:B------:R-:W-:Y:S05]  /*4240*/  @!P0 BRA `(.L_x_43) ;  /* 0x0000000000048947 */ /* 0x000fea0003800000 */
[----:B------:R-:W-:Y:S01]  /*4250*/  BPT.TRAP 0x1 ;  /* 0x000000040000795c */ /* 0x000fe20000300000 */
.L_x_43:
[----:B------:R-:W-:Y:S01]  /*4260*/  VIADD R0, R6, UR60 ;  /* 0x0000003c06007c36 */ /* 0x000fe20008000000 */
[----:B------:R-:W-:-:S03]  /*4270*/  UISETP.GT.U32.AND UP0, UPT, UR52, 0x1, UPT ;  /* 0x000000013400788c */ /* 0x000fc6000bf04070 */
[----:B-12---:R-:W-:-:S03]  /*4280*/  IMAD.WIDE.U32 R2, R0, -0x55555555, RZ ;  /* 0xaaaaaaab00027825 */ /* 0x006fc600078e00ff */
[----:B------:R-:W-:Y:S02]  /*4290*/  PLOP3.LUT P0, PT, PT, PT, UP0, 0x80, 0x0 ;  /* 0x000000000000781c */ /* 0x000fe40003f0f008 */
[----:B------:R-:W-:-:S05]  /*42a0*/  SHF.R.U32.HI R3, RZ, 0x2, R3 ;  /* 0x00000002ff037819 */ /* 0x000fca0000011603 */
[----:B------:R-:W-:-:S05]  /*42b0*/  IMAD R0, R3, -0x6, R0 ;  /* 0xfffffffa03007824 */ /* 0x000fca00078e0200 */
[----:B------:R-:W-:-:S05]  /*42c0*/  LEA R0, R0, UR43, 0x3 ;  /* 0x0000002b00007c11 */ /* 0x000fca000f8e18ff */
[----:B------:R-:W-:-:S05]  /*42d0*/  VIADD R0, R0, 0x384b0 ;  /* 0x000384b000007836 */ /* 0x000fca0000000000 */
[----:B------:R-:W-:-:S04]  /*42e0*/  PRMT R0, RZ, 0x654, R0 ;  /* 0x00000654ff007816 */ /* 0x000fc80000000000 */
[----:B------:R3:W-:Y:S01]  /*42f0*/  SYNCS.ARRIVE.TRANS64.RED.A1T0 RZ, [R0+URZ], RZ ;  /* 0x000000ff00ff79a7 */ /* 0x0007e2000810043f */
[----:B------:R-:W-:Y:S05]  /*4300*/  @P0 BRA `(.L_x_42) ;  /* 0x0000000000040947 */ /* 0x000fea0003800000 */
[----:B------:R-:W-:Y:S01]  /*4310*/  BPT.TRAP 0x1 ;  /* 0x000000040000795c */ /* 0x000fe20000300000 */
.L_x_42:
[----:B------:R-:W-:Y:S02]  /*4320*/  R2UR UR4, R5 ;  /* 0x00000000050472ca */ /* 0x000fe400000e0000 */
[----:B------:R-:W-:Y:S02]  /*4330*/  R2UR UR45, R16 ;  /* 0x00000000102d72ca */ /* 0x000fe400000e0000 */
[----:B------:R-:W-:Y:S02]  /*4340*/  R2UR UR46, R17 ;  /* 0x00000000112e72ca */ /* 0x000fe400000e0000 */
[----:B------:R-:W-:-:S07]  /*4350*/  LOP3.LUT P0, RZ, R4, 0xff, RZ, 0xc0, !PT ;  /* 0x000000ff04ff7812 */ /* 0x000fce000780c0ff */
[----:B------:R-:W-:Y:S02]  /*4360*/  UIADD3 UR4, UR4, 0x3f, URZ ;  /* 0x0000003f04047890 */ /* 0x000fe4000fffe03f */
[----:B------:R-:W-:Y:S02]  /*4370*/  USHF.L.U32 UR45, UR45, 0x7, URZ ;  /* 0x000000072d2d7899 */ /* 0x000fe4000800063f */
[----:B------:R-:W-:Y:S02]  /*4380*/  USHF.R.S32.HI UR5, URZ, 0x1f, UR4 ;  /* 0x0000001f3f057899 */ /* 0x000fe40008011404 */
[----:B------:R-:W-:Y:S02]  /*4390*/  USHF.L.U32 UR46, UR46, 0x7, URZ ;  /* 0x000000072e2e7899 */ /* 0x000fe4000800063f */
[----:B------:R-:W-:Y:S02]  /*43a0*/  ULEA.HI UR5, UR5, UR4, URZ, 0x6 ;  /* 0x0000000405057291 */ /* 0x000fe4000f8f303f */
[----:B------:R-:W-:-:S02]  /*43b0*/  UIADD3 UR4, UR43, 0x30000, URZ ;  /* 0x000300002b047890 */ /* 0x000fc4000fffe03f */
[----:B------:R-:W-:Y:S02]  /*43c0*/  USHF.R.S32.HI UR5, URZ, 0x6, UR5 ;  /* 0x000000063f057899 */ /* 0x000fe40008011405 */
[----:B------:R-:W-:Y:S02]  /*43d0*/  ULOP3.LUT UP2, URZ, UR4, 0x3ff, URZ, 0xc0, !UPT ;  /* 0x000003ff043f7892 */ /* 0x000fe4000f84c03f */
[----:B------:R-:W-:Y:S02]  /*43e0*/  UIADD3 UR60, UR5, UR60, URZ ;  /* 0x0000003c053c7290 */ /* 0x000fe4000fffe03f */
[----:B------:R-:W-:Y:S02]  /*43f0*/  UISETP.GE.U32.AND UP1, UPT, UR5, 0x6, UPT ;  /* 0x000000060500788c */ /* 0x000fe4000bf26070 */
[----:B------:R-:W-:Y:S01]  /*4400*/  UISETP.GT.U32.AND UP0, UPT, UR60, 0x5, UPT ;  /* 0x000000053c00788c */ /* 0x000fe2000bf04070 */
[----:B------:R-:W-:-:S03]  /*4410*/  PLOP3.LUT P1, PT, PT, PT, UP2, 0x80, 0x0 ;  /* 0x000000000000781c */ /* 0x000fc60003f2f028 */
[----:B------:R-:W-:-:S04]  /*4420*/  UISETP.LT.U32.AND UP0, UPT, UR5, 0x6, UP0 ;  /* 0x000000060500788c */ /* 0x000fc80008701070 */
[----:B------:R-:W-:Y:S02]  /*4430*/  USEL UR6, URZ, 0x1, !UP0 ;  /* 0x000000013f067887 */ /* 0x000fe4000c000000 */
[----:B------:R-:W-:Y:S02]  /*4440*/  @UP1 UIMAD.WIDE.U32 UR4, UR60, -0x55555555, URZ ;  /* 0xaaaaaaab3c0418a5 */ /* 0x000fe4000f8e003f */
[----:B------:R-:W-:Y:S02]  /*4450*/  ULOP3.LUT UR37, UR37, UR6, URZ, 0x3c, !UPT ;  /* 0x0000000625257292 */ /* 0x000fe4000f8e3c3f */
[----:B------:R-:W-:-:S04]  /*4460*/  @UP1 USHF.R.U32.HI UR4, URZ, 0x2, UR5 ;  /* 0x000000023f041899 */ /* 0x000fc80008011605 */
[----:B------:R-:W-:Y:S01]  /*4470*/  @UP1 ULOP3.LUT UR37, UR37, 0x1, UR4, 0x78, !UPT ;  /* 0x0000000125251892 */ /* 0x000fe2000f8e7804 */
[----:B------:R-:W-:Y:S11]  /*4480*/  @!P0 BRA `(.L_x_44) ;  /* 0x00000000000c8947 */ /* 0x000ff60003800000 */
[----:B------:R-:W-:-:S04]  /*4490*/  DEPBAR {5,4,3,2,1,0} ;  /* 0x0000003f0000791a */ /* 0x000fc80000000000 */
[----:B------:R4:W-:Y:S02]  /*44a0*/  UTMACCTL.IV [UR58] ;  /* 0x000000003a0079b9 */ /* 0x0009e40008000000 */
[----:B----4-:R-:W-:Y:S01]  /*44b0*/  NOP ;  /* 0x0000000000007918 */ /* 0x010fe20000000000 */
.L_x_44:
[----:B------:R-:W-:Y:S05]  /*44c0*/  @!P1 BRA `(.L_x_45) ;  /* 0x00000000007c9947 */ /* 0x000fea0003800000 */
[----:B------:R-:W-:Y:S01]  /*44d0*/  MOV R2, 0x0 ;  /* 0x0000000000027802 */ /* 0x000fe20000000f00 */
[----:B------:R-:W-:Y:S01]  /*44e0*/  ULDC.64 UR4, c[0x4][0x68] ;  /* 0x01001a0000047ab9 */ /* 0x000fe20000000a00 */
[----:B------:R-:W-:Y:S01]  /*44f0*/  ULDC.64 UR6, c[0x4][0x8] ;  /* 0x0100020000067ab9 */ /* 0x000fe20000000a00 */
[----:B------:R-:W-:Y:S01]  /*4500*/  IMAD.U32 R4, RZ, RZ, UR4 ;  /* 0x00000004ff047e24 */ /* 0x000fe2000f8e00ff */
[----:B------:R4:W1:Y:S01]  /*4510*/  LDC.64 R14, c[0x4][R2] ;  /* 0x01000000020e7b82 */ /* 0x0008620000000a00 */
[----:B------:R-:W-:Y:S01]  /*4520*/  IMAD.U32 R5, RZ, RZ, UR5 ;  /* 0x00000005ff057e24 */ /* 0x000fe2000f8e00ff */
[----:B------:R-:W-:Y:S01]  /*4530*/  ULDC.64 UR4, c[0x4][0x70] ;  /* 0x01001c0000047ab9 */ /* 0x000fe20000000a00 */
[----:B------:R-:W-:Y:S02]  /*4540*/  IMAD.U32 R10, RZ, RZ, UR6 ;  /* 0x00000006ff0a7e24 */ /* 0x000fe4000f8e00ff */
[----:B------:R-:W-:Y:S02]  /*4550*/  IMAD.U32 R6, RZ, RZ, UR4 ;  /* 0x00000004ff067e24 */ /* 0x000fe4000f8e00ff */
[----:B------:R-:W-:-:S02]  /*4560*/  IMAD.U32 R7, RZ, RZ, UR5 ;  /* 0x00000005ff077e24 */ /* 0x000fc4000f8e00ff */
[----:B------:R-:W-:Y:S02]  /*4570*/  IMAD.U32 R11, RZ, RZ, UR7 ;  /* 0x00000007ff0b7e24 */ /* 0x000fe4000f8e00ff */
[----:B--2---:R-:W-:Y:S02]  /*4580*/  IMAD.MOV.U32 R8, RZ, RZ, 0x70 ;  /* 0x00000070ff087424 */ /* 0x004fe400078e00ff */
[----:B------:R-:W-:Y:S02]  /*4590*/  IMAD.MOV.U32 R12, RZ, RZ, 0x1 ;  /* 0x00000001ff0c7424 */ /* 0x000fe400078e00ff */
[----:B----4-:R-:W-:-:S07]  /*45a0*/  IMAD.MOV.U32 R13, RZ, RZ, RZ ;  /* 0x000000ffff0d7224 */ /* 0x010fce00078e00ff */
[----:B------:R-:W-:-:S07]  /*45b0*/  LEPC R20, `(.L_x_46) ;  /* 0x000000001014794e */ /* 0x000fce0000000000 */
[----:B-1-3--:R-:W-:Y:S05]  /*45c0*/  CALL.ABS.NOINC R14 ;  /* 0x000000000e007343 */ /* 0x00afea0003c00000 */
.L_x_46:
[----:B------:R-:W1:Y:S01]  /*45d0*/  LDC.64 R2, c[0x4][R2] ;  /* 0x0100000002027b82 */ /* 0x000e620000000a00 */
[----:B------:R-:W-:Y:S01]  /*45e0*/  ULDC.64 UR4, c[0x4][0x68] ;  /* 0x01001a0000047ab9 */ /* 0x000fe20000000a00 */
[----:B------:R-:W-:Y:S01]  /*45f0*/  ULDC.64 UR6, c[0x4][0x8] ;  /* 0x0100020000067ab9 */ /* 0x000fe20000000a00 */
[----:B------:R-:W-:Y:S02]  /*4600*/  IMAD.U32 R4, RZ, RZ, UR4 ;  /* 0x00000004ff047e24 */ /* 0x000fe4000f8e00ff */
[----:B------:R-:W-:Y:S01]  /*4610*/  IMAD.U32 R5, RZ, RZ, UR5 ;  /* 0x00000005ff057e24 */ /* 0x000fe2000f8e00ff */
[----:B------:R-:W-:Y:S01]  /*4620*/  ULDC.64 UR4, c[0x4][0x70] ;  /* 0x01001c0000047ab9 */ /* 0x000fe20000000a00 */
[----:B------:R-:W-:Y:S02]  /*4630*/  IMAD.U32 R10, RZ, RZ, UR6 ;  /* 0x00000006ff0a7e24 */ /* 0x000fe4000f8e00ff */
[----:B------:R-:W-:Y:S02]  /*4640*/  IMAD.U32 R6, RZ, RZ, UR4 ;  /* 0x00000004ff067e24 */ /* 0x000fe4000f8e00ff */
[----:B------:R-:W-:-:S02]  /*4650*/  IMAD.U32 R7, RZ, RZ, UR5 ;  /* 0x00000005ff077e24 */ /* 0x000fc4000f8e00ff */
[----:B------:R-:W-:Y:S02]  /*4660*/  IMAD.U32 R11, RZ, RZ, UR7 ;  /* 0x00000007ff0b7e24 */ /* 0x000fe4000f8e00ff */
[----:B------:R-:W-:Y:S02]  /*4670*/  IMAD.MOV.U32 R8, RZ, RZ, 0x70 ;  /* 0x00000070ff087424 */ /* 0x000fe400078e00ff */
[----:B------:R-:W-:Y:S02]  /*4680*/  IMAD.MOV.U32 R12, RZ, RZ, 0x1 ;  /* 0x00000001ff0c7424 */ /* 0x000fe400078e00ff */
[----:B------:R-:W-:-:S07]  /*4690*/  IMAD.MOV.U32 R13, RZ, RZ, RZ ;  /* 0x000000ffff0d7224 */ /* 0x000fce00078e00ff */
[----:B------:R-:W-:-:S07]  /*46a0*/  LEPC R20, `(.L_x_45) ;  /* 0x000000001014794e */ /* 0x000fce0000000000 */
[----:B-1----:R-:W-:Y:S05]  /*46b0*/  CALL.ABS.NOINC R2 ;  /* 0x0000000002007343 */ /* 0x002fea0003c00000 */
.L_x_45:
[----:B------:R-:W-:Y:S02]  /*46c0*/  ULDC.64 UR4, c[0x0][0x590] ;  /* 0x0001640000047ab9 */ /* 0x000fe40000000a00 */
[----:B------:R-:W-:-:S04]  /*46d0*/  ISETP.NE.U32.AND P0, PT, RZ, UR4, PT ;  /* 0x00000004ff007c0c */ /* 0x000fc8000bf05070 */
[----:B------:R-:W-:-:S13]  /*46e0*/  ISETP.NE.AND.EX P0, PT, RZ, UR5, PT, P0 ;  /* 0x00000005ff007c0c */ /* 0x000fda000bf05300 */
[----:B------:R-:W-:Y:S05]  /*46f0*/  @!P0 BRA `(.L_x_47) ;  /* 0x0000000000148947 */ /* 0x000fea0003800000 */
[----:B------:R-:W-:-:S04]  /*4700*/  LEA R2, P0, R18, UR4, 0x3 ;  /* 0x0000000412027c11 */ /* 0x000fc8000f8018ff */
[----:B-12---:R-:W-:-:S06]  /*4710*/  LEA.HI.X R3, R18, UR5, R19, 0x3, P0 ;  /* 0x0000000512037c11 */ /* 0x006fcc00080f1c13 */
[----:B------:R-:W3:Y:S04]  /*4720*/  LDG.E.64 R2, desc[UR56][R2.64] ;  /* 0x0000003802027981 */ /* 0x000ee8000c1e1b00 */
[----:B---3--:R1:W5:Y:S01]  /*4730*/  LD.E R0, desc[UR56][R2.64] ;  /* 0x0000003802007980 */ /* 0x008362000c101900 */
[----:B------:R-:W-:Y:S05]  /*4740*/  BRA `(.L_x_48) ;  /* 0x0000000000307947 */ /* 0x000fea0003800000 */
.L_x_47:
[----:B------:R-:W-:Y:S02]  /*4750*/  ULDC.64 UR4, c[0x0][0x588] ;  /* 0x0001620000047ab9 */ /* 0x000fe40000000a00 */
[----:B------:R-:W-:-:S04]  /*4760*/  ISETP.NE.U32.AND P0, PT, RZ, UR4, PT ;  /* 0x00000004ff007c0c */ /* 0x000fc8000bf05070 */
[----:B------:R-:W-:-:S13]  /*4770*/  ISETP.NE.AND.EX P0, PT, RZ, UR5, PT, P0 ;  /* 0x00000005ff007c0c */ /* 0x000fda000bf05300 */
[----:B------:R-:W-:Y:S05]  /*4780*/  @!P0 BRA `(.L_x_49) ;  /* 0x0000000000188947 */ /* 0x000fea0003800000 */
[----:B-12---:R-:W1:Y:S01]  /*4790*/  LDC.64 R2, c[0x0][0x588] ;  /* 0x00016200ff027b82 */ /* 0x006e620000000a00 */
[----:B------:R-:W-:Y:S02]  /*47a0*/  ULDC UR4, c[0x0][0x598] ;  /* 0x0001660000047ab9 */ /* 0x000fe40000000800 */
[----:B------:R-:W-:-:S04]  /*47b0*/  IMAD R5, R18, UR4, RZ ;  /* 0x0000000412057c24 */ /* 0x000fc8000f8e02ff */
[----:B-1----:R-:W-:-:S05]  /*47c0*/  IMAD.WIDE R2, R5, 0x4, R2 ;  /* 0x0000000405027825 */ /* 0x002fca00078e0202 */
[----:B---3--:R2:W5:Y:S01]  /*47d0*/  LDG.E R0, desc[UR56][R2.64] ;  /* 0x0000003802007981 */ /* 0x008562000c1e1900 */
[----:B------:R-:W-:Y:S05]  /*47e0*/  BRA `(.L_x_48) ;  /* 0x0000000000087947 */ /* 0x000fea0003800000 */
.L_x_49:
[----:B------:R-:W-:Y:S02]  /*47f0*/  ULDC UR4, c[0x0][0x580] ;  /* 0x0001600000047ab9 */ /* 0x000fe40000000800 */
[----:B---3--:R-:W-:-:S07]  /*4800*/  IMAD.U32 R0, RZ, RZ, UR4 ;  /* 0x00000004ff007e24 */ /* 0x008fce000f8e00ff */
.L_x_48:
[----:B------:R-:W-:Y:S02]  /*4810*/  ULDC.64 UR4, c[0x0][0x5b8] ;  /* 0x00016e0000047ab9 */ /* 0x000fe40000000a00 */
[----:B------:R-:W-:-:S04]  /*4820*/  ISETP.NE.U32.AND P0, PT, RZ, UR4, PT ;  /* 0x00000004ff007c0c */ /* 0x000fc8000bf05070 */
[----:B------:R-:W-:-:S13]  /*4830*/  ISETP.NE.AND.EX P0, PT, RZ, UR5, PT, P0 ;  /* 0x00000005ff007c0c */ /* 0x000fda000bf05300 */
[----:B------:R-:W-:Y:S05]  /*4840*/  @!P0 BRA `(.L_x_50) ;  /* 0x0000000000148947 */ /* 0x000fea0003800000 */
[----:B------:R-:W-:-:S04]  /*4850*/  LEA R4, P0, R18, UR4, 0x3 ;  /* 0x0000000412047c11 */ /* 0x000fc8000f8018ff */
[----:B------:R-:W-:-:S05]  /*4860*/  LEA.HI.X R5, R18, UR5, R19, 0x3, P0 ;  /* 0x0000000512057c11 */ /* 0x000fca00080f1c13 */
[----:B-12---:R-:W2:Y:S04]  /*4870*/  LDG.E.64 R2, desc[UR56][R4.64] ;  /* 0x0000003804027981 */ /* 0x006ea8000c1e1b00 */
[----:B--2---:R2:W5:Y:S01]  /*4880*/  LD.E R2, desc[UR56][R2.64] ;  /* 0x0000003802027980 */ /* 0x004562000c101900 */
[----:B------:R-:W-:Y:S05]  /*4890*/  BRA `(.L_x_51) ;  /* 0x0000000000307947 */ /* 0x000fea0003800000 */
.L_x_50:
[----:B------:R-:W-:Y:S02]  /*48a0*/  ULDC.64 UR4, c[0x0][0x5b0] ;  /* 0x00016c0000047ab9 */ /* 0x000fe40000000a00 */
[----:B------:R-:W-:-:S04]  /*48b0*/  ISETP.NE.U32.AND P0, PT, RZ, UR4, PT ;  /* 0x00000004ff007c0c */ /* 0x000fc8000bf05070 */
[----:B------:R-:W-:-:S13]  /*48c0*/  ISETP.NE.AND.EX P0, PT, RZ, UR5, PT, P0 ;  /* 0x00000005ff007c0c */ /* 0x000fda000bf05300 */
[----:B------:R-:W-:Y:S05]  /*48d0*/  @!P0 BRA `(.L_x_52) ;  /* 0x0000000000188947 */ /* 0x000fea0003800000 */
[----:B-12---:R-:W1:Y:S01]  /*48e0*/  LDC.64 R2, c[0x0][0x5b0] ;  /* 0x00016c00ff027b82 */ /* 0x006e620000000a00 */
[----:B------:R-:W-:Y:S02]  /*48f0*/  ULDC UR4, c[0x0][0x5c0] ;  /* 0x0001700000047ab9 */ /* 0x000fe40000000800 */
[----:B------:R-:W-:-:S04]  /*4900*/  IMAD R5, R18, UR4, RZ ;  /* 0x0000000412057c24 */ /* 0x000fc8000f8e02ff */
[----:B-1----:R-:W-:-:S06]  /*4910*/  IMAD.WIDE R2, R5, 0x4, R2 ;  /* 0x0000000405027825 */ /* 0x002fcc00078e0202 */
[----:B------:R1:W5:Y:S01]  /*4920*/  LDG.E R2, desc[UR56][R2.64] ;  /* 0x0000003802027981 */ /* 0x000362000c1e1900 */
[----:B------:R-:W-:Y:S05]  /*4930*/  BRA `(.L_x_51) ;  /* 0x0000000000087947 */ /* 0x000fea0003800000 */
.L_x_52:
[----:B------:R-:W-:Y:S02]  /*4940*/  ULDC UR4, c[0x0][0x5a8] ;  /* 0x00016a0000047ab9 */ /* 0x000fe40000000800 */
[----:B-12---:R-:W-:-:S07]  /*4950*/  IMAD.U32 R2, RZ, RZ, UR4 ;  /* 0x00000004ff027e24 */ /* 0x006fce000f8e00ff */
.L_x_51:
[----:B------:R-:W-:Y:S01]  /*4960*/  ISETP.GT.U32.AND P0, PT, R88, 0x3e, PT ;  /* 0x0000003e5800780c */ /* 0x000fe20003f04070 */
[----:B------:R-:W-:Y:S01]  /*4970*/  BSSY B0, `(.L_x_53) ;  /* 0x0000007000007945 */ /* 0x000fe20003800000 */
[----:B------:R-:W-:-:S11]  /*4980*/  PRMT R4, RZ, 0x7610, R4 ;  /* 0x00007610ff047816 */ /* 0x000fd60000000004 */
[----:B------:R-:W-:Y:S05]  /*4990*/  @P0 BRA `(.L_x_54) ;  /* 0x0000000000100947 */ /* 0x000fea0003800000 */
[----:B------:R-:W-:-:S03]  /*49a0*/  UMOV UR4, 0xffffffff ;  /* 0xffffffff00047882 */ /* 0x000fc60000000000 */
[----:B------:R-:W-:Y:S05]  /*49b0*/  BRA.DIV UR4, `(.L_x_55) ;  /* 0x0000007a049c7947 */ /* 0x000fea000b800000 */
[----:B------:R-:W-:-:S13]  /*49c0*/  ELECT P6, URZ, PT ;  /* 0x00000000003f782f */ /* 0x000fda00038c0000 */
.L_x_226:
[----:B------:R-:W-:-:S07]  /*49d0*/  SEL R4, RZ, 0x1, !P6 ;  /* 0x00000001ff047807 */ /* 0x000fce0007000000 */
.L_x_54:
[----:B------:R-:W-:Y:S05]  /*49e0*/  BSYNC B0 ;  /* 0x0000000000007941 */ /* 0x000fea0003800000 */
.L_x_53:
[----:B-12---:R-:W-:Y:S01]  /*49f0*/  IMAD.U32 R3, RZ, RZ, UR48 ;  /* 0x00000030ff037e24 */ /* 0x006fe2000f8e00ff */
[----:B------:R-:W-:-:S04]  /*4a00*/  LOP3.LUT R90, R90, 0x1, RZ, 0x3c, !PT ;  /* 0x000000015a5a7812 */ /* 0x000fc800078e3cff */
[----:B------:R-:W-:-:S13]  /*4a10*/  ISETP.NE.AND P1, PT, R3, 0x3, PT ;  /* 0x000000030300780c */ /* 0x000fda0003f25270 */
[----:B------:R-:W-:Y:S05]  /*4a20*/  @!P1 BRA `(.L_x_56) ;  /* 0x0000000000049947 */ /* 0x000fea0003800000 */
[----:B------:R-:W-:Y:S01]  /*4a30*/  BPT.TRAP 0x1 ;  /* 0x000000040000795c */ /* 0x000fe20000300000 */
.L_x_56:
[----:B------:R-:W-:Y:S01]  /*4a40*/  SHF.L.U32 R3, R90, 0x1f, RZ ;  /* 0x0000001f5a037819 */ /* 0x000fe200000006ff */
[----:B------:R-:W-:Y:S01]  /*4a50*/  BSSY B0, `(.L_x_57) ;  /* 0x000000a000007945 */ /* 0x000fe20003800000 */
[----:B-----5:R-:W-:Y:S01]  /*4a60*/  FSETP.NEU.AND P2, PT, R0, RZ, PT ;  /* 0x000000ff0000720b */ /* 0x020fe20003f4d000 */
[-C--:B------:R-:W-:Y:S01]  /*4a70*/  FMUL R24, R24, R2.reuse ;  /* 0x0000000218187220 */ /* 0x080fe20000400000 */
[----:B------:R-:W1:Y:S01]  /*4a80*/  SYNCS.PHASECHK.TRANS64.TRYWAIT P3, [UR43+0x384e0], R3 ;  /* 0x0384e003ff0075a7 */ /* 0x000e62000806016b */
[----:B------:R-:W-:Y:S01]  /*4a90*/  PRMT R4, R4, 0x9910, RZ ;  /* 0x0000991004047816 */ /* 0x000fe200000000ff */
[-C--:B------:R-:W-:Y:S01]  /*4aa0*/  FMUL R14, R25, R2.reuse ;  /* 0x00000002190e7220 */ /* 0x080fe20000400000 */
[----:B------:R-:W-:Y:S02]  /*4ab0*/  FMUL R26, R26, R2 ;  /* 0x000000021a1a7220 */ /* 0x000fe40000400000 */
[----:B------:R-:W-:-:S06]  /*4ac0*/  ISETP.NE.AND P0, PT, R4, RZ, PT ;  /* 0x000000ff0400720c */ /* 0x000fcc0003f05270 */
[----:B------:R-:W-:Y:S01]  /*4ad0*/  @P2 LEA R12, R23, UR43, 0x1 ;  /* 0x0000002b170c2c11 */ /* 0x000fe2000f8e08ff */
[----:B-1----:R-:W-:Y:S06]  /*4ae0*/  @!P3 BRA `(.L_x_58) ;  /* 0x000000780068b947 */ /* 0x002fec0003800000 */
.L_x_227:
[----:B------:R-:W-:Y:S05]  /*4af0*/  BSYNC B0 ;  /* 0x0000000000007941 */ /* 0x000fea0003800000 */
.L_x_57:
[----:B------:R-:W-:Y:S05]  /*4b00*/  @P2 WARPSYNC.ALL ;  /* 0x0000000000002948 */ /* 0x000fea0003800000 */
[----:B-1----:R1:W2:Y:S01]  /*4b10*/  @P2 LDSM.16.MT88.4 R4, [R12+0x30000] ;  /* 0x030000000c04283b */ /* 0x0022a20000004200 */
[----:B------:R-:W-:Y:S03]  /*4b20*/  BSSY B0, `(.L_x_59) ;  /* 0x0000007000007945 */ /* 0x000fe60003800000 */
[----:B------:R1:W3:Y:S01]  /*4b30*/  @P2 LDSM.16.MT88.4 R8, [R12+0x30800] ;  /* 0x030800000c08283b */ /* 0x0002e20000004200 */
[----:B------:R-:W-:Y:S05]  /*4b40*/  @P2 BRA `(.L_x_60) ;  /* 0x0000000000102947 */ /* 0x000fea0003800000 */
[----:B---3--:R-:W-:Y:S02]  /*4b50*/  CS2R R10, SRZ ;  /* 0x00000000000a7805 */ /* 0x008fe4000001ff00 */
[----:B------:R-:W-:Y:S02]  /*4b60*/  CS2R R8, SRZ ;  /* 0x0000000000087805 */ /* 0x000fe4000001ff00 */
[----:B--2---:R-:W-:Y:S02]  /*4b70*/  CS2R R6, SRZ ;  /* 0x0000000000067805 */ /* 0x004fe4000001ff00 */
[----:B------:R-:W-:-:S07]  /*4b80*/  CS2R R4, SRZ ;  /* 0x0000000000047805 */ /* 0x000fce000001ff00 */
.L_x_60:
[----:B------:R-:W-:Y:S05]  /*4b90*/  BSYNC B0 ;  /* 0x0000000000007941 */ /* 0x000fea0003800000 */
.L_x_59:
[--C-:B--2---:R-:W-:Y:S02]  /*4ba0*/  HADD2.F32 R13, -RZ, R4.reuse.H0_H0 ;  /* 0x20000004ff0d7230 */ /* 0x104fe40000004100 */
[-C--:B-1----:R-:W-:Y:S01]  /*4bb0*/  FMUL R12, R27, R2.reuse ;  /* 0x000000021b0c7220 */ /* 0x082fe20000400000 */
[----:B------:R-:W-:Y:S02]  /*4bc0*/  HADD2.F32 R15, -RZ, R4.H1_H1 ;  /* 0x30000004ff0f7230 */ /* 0x000fe40000004100 */
[----:B------:R-:W-:Y:S01]  /*4bd0*/  FMUL R28, R28, R2 ;  /* 0x000000021c1c7220 */ /* 0x000fe20000400000 */
[--C-:B------:R-:W-:Y:S02]  /*4be0*/  HADD2.F32 R19, -RZ, R5.reuse.H1_H1 ;  /* 0x30000005ff137230 */ /* 0x100fe40000004100 */
[-C--:B------:R-:W-:Y:S01]  /*4bf0*/  FFMA R24, R13, R0.reuse, R24 ;  /* 0x000000000d187223 */ /* 0x080fe20000000018 */
[----:B------:R-:W-:Y:S02]  /*4c00*/  HADD2.F32 R17, -RZ, R5.H0_H0 ;  /* 0x20000005ff117230 */ /* 0x000fe40000004100 */
[----:B------:R-:W-:Y:S01]  /*4c10*/  FFMA R21, R15, R0, R14 ;  /* 0x000000000f157223 */ /* 0x000fe2000000000e */
[----:B------:R-:W-:-:S02]  /*4c20*/  HADD2.F32 R13, -RZ, R6.H0_H0 ;  /* 0x20000006ff0d7230 */ /* 0x000fc40000004100 */
[-C--:B------:R-:W-:Y:S01]  /*4c30*/  FFMA R25, R19, R0.reuse, R12 ;  /* 0x0000000013197223 */ /* 0x080fe2000000000c */
[----:B------:R-:W-:Y:S02]  /*4c40*/  HADD2.F32 R15, -RZ, R6.H1_H1 ;  /* 0x30000006ff0f7230 */ /* 0x000fe40000004100 */
[----:B------:R-:W-:Y:S01]  /*4c50*/  FFMA R26, R17, R0, R26 ;  /* 0x00000000111a7223 */ /* 0x000fe2000000001a */
[-C--:B------:R-:W-:Y:S01]  /*4c60*/  FMUL R12, R29, R2.reuse ;  /* 0x000000021d0c7220 */ /* 0x080fe20000400000 */
[--C-:B------:R-:W-:Y:S02]  /*4c70*/  HADD2.F32 R17, -RZ, R7.reuse.H0_H0 ;  /* 0x20000007ff117230 */ /* 0x100fe40000004100 */
[-C--:B------:R-:W-:Y:S01]  /*4c80*/  FMUL R30, R30, R2.reuse ;  /* 0x000000021e1e7220 */ /* 0x080fe20000400000 */
[----:B------:R-:W-:Y:S02]  /*4c90*/  HADD2.F32 R19, -RZ, R7.H1_H1 ;  /* 0x30000007ff137230 */ /* 0x000fe40000004100 */
[----:B------:R-:W-:Y:S01]  /*4ca0*/  FMUL R14, R31, R2 ;  /* 0x000000021f0e7220 */ /* 0x000fe20000400000 */
[-C--:B------:R-:W-:Y:S01]  /*4cb0*/  FFMA R28, R13, R0.reuse, R28 ;  /* 0x000000000d1c7223 */ /* 0x080fe2000000001c */
[----:B------:R-:W-:Y:S01]  /*4cc0*/  FFMA R27, R15, R0, R12 ;  /* 0x000000000f1b7223 */ /* 0x000fe2000000000c */
[----:B---3--:R-:W-:-:S02]  /*4cd0*/  HADD2.F32 R13, -RZ, R8.H0_H0 ;  /* 0x20000008ff0d7230 */ /* 0x008fc40000004100 */
[-C--:B------:R-:W-:Y:S01]  /*4ce0*/  FFMA R30, R17, R0.reuse, R30 ;  /* 0x00000000111e7223 */ /* 0x080fe2000000001e */
[----:B------:R-:W-:Y:S02]  /*4cf0*/  HADD2.F32 R15, -RZ, R8.H1_H1 ;  /* 0x30000008ff0f7230 */ /* 0x000fe40000004100 */
[----:B------:R-:W-:Y:S01]  /*4d00*/  FFMA R29, R19, R0, R14 ;  /* 0x00000000131d7223 */ /* 0x000fe2000000000e */
[-C--:B------:R-:W-:Y:S01]  /*4d10*/  FMUL R32, R32, R2.reuse ;  /* 0x0000000220207220 */ /* 0x080fe20000400000 */
[-C--:B------:R-:W-:Y:S01]  /*4d20*/  FMUL R12, R33, R2.reuse ;  /* 0x00000002210c7220 */ /* 0x080fe20000400000 */
[--C-:B------:R-:W-:Y:S02]  /*4d30*/  HADD2.F32 R17, -RZ, R9.reuse.H0_H0 ;  /* 0x20000009ff117230 */ /* 0x100fe40000004100 */
[-C--:B------:R-:W-:Y:S01]  /*4d40*/  FMUL R34, R34, R2.reuse ;  /* 0x0000000222227220 */ /* 0x080fe20000400000 */
[----:B------:R-:W-:Y:S02]  /*4d50*/  HADD2.F32 R19, -RZ, R9.H1_H1 ;  /* 0x30000009ff137230 */ /* 0x000fe40000004100 */
[----:B------:R-:W-:Y:S01]  /*4d60*/  FMUL R14, R35, R2 ;  /* 0x00000002230e7220 */ /* 0x000fe20000400000 */
[-C--:B------:R-:W-:Y:S01]  /*4d70*/  FFMA R32, R13, R0.reuse, R32 ;  /* 0x000000000d207223 */ /* 0x080fe20000000020 */
[----:B------:R-:W-:Y:S01]  /*4d80*/  FFMA R31, R15, R0, R12 ;  /* 0x000000000f1f7223 */ /* 0x000fe2000000000c */
[----:B------:R-:W-:-:S02]  /*4d90*/  HADD2.F32 R13, -RZ, R10.H0_H0 ;  /* 0x2000000aff0d7230 */ /* 0x000fc40000004100 */
        /* <DEDUP_REMOVED lines=10> */
[-C--:B------:R-:W-:Y:S01]  /*4e40*/  FFMA R12, R15, R0.reuse, R12 ;  /* 0x000000000f0c7223 */ /* 0x080fe2000000000c */
[-C--:B------:R-:W-:Y:S01]  /*4e50*/  FFMA R17, R17, R0.reuse, R38 ;  /* 0x0000000011117223 */ /* 0x080fe20000000026 */
[----:B------:R-:W-:Y:S01]  /*4e60*/  FFMA R14, R19, R0, R14 ;  /* 0x00000000130e7223 */ /* 0x000fe2000000000e */
[----:B------:R-:W-:Y:S01]  /*4e70*/  F2FP.F16.F32.PACK_AB R25, R25, R26 ;  /* 0x0000001a1919723e */ /* 0x000fe200000000ff */
[----:B------:R-:W-:Y:S05]  /*4e80*/  WARPSYNC.ALL ;  /* 0x0000000000007948 */ /* 0x000fea0003800000 */
[----:B------:R-:W-:Y:S01]  /*4e90*/  F2FP.F16.F32.PACK_AB R33, R33, R34 ;  /* 0x000000222121723e */ /* 0x000fe200000000ff */
[----:B------:R-:W-:Y:S01]  /*4ea0*/  BSSY B0, `(.L_x_61) ;  /* 0x000001a000007945 */ /* 0x000fe20003800000 */
[----:B------:R-:W-:-:S02]  /*4eb0*/  F2FP.F16.F32.PACK_AB R26, R27, R28 ;  /* 0x0000001c1b1a723e */ /* 0x000fc400000000ff */
[----:B------:R-:W-:Y:S02]  /*4ec0*/  F2FP.F16.F32.PACK_AB R34, R12, R13 ;  /* 0x0000000d0c22723e */ /* 0x000fe400000000ff */
[----:B------:R-:W-:Y:S02]  /*4ed0*/  F2FP.F16.F32.PACK_AB R24, R21, R24 ;  /* 0x000000181518723e */ /* 0x000fe400000000ff */
[----:B------:R-:W-:Y:S02]  /*4ee0*/  F2FP.F16.F32.PACK_AB R27, R29, R30 ;  /* 0x0000001e1d1b723e */ /* 0x000fe400000000ff */
[----:B------:R-:W-:Y:S02]  /*4ef0*/  LEA R12, R23, UR43, 0x1 ;  /* 0x0000002b170c7c11 */ /* 0x000fe4000f8e08ff */
[----:B------:R-:W-:Y:S02]  /*4f00*/  F2FP.F16.F32.PACK_AB R32, R31, R32 ;  /* 0x000000201f20723e */ /* 0x000fe400000000ff */
[----:B------:R-:W-:Y:S01]  /*4f10*/  F2FP.F16.F32.PACK_AB R35, R14, R17 ;  /* 0x000000110e23723e */ /* 0x000fe200000000ff */
[----:B------:R1:W-:Y:S04]  /*4f20*/  STSM.16.MT88.4 [R12+0x30000], R24 ;  /* 0x030000180c007844 */ /* 0x0003e80000004200 */
[----:B------:R1:W-:Y:S01]  /*4f30*/  STSM.16.MT88.4 [R12+0x30800], R32 ;  /* 0x030800200c007844 */ /* 0x0003e20000004200 */
[----:B------:R-:W-:Y:S01]  /*4f40*/  @!PT LDS RZ, [RZ] ;  /* 0x00000000fffff984 */ /* 0x000fe20000000800 */
[----:B------:R-:W-:Y:S01]  /*4f50*/  @!PT LDS RZ, [RZ] ;  /* 0x00000000fffff984 */ /* 0x000fe20000000800 */
[----:B------:R-:W-:Y:S01]  /*4f60*/  @!PT LDS RZ, [RZ] ;  /* 0x00000000fffff984 */ /* 0x000fe20000000800 */
[----:B------:R-:W-:Y:S01]  /*4f70*/  @!PT LDS RZ, [RZ] ;  /* 0x00000000fffff984 */ /* 0x000fe20000000800 */
[----:B------:R2:W-:Y:S06]  /*4f80*/  MEMBAR.ALL.CTA ;  /* 0x0000000000007992 */ /* 0x0005ec0000008000 */
[----:B--2---:R-:W2:Y:S02]  /*4f90*/  FENCE.VIEW.ASYNC.S ;  /* 0x00000000000073c6 */ /* 0x004ea40000000000 */
[----:B--2---:R-:W-:Y:S06]  /*4fa0*/  BAR.SYNC.DEFER_BLOCKING 0x1, 0x100 ;  /* 0x0044000000007b1d */ /* 0x004fec0000010000 */
[----:B------:R-:W-:Y:S05]  /*4fb0*/  @!P0 BRA `(.L_x_62) ;  /* 0x0000000000208947 */ /* 0x000fea0003800000 */
[----:B------:R-:W-:Y:S02]  /*4fc0*/  UIADD3 UR44, UR43, 0x30000, URZ ;  /* 0x000300002b2c7890 */ /* 0x000fe4000fffe03f */
[----:B------:R-:W-:Y:S02]  /*4fd0*/  UIADD3 UR5, UR45, 0x40, URZ ;  /* 0x000000402d057890 */ /* 0x000fe4000fffe03f */
[----:B------:R-:W-:Y:S01]  /*4fe0*/  UIADD3 UR4, UR43, 0x31000, URZ ;  /* 0x000310002b047890 */ /* 0x000fe2000fffe03f */
[----:B------:R-:W-:-:S04]  /*4ff0*/  UMOV UR6, UR46 ;  /* 0x0000002e00067c82 */ /* 0x000fc80008000000 */
[----:B------:R2:W-:Y:S04]  /*5000*/  UTMASTG.2D [UR44], [UR58] ;  /* 0x0000002c3a0073b5 */ /* 0x0005e80008008000 */
[----:B------:R2:W-:Y:S01]  /*5010*/  UTMASTG.2D [UR4], [UR58] ;  /* 0x000000043a0073b5 */ /* 0x0005e20008008000 */
[----:B------:R0:W-:Y:S01]  /*5020*/  UTMACMDFLUSH ;  /* 0x00000000000079b7 */ /* 0x0001e20000000000 */
[----:B--2---:R-:W-:-:S04]  /*5030*/  DEPBAR.LE SB0, 0x1 ;  /* 0x000080400000791a */ /* 0x004fc80000000000 */
.L_x_62:
[----:B------:R-:W-:Y:S05]  /*5040*/  BSYNC B0 ;  /* 0x0000000000007941 */ /* 0x000fea0003800000 */
.L_x_61:
[----:B------:R-:W-:Y:S01]  /*5050*/  BAR.SYNC.DEFER_BLOCKING 0x1, 0x100 ;  /* 0x0044000000007b1d */ /* 0x000fe20000010000 */
[----:B------:R-:W-:-:S13]  /*5060*/  ISETP.NE.AND P3, PT, RZ, UR36, PT ;  /* 0x00000024ff007c0c */ /* 0x000fda000bf65270 */
[----:B------:R-:W-:Y:S05]  /*5070*/  @!P3 BRA `(.L_x_63) ;  /* 0x000000000024b947 */ /* 0x000fea0003800000 */
[----:B------:R-:W-:Y:S05]  /*5080*/  @!P1 BRA `(.L_x_64) ;  /* 0x0000000000049947 */ /* 0x000fea0003800000 */
[----:B------:R-:W-:Y:S01]  /*5090*/  BPT.TRAP 0x1 ;  /* 0x000000040000795c */ /* 0x000fe20000300000 */
.L_x_64:
[----:B------:R-:W-:Y:S02]  /*50a0*/  ULEA UR4, UR55, UR43, 0x3 ;  /* 0x0000002b37047291 */ /* 0x000fe4000f8e183f */
[----:B------:R-:W-:Y:S02]  /*50b0*/  UIADD3 UR55, UR55, 0x1, URZ ;  /* 0x0000000137377890 */ /* 0x000fe4000fffe03f */
[----:B------:R-:W-:Y:S02]  /*50c0*/  UIADD3 UR4, UR4, 0x38500, URZ ;  /* 0x0003850004047890 */ /* 0x000fe4000fffe03f */
[----:B------:R-:W-:Y:S02]  /*50d0*/  UISETP.NE.AND UP0, UPT, UR55, 0x4, UPT ;  /* 0x000000043700788c */ /* 0x000fe4000bf05270 */
[----:B------:R-:W-:Y:S02]  /*50e0*/  UPRMT UR4, UR42, 0x654, UR4 ;  /* 0x000006542a047896 */ /* 0x000fe40008000004 */
[----:B------:R-:W-:-:S07]  /*50f0*/  USEL UR55, UR55, URZ, UP0 ;  /* 0x0000003f37377287 */ /* 0x000fce0008000000 */
[----:B------:R-:W-:Y:S05]  /*5100*/  SYNCS.ARRIVE.TRANS64.RED.A1T0 RZ, [UR4], RZ ;  /* 0x000000ffffff79a7 */ /* 0x000fea0008100404 */
.L_x_63:
[----:B------:R-:W-:Y:S05]  /*5110*/  @!P1 BRA `(.L_x_65) ;  /* 0x0000000000049947 */ /* 0x000fea0003800000 */
[----:B------:R-:W-:Y:S01]  /*5120*/  BPT.TRAP 0x1 ;  /* 0x000000040000795c */ /* 0x000fe20000300000 */
.L_x_65:
[----:B------:R-:W2:Y:S01]  /*5130*/  SYNCS.PHASECHK.TRANS64.TRYWAIT P3, [UR43+0x384e8], R3 ;  /* 0x0384e803ff0075a7 */ /* 0x000ea2000806016b */
[----:B------:R-:W-:Y:S04]  /*5140*/  BSSY B0, `(.L_x_66) ;  /* 0x0000002000007945 */ /* 0x000fe80003800000 */
[----:B--2---:R-:W-:Y:S05]  /*5150*/  @!P3 BRA `(.L_x_67) ;  /* 0x0000007000e4b947 */ /* 0x004fea0003800000 */
.L_x_228:
[----:B------:R-:W-:Y:S05]  /*5160*/  BSYNC B0 ;  /* 0x0000000000007941 */ /* 0x000fea0003800000 */
.L_x_66:
[----:B------:R-:W-:Y:S05]  /*5170*/  @P2 WARPSYNC.ALL ;  /* 0x0000000000002948 */ /* 0x000fea0003800000 */
[----:B------:R-:W2:Y:S01]  /*5180*/  @P2 LDSM.16.MT88.4 R4, [R12+0x32000] ;  /* 0x032000000c04283b */ /* 0x000ea20000004200 */
[-C--:B------:R-:W-:Y:S01]  /*5190*/  FMUL R13, R40, R2.reuse ;  /* 0x00000002280d7220 */ /* 0x080fe20000400000 */
[-C--:B------:R-:W-:Y:S01]  /*51a0*/  FMUL R41, R41, R2.reuse ;  /* 0x0000000229297220 */ /* 0x080fe20000400000 */
[-C--:B------:R-:W-:Y:S01]  /*51b0*/  FMUL R15, R42, R2.reuse ;  /* 0x000000022a0f7220 */ /* 0x080fe20000400000 */
[----:B------:R-:W3:Y:S01]  /*51c0*/  @P2 LDSM.16.MT88.4 R8, [R12+0x32800] ;  /* 0x032800000c08283b */ /* 0x000ee20000004200 */
[-C--:B------:R-:W-:Y:S01]  /*51d0*/  FMUL R43, R43, R2.reuse ;  /* 0x000000022b2b7220 */ /* 0x080fe20000400000 */
[-C--:B------:R-:W-:Y:S01]  /*51e0*/  FMUL R17, R44, R2.reuse ;  /* 0x000000022c117220 */ /* 0x080fe20000400000 */
[-C--:B------:R-:W-:Y:S01]  /*51f0*/  FMUL R45, R45, R2.reuse ;  /* 0x000000022d2d7220 */ /* 0x080fe20000400000 */
[-C--:B------:R-:W-:Y:S01]  /*5200*/  FMUL R19, R46, R2.reuse ;  /* 0x000000022e137220 */ /* 0x080fe20000400000 */
[-C--:B------:R-:W-:Y:S01]  /*5210*/  FMUL R47, R47, R2.reuse ;  /* 0x000000022f2f7220 */ /* 0x080fe20000400000 */
[-C--:B------:R-:W-:Y:S01]  /*5220*/  FMUL R21, R48, R2.reuse ;  /* 0x0000000230157220 */ /* 0x080fe20000400000 */
[-C--:B------:R-:W-:Y:S01]  /*5230*/  FMUL R49, R49, R2.reuse ;  /* 0x0000000231317220 */ /* 0x080fe20000400000 */
[-C--:B-1----:R-:W-:Y:S01]  /*5240*/  FMUL R25, R50, R2.reuse ;  /* 0x0000000232197220 */ /* 0x082fe20000400000 */
[-C--:B------:R-:W-:Y:S01]  /*5250*/  FMUL R51, R51, R2.reuse ;  /* 0x0000000233337220 */ /* 0x080fe20000400000 */
[-C--:B------:R-:W-:Y:S01]  /*5260*/  FMUL R27, R52, R2.reuse ;  /* 0x00000002341b7220 */ /* 0x080fe20000400000 */
[-C--:B------:R-:W-:Y:S01]  /*5270*/  FMUL R53, R53, R2.reuse ;  /* 0x0000000235357220 */ /* 0x080fe20000400000 */
[-C--:B------:R-:W-:Y:S01]  /*5280*/  FMUL R29, R54, R2.reuse ;  /* 0x00000002361d7220 */ /* 0x080fe20000400000 */
[----:B------:R-:W-:Y:S01]  /*5290*/  FMUL R55, R55, R2 ;  /* 0x0000000237377220 */ /* 0x000fe20000400000 */
[----:B------:R-:W-:Y:S05]  /*52a0*/  WARPSYNC.ALL ;  /* 0x0000000000007948 */ /* 0x000fea0003800000 */
[----:B------:R-:W-:Y:S01]  /*52b0*/  BSSY B0, `(.L_x_68) ;  /* 0x000003d000007945 */ /* 0x000fe20003800000 */
[----:B--2---:R-:W-:-:S02]  /*52c0*/  HADD2.F32 R14, -RZ, R4.H0_H0 ;  /* 0x20000004ff0e7230 */ /* 0x004fc40000004100 */
[----:B------:R-:W-:Y:S02]  /*52d0*/  HADD2.F32 R16, -RZ, R4.H1_H1 ;  /* 0x30000004ff107230 */ /* 0x000fe40000004100 */
[--C-:B------:R-:W-:Y:S02]  /*52e0*/  HADD2.F32 R18, -RZ, R5.reuse.H0_H0 ;  /* 0x20000005ff127230 */ /* 0x100fe40000004100 */
[-C--:B------:R-:W-:Y:S01]  /*52f0*/  FFMA R13, R14, R0.reuse, R13 ;  /* 0x000000000e0d7223 */ /* 0x080fe2000000000d */
[----:B------:R-:W-:Y:S02]  /*5300*/  HADD2.F32 R20, -RZ, R5.H1_H1 ;  /* 0x30000005ff147230 */ /* 0x000fe40000004100 */
[-C--:B------:R-:W-:Y:S01]  /*5310*/  FFMA R14, R16, R0.reuse, R41 ;  /* 0x00000000100e7223 */ /* 0x080fe20000000029 */
[----:B------:R-:W-:Y:S02]  /*5320*/  HADD2.F32 R24, -RZ, R7.H0_H0 ;  /* 0x20000007ff187230 */ /* 0x000fe40000004100 */
[----:B------:R-:W-:Y:S01]  /*5330*/  FFMA R15, R18, R0, R15 ;  /* 0x00000000120f7223 */ /* 0x000fe2000000000f */
[----:B------:R-:W-:-:S02]  /*5340*/  HADD2.F32 R18, -RZ, R6.H0_H0 ;  /* 0x20000006ff127230 */ /* 0x000fc40000004100 */
[-C--:B------:R-:W-:Y:S01]  /*5350*/  FFMA R16, R20, R0.reuse, R43 ;  /* 0x0000000014107223 */ /* 0x080fe2000000002b */
[----:B------:R-:W-:Y:S02]  /*5360*/  HADD2.F32 R20, -RZ, R6.H1_H1 ;  /* 0x30000006ff147230 */ /* 0x000fe40000004100 */
[-C--:B------:R-:W-:Y:S01]  /*5370*/  FFMA R19, R24, R0.reuse, R19 ;  /* 0x0000000018137223 */ /* 0x080fe20000000013 */
[----:B------:R-:W-:Y:S02]  /*5380*/  HADD2.F32 R26, -RZ, R7.H1_H1 ;  /* 0x30000007ff1a7230 */ /* 0x000fe40000004100 */
[-C--:B------:R-:W-:Y:S01]  /*5390*/  FFMA R17, R18, R0.reuse, R17 ;  /* 0x0000000012117223 */ /* 0x080fe20000000011 */
[----:B---3--:R-:W-:Y:S02]  /*53a0*/  HADD2.F32 R24, -RZ, R8.H0_H0 ;  /* 0x20000008ff187230 */ /* 0x008fe40000004100 */
[----:B------:R-:W-:Y:S01]  /*53b0*/  FFMA R18, R20, R0, R45 ;  /* 0x0000000014127223 */ /* 0x000fe2000000002d */
[----:B------:R-:W-:-:S02]  /*53c0*/  HADD2.F32 R28, -RZ, R9.H0_H0 ;  /* 0x20000009ff1c7230 */ /* 0x000fc40000004100 */
[-C--:B------:R-:W-:Y:S01]  /*53d0*/  FFMA R20, R26, R0.reuse, R47 ;  /* 0x000000001a147223 */ /* 0x080fe2000000002f */
[----:B------:R-:W-:Y:S02]  /*53e0*/  HADD2.F32 R26, -RZ, R8.H1_H1 ;  /* 0x30000008ff1a7230 */ /* 0x000fe40000004100 */
        /* <DEDUP_REMOVED lines=11> */
[----:B------:R-:W-:Y:S01]  /*54a0*/  F2FP.F16.F32.PACK_AB R25, R26, R25 ;  /* 0x000000191a19723e */ /* 0x000fe200000000ff */
[-C--:B------:R-:W-:Y:S01]  /*54b0*/  FFMA R28, R30, R0.reuse, R53 ;  /* 0x000000001e1c7223 */ /* 0x080fe20000000035 */
[----:B------:R-:W-:Y:S01]  /*54c0*/  F2FP.F16.F32.PACK_AB R32, R14, R13 ;  /* 0x0000000d0e20723e */ /* 0x000fe200000000ff */
[----:B------:R-:W-:Y:S01]  /*54d0*/  FFMA R30, R34, R0, R55 ;  /* 0x00000000221e7223 */ /* 0x000fe20000000037 */
[----:B------:R-:W-:-:S02]  /*54e0*/  F2FP.F16.F32.PACK_AB R33, R16, R15 ;  /* 0x0000000f1021723e */ /* 0x000fc400000000ff */
[----:B------:R-:W-:Y:S02]  /*54f0*/  F2FP.F16.F32.PACK_AB R34, R18, R17 ;  /* 0x000000111222723e */ /* 0x000fe400000000ff */
[----:B------:R-:W-:Y:S02]  /*5500*/  F2FP.F16.F32.PACK_AB R35, R20, R19 ;  /* 0x000000131423723e */ /* 0x000fe400000000ff */
[----:B------:R-:W-:Y:S02]  /*5510*/  F2FP.F16.F32.PACK_AB R26, R28, R27 ;  /* 0x0000001b1c1a723e */ /* 0x000fe400000000ff */
[----:B------:R-:W-:Y:S01]  /*5520*/  F2FP.F16.F32.PACK_AB R24, R24, R21 ;  /* 0x000000151818723e */ /* 0x000fe200000000ff */
[----:B------:R1:W-:Y:S01]  /*5530*/  STSM.16.MT88.4 [R12+0x32000], R32 ;  /* 0x032000200c007844 */ /* 0x0003e20000004200 */
[----:B------:R-:W-:-:S05]  /*5540*/  F2FP.F16.F32.PACK_AB R27, R30, R29 ;  /* 0x0000001d1e1b723e */ /* 0x000fca00000000ff */
        /* <DEDUP_REMOVED lines=11> */
[----:B------:R-:W-:Y:S02]  /*5600*/  UIADD3 UR9, UR45, 0x40, URZ ;  /* 0x000000402d097890 */ /* 0x000fe4000fffe03f */
[----:B------:R-:W-:Y:S01]  /*5610*/  UIADD3 UR8, UR43, 0x33000, URZ ;  /* 0x000330002b087890 */ /* 0x000fe2000fffe03f */
[----:B------:R-:W-:Y:S01]  /*5620*/  UMOV UR5, UR45 ;  /* 0x0000002d00057c82 */ /* 0x000fe20008000000 */
[----:B------:R-:W-:-:S03]  /*5630*/  UMOV UR10, UR6 ;  /* 0x00000006000a7c82 */ /* 0x000fc60008000000 */
[----:B------:R2:W-:Y:S04]  /*5640*/  UTMASTG.2D [UR4], [UR58] ;  /* 0x000000043a0073b5 */ /* 0x0005e80008008000 */
[----:B------:R2:W-:Y:S01]  /*5650*/  UTMASTG.2D [UR8], [UR58] ;  /* 0x000000083a0073b5 */ /* 0x0005e20008008000 */
[----:B------:R0:W-:Y:S01]  /*5660*/  UTMACMDFLUSH ;  /* 0x00000000000079b7 */ /* 0x0001e20000000000 */
[----:B--2---:R-:W-:-:S04]  /*5670*/  DEPBAR.LE SB0, 0x1 ;  /* 0x000080400000791a */ /* 0x004fc80000000000 */
.L_x_69:
[----:B------:R-:W-:Y:S05]  /*5680*/  BSYNC B0 ;  /* 0x0000000000007941 */ /* 0x000fea0003800000 */
.L_x_68:
[----:B------:R-:W-:Y:S06]  /*5690*/  BAR.SYNC.DEFER_BLOCKING 0x1, 0x100 ;  /* 0x0044000000007b1d */ /* 0x000fec0000010000 */
[----:B------:R-:W-:Y:S05]  /*56a0*/  @!P1 BRA `(.L_x_70) ;  /* 0x0000000000049947 */ /* 0x000fea0003800000 */
[----:B------:R-:W-:Y:S01]  /*56b0*/  BPT.TRAP 0x1 ;  /* 0x000000040000795c */ /* 0x000fe20000300000 */
.L_x_70:
[----:B------:R-:W-:-:S04]  /*56c0*/  ULEA UR4, UR55, UR43, 0x3 ;  /* 0x0000002b37047291 */ /* 0x000fc8000f8e183f */
[----:B------:R-:W-:-:S04]  /*56d0*/  UIADD3 UR4, UR4, 0x38500, URZ ;  /* 0x0003850004047890 */ /* 0x000fc8000fffe03f */
[----:B------:R-:W-:-:S09]  /*56e0*/  UPRMT UR4, UR42, 0x654, UR4 ;  /* 0x000006542a047896 */ /* 0x000fd20008000004 */
[----:B------:R-:W-:Y:S01]  /*56f0*/  SYNCS.ARRIVE.TRANS64.RED.A1T0 RZ, [UR4], RZ ;  /* 0x000000ffffff79a7 */ /* 0x000fe20008100404 */
[----:B------:R-:W-:Y:S05]  /*5700*/  @!P1 BRA `(.L_x_71) ;  /* 0x0000000000049947 */ /* 0x000fea0003800000 */
[----:B------:R-:W-:Y:S01]  /*5710*/  BPT.TRAP 0x1 ;  /* 0x000000040000795c */ /* 0x000fe20000300000 */
.L_x_71:
[----:B------:R-:W2:Y:S01]  /*5720*/  SYNCS.PHASECHK.TRANS64.TRYWAIT P3, [UR43+0x384f0], R3 ;  /* 0x0384f003ff0075a7 */ /* 0x000ea2000806016b */
[----:B------:R-:W-:Y:S04]  /*5730*/  BSSY B0, `(.L_x_72) ;  /* 0x0000002000007945 */ /* 0x000fe80003800000 */
[----:B--2---:R-:W-:Y:S05]  /*5740*/  @!P3 BRA `(.L_x_73) ;  /* 0x0000006c0080b947 */ /* 0x004fea0003800000 */
.L_x_229:
[----:B------:R-:W-:Y:S05]  /*5750*/  BSYNC B0 ;  /* 0x0000000000007941 */ /* 0x000fea0003800000 */
.L_x_72:
        /* <DEDUP_REMOVED lines=81> */
.L_x_75:
[----:B------:R-:W-:Y:S05]  /*5c70*/  BSYNC B0 ;  /* 0x0000000000007941 */ /* 0x000fea0003800000 */
.L_x_74:
[----:B------:R-:W-:Y:S06]  /*5c80*/  BAR.SYNC.DEFER_BLOCKING 0x1, 0x100 ;  /* 0x0044000000007b1d */ /* 0x000fec0000010000 */
[----:B------:R-:W-:Y:S05]  /*5c90*/  @!P1 BRA `(.L_x_76) ;  /* 0x0000000000049947 */ /* 0x000fea0003800000 */
[----:B------:R-:W-:Y:S01]  /*5ca0*/  BPT.TRAP 0x1 ;  /* 0x000000040000795c */ /* 0x000fe20000300000 */
.L_x_76:
[----:B------:R-:W-:-:S04]  /*5cb0*/  UIADD3 UR55, UR55, 0x1, URZ ;  /* 0x0000000137377890 */ /* 0x000fc8000fffe03f */
[----:B------:R-:W-:-:S04]  /*5cc0*/  UISETP.NE.AND UP0, UPT, UR55, 0x4, UPT ;  /* 0x000000043700788c */ /* 0x000fc8000bf05270 */
[----:B------:R-:W-:-:S04]  /*5cd0*/  USEL UR55, UR55, URZ, UP0 ;  /* 0x0000003f37377287 */ /* 0x000fc80008000000 */
[----:B------:R-:W-:-:S04]  /*5ce0*/  ULEA UR4, UR55, UR43, 0x3 ;  /* 0x0000002b37047291 */ /* 0x000fc8000f8e183f */
[----:B------:R-:W-:-:S04]  /*5cf0*/  UIADD3 UR4, UR4, 0x38500, URZ ;  /* 0x0003850004047890 */ /* 0x000fc8000fffe03f */
[----:B------:R-:W-:-:S09]  /*5d00*/  UPRMT UR4, UR42, 0x654, UR4 ;  /* 0x000006542a047896 */ /* 0x000fd20008000004 */
[----:B------:R-:W-:Y:S01]  /*5d10*/  SYNCS.ARRIVE.TRANS64.RED.A1T0 RZ, [UR4], RZ ;  /* 0x000000ffffff79a7 */ /* 0x000fe20008100404 */
[----:B------:R-:W-:Y:S05]  /*5d20*/  @!P1 BRA `(.L_x_77) ;  /* 0x0000000000049947 */ /* 0x000fea0003800000 */
[----:B------:R-:W-:Y:S01]  /*5d30*/  BPT.TRAP 0x1 ;  /* 0x000000040000795c */ /* 0x000fe20000300000 */
.L_x_77:
[----:B------:R-:W2:Y:S01]  /*5d40*/  SYNCS.PHASECHK.TRANS64.TRYWAIT P3, [UR43+0x384f8], R3 ;  /* 0x0384f803ff0075a7 */ /* 0x000ea2000806016b */
[----:B------:R-:W-:Y:S04]  /*5d50*/  BSSY B0, `(.L_x_78) ;  /* 0x0000002000007945 */ /* 0x000fe80003800000 */
[----:B--2---:R-:W-:Y:S05]  /*5d60*/  @!P3 BRA `(.L_x_79) ;  /* 0x000000680010b947 */ /* 0x004fea0003800000 */
.L_x_230:
[----:B------:R-:W-:Y:S05]  /*5d70*/  BSYNC B0 ;  /* 0x0000000000007941 */ /* 0x000fea0003800000 */
.L_x_78:
[----:B------:R-:W-:Y:S05]  /*5d80*/  @P2 WARPSYNC.ALL ;  /* 0x0000000000002948 */ /* 0x000fea0003800000 */
[----:B------:R-:W3:Y:S01]  /*5d90*/  @P2 LDSM.16.MT88.4 R4, [R12+0x36000] ;  /* 0x036000000c04283b */ /* 0x000ee20000004200 */
[-C--:B------:R-:W-:Y:S01]  /*5da0*/  FMUL R80, R80, R2.reuse ;  /* 0x0000000250507220 */ /* 0x080fe20000400000 */
[-C--:B-1----:R-:W-:Y:S01]  /*5db0*/  FMUL R24, R81, R2.reuse ;  /* 0x0000000251187220 */ /* 0x082fe20000400000 */
[-C--:B------:R-:W-:Y:S01]  /*5dc0*/  FMUL R72, R72, R2.reuse ;  /* 0x0000000248487220 */ /* 0x080fe20000400000 */
[----:B------:R-:W1:Y:S01]  /*5dd0*/  @P2 LDSM.16.MT88.4 R8, [R12+0x36800] ;  /* 0x036800000c08283b */ /* 0x000e620000004200 */
[-C--:B--2---:R-:W-:Y:S01]  /*5de0*/  FMUL R14, R73, R2.reuse ;  /* 0x00000002490e7220 */ /* 0x084fe20000400000 */
[-C--:B------:R-:W-:Y:S01]  /*5df0*/  FMUL R74, R74, R2.reuse ;  /* 0x000000024a4a7220 */ /* 0x080fe20000400000 */
        /* <DEDUP_REMOVED lines=10> */
[----:B------:R-:W-:Y:S01]  /*5ea0*/  FMUL R2, R87, R2 ;  /* 0x0000000257027220 */ /* 0x000fe20000400000 */
[----:B------:R-:W-:Y:S05]  /*5eb0*/  WARPSYNC.ALL ;  /* 0x0000000000007948 */ /* 0x000fea0003800000 */
[----:B------:R-:W-:Y:S01]  /*5ec0*/  BSSY B0, `(.L_x_80) ;  /* 0x000003c000007945 */ /* 0x000fe20003800000 */
[----:B---3--:R-:W-:-:S02]  /*5ed0*/  HADD2.F32 R15, -RZ, R5.H0_H0 ;  /* 0x20000005ff0f7230 */ /* 0x008fc40000004100 */
[----:B------:R-:W-:Y:S02]  /*5ee0*/  HADD2.F32 R21, -RZ, R7.H0_H0 ;  /* 0x20000007ff157230 */ /* 0x000fe40000004100 */
[--C-:B-1----:R-:W-:Y:S02]  /*5ef0*/  HADD2.F32 R25, -RZ, R8.reuse.H0_H0 ;  /* 0x20000008ff197230 */ /* 0x102fe40000004100 */
        /* <DEDUP_REMOVED lines=11> */
[--C-:B------:R-:W-:Y:S02]  /*5fb0*/  HADD2.F32 R17, -RZ, R6.reuse.H0_H0 ;  /* 0x20000006ff117230 */ /* 0x100fe40000004100 */
[----:B------:R-:W-:Y:S01]  /*5fc0*/  FFMA R14, R13, R0, R14 ;  /* 0x000000000d0e7223 */ /* 0x000fe2000000000e */
[----:B------:R-:W-:-:S02]  /*5fd0*/  HADD2.F32 R19, -RZ, R6.H1_H1 ;  /* 0x30000006ff137230 */ /* 0x000fc40000004100 */
        /* <DEDUP_REMOVED lines=40> */
[----:B------:R2:W-:Y:S02]  /*6260*/  UTMASTG.2D [UR8], [UR58] ;  /* 0x000000083a0073b5 */ /* 0x0005e40008008000 */
[----:B--2---:R0:W-:Y:S02]  /*6270*/  UTMACMDFLUSH ;  /* 0x00000000000079b7 */ /* 0x0041e40000000000 */
.L_x_81:
[----:B------:R-:W-:Y:S05]  /*6280*/  BSYNC B0 ;  /* 0x0000000000007941 */ /* 0x000fea0003800000 */
.L_x_80:
[----:B------:R-:W-:Y:S04]  /*6290*/  BSSY B0, `(.L_x_82) ;  /* 0x0000003000007945 */ /* 0x000fe80003800000 */
[----:B------:R-:W-:Y:S05]  /*62a0*/  @!P0 BRA `(.L_x_83) ;  /* 0x0000000000048947 */ /* 0x000fea0003800000 */
[----:B------:R-:W-:-:S04]  /*62b0*/  DEPBAR.LE SB0, 0x1 ;  /* 0x000080400000791a */ /* 0x000fc80000000000 */
.L_x_83:
[----:B------:R-:W-:Y:S05]  /*62c0*/  BSYNC B0 ;  /* 0x0000000000007941 */ /* 0x000fea0003800000 */
.L_x_82:
[----:B------:R-:W-:Y:S06]  /*62d0*/  BAR.SYNC.DEFER_BLOCKING 0x1, 0x100 ;  /* 0x0044000000007b1d */ /* 0x000fec0000010000 */
[----:B------:R-:W-:Y:S05]  /*62e0*/  @!P1 BRA `(.L_x_84) ;  /* 0x0000000000049947 */ /* 0x000fea0003800000 */
[----:B------:R-:W-:Y:S01]  /*62f0*/  BPT.TRAP 0x1 ;  /* 0x000000040000795c */ /* 0x000fe20000300000 */
.L_x_84:
[----:B------:R-:W-:Y:S02]  /*6300*/  UIADD3 UR4, UR55, 0x1, URZ ;  /* 0x0000000137047890 */ /* 0x000fe4000fffe03f */
[----:B------:R-:W-:Y:S02]  /*6310*/  UISETP.NE.AND UP1, UPT, UR47, 0x3, UPT ;  /* 0x000000032f00788c */ /* 0x000fe4000bf25270 */
[----:B------:R-:W-:-:S04]  /*6320*/  UISETP.NE.AND UP0, UPT, UR4, 0x4, UPT ;  /* 0x000000040400788c */ /* 0x000fc8000bf05270 */
[----:B------:R-:W-:Y:S01]  /*6330*/  USEL UR4, UR4, URZ, UP0 ;  /* 0x0000003f04047287 */ /* 0x000fe20008000000 */
[----:B------:R-:W-:-:S03]  /*6340*/  PLOP3.LUT P2, PT, PT, PT, UP1, 0x80, 0x0 ;  /* 0x000000000000781c */ /* 0x000fc60003f4f018 */
[----:B------:R-:W-:Y:S02]  /*6350*/  ULEA UR5, UR4, UR43, 0x3 ;  /* 0x0000002b04057291 */ /* 0x000fe4000f8e183f */
[----:B------:R-:W-:Y:S02]  /*6360*/  UIADD3 UR4, UR4, 0x1, URZ ;  /* 0x0000000104047890 */ /* 0x000fe4000fffe03f */
[----:B------:R-:W-:Y:S02]  /*6370*/  UIADD3 UR5, UR5, 0x38500, URZ ;  /* 0x0003850005057890 */ /* 0x000fe4000fffe03f */
[----:B------:R-:W-:Y:S02]  /*6380*/  UISETP.NE.AND UP0, UPT, UR4, 0x4, UPT ;  /* 0x000000040400788c */ /* 0x000fe4000bf05270 */
[----:B------:R-:W-:Y:S02]  /*6390*/  UPRMT UR5, UR42, 0x654, UR5 ;  /* 0x000006542a057896 */ /* 0x000fe40008000005 */
[----:B------:R-:W-:-:S07]  /*63a0*/  USEL UR55, UR4, URZ, UP0 ;  /* 0x0000003f04377287 */ /* 0x000fce0008000000 */
[----:B------:R-:W-:Y:S01]  /*63b0*/  SYNCS.ARRIVE.TRANS64.RED.A1T0 RZ, [UR5], RZ ;  /* 0x000000ffffff79a7 */ /* 0x000fe20008100405 */
[----:B------:R-:W-:Y:S05]  /*63c0*/  @!P2 BRA `(.L_x_85) ;  /* 0x000000000004a947 */ /* 0x000fea0003800000 */
[----:B------:R-:W-:Y:S01]  /*63d0*/  BPT.TRAP 0x1 ;  /* 0x000000040000795c */ /* 0x000fe20000300000 */
.L_x_85:
[----:B------:R-:W-:Y:S01]  /*63e0*/  ULEA UR4, UR38, UR43, 0x3 ;  /* 0x0000002b26047291 */ /* 0x000fe2000f8e183f */
[----:B------:R-:W-:-:S08]  /*63f0*/  SHF.L.U32 R0, R91, 0x1f, RZ ;  /* 0x0000001f5b007819 */ /* 0x000fd000000006ff */
[----:B------:R-:W2:Y:S02]  /*6400*/  SYNCS.PHASECHK.TRANS64.TRYWAIT P0, [UR4+0x38400], R0 ;  /* 0x03840000ff0075a7 */ /* 0x000ea40008000144 */
[----:B--2---:R-:W-:Y:S05]  /*6410*/  @!P0 BRA `(.L_x_86) ;  /* 0x00000060007c8947 */ /* 0x004fea0003800000 */
.L_x_231:
[----:B------:R-:W-:-:S09]  /*6420*/  ULEA UR5, UR38, UR43, 0x4 ;  /* 0x0000002b26057291 */ /* 0x000fd2000f8e203f */
[----:B------:R-:W3:Y:S01]  /*6430*/  LDS.128 R16, [UR5+0x38530] ;  /* 0x03853005ff107984 */ /* 0x000ee20008000c00 */
[----:B------:R-:W-:Y:S01]  /*6440*/  @!PT LDS RZ, [RZ] ;  /* 0x00000000fffff984 */ /* 0x000fe20000000800 */
[----:B------:R-:W-:Y:S01]  /*6450*/  @!PT LDS RZ, [RZ] ;  /* 0x00000000fffff984 */ /* 0x000fe20000000800 */
[----:B------:R-:W-:Y:S01]  /*6460*/  @!PT LDS RZ, [RZ] ;  /* 0x00000000fffff984 */ /* 0x000fe20000000800 */
[----:B------:R-:W-:Y:S01]  /*6470*/  @!PT LDS RZ, [RZ] ;  /* 0x00000000fffff984 */ /* 0x000fe20000000800 */
[----:B------:R4:W-:Y:S06]  /*6480*/  MEMBAR.ALL.CTA ;  /* 0x0000000000007992 */ /* 0x0009ec0000008000 */
[----:B----4-:R-:W4:Y:S01]  /*6490*/  FENCE.VIEW.ASYNC.S ;  /* 0x00000000000073c6 */ /* 0x010f220000000000 */
[----:B------:R-:W-:Y:S05]  /*64a0*/  @!P2 BRA `(.L_x_87) ;  /* 0x000000000004a947 */ /* 0x000fea0003800000 */
[----:B------:R-:W-:Y:S01]  /*64b0*/  BPT.TRAP 0x1 ;  /* 0x000000040000795c */ /* 0x000fe20000300000 */
.L_x_87:
[----:B---3--:R-:W-:Y:S01]  /*64c0*/  ISETP.NE.AND P0, PT, R19, RZ, PT ;  /* 0x000000ff1300720c */ /* 0x008fe20003f05270 */
[----:B------:R-:W-:Y:S01]  /*64d0*/  UIADD3 UR4, UR4, 0x38440, URZ ;  /* 0x0003844004047890 */ /* 0x000fe2000fffe03f */
[CC--:B------:R-:W-:Y:S02]  /*64e0*/  ISETP.NE.AND P2, PT, R89.reuse, R18.reuse, PT ;  /* 0x000000125900720c */ /* 0x0c0fe40003f45270 */
[----:B------:R-:W-:Y:S01]  /*64f0*/  ISETP.EQ.OR P0, PT, R89, R18, !P0 ;  /* 0x000000125900720c */ /* 0x000fe20004702670 */
[----:B------:R-:W-:-:S09]  /*6500*/  UPRMT UR4, UR42, 0x654, UR4 ;  /* 0x000006542a047896 */ /* 0x000fd20008000004 */
[----:B----4-:R-:W-:Y:S03]  /*6510*/  SYNCS.ARRIVE.TRANS64.RED.A1T0 RZ, [UR4], RZ ;  /* 0x000000ffffff79a7 */ /* 0x010fe60008100404 */
[----:B------:R-:W-:Y:S05]  /*6520*/  @P0 BRA `(.L_x_88) ;  /* 0x0000000000fc0947 */ /* 0x000fea0003800000 */
[----:B------:R-:W-:-:S13]  /*6530*/  ISETP.NE.AND P0, PT, RZ, UR54, PT ;  /* 0x00000036ff007c0c */ /* 0x000fda000bf05270 */
[----:B------:R-:W-:Y:S05]  /*6540*/  @P0 BRA `(.L_x_88) ;  /* 0x0000000000f40947 */ /* 0x000fea0003800000 */
[----:B--2---:R-:W2:Y:S01]  /*6550*/  S2R R0, SR_LANEID ;  /* 0x0000000000007919 */ /* 0x004ea20000000000 */
[----:B------:R-:W-:Y:S01]  /*6560*/  ELECT P0, URZ, PT ;  /* 0x00000000003f782f */ /* 0x000fe20003800000 */
[----:B------:R-:W-:Y:S01]  /*6570*/  BSSY B0, `(.L_x_89) ;  /* 0x000002f000007945 */ /* 0x000fe20003800000 */
[----:B--2---:R-:W-:-:S11]  /*6580*/  IMAD.SHL.U32 R15, R0, 0x4, RZ ;  /* 0x00000004000f7824 */ /* 0x004fd600078e00ff */
[----:B------:R-:W-:Y:S05]  /*6590*/  @!P0 BRA `(.L_x_90) ;  /* 0x0000000000b08947 */ /* 0x000fea0003800000 */
[----:B------:R-:W-:Y:S01]  /*65a0*/  IMAD.SHL.U32 R0, R18, 0x8, RZ ;  /* 0x0000000812007824 */ /* 0x000fe200078e00ff */
[----:B------:R-:W-:Y:S01]  /*65b0*/  SHF.R.S32.HI R3, RZ, 0x1f, R18 ;  /* 0x0000001fff037819 */ /* 0x000fe20000011412 */
[----:B------:R-:W-:-:S03]  /*65c0*/  ULDC.64 UR4, c[0x0][0x820] ;  /* 0x0002080000047ab9 */ /* 0x000fc60000000a00 */
[----:B------:R-:W-:Y:S02]  /*65d0*/  SHF.L.U64.HI R8, R18, 0x3, R3 ;  /* 0x0000000312087819 */ /* 0x000fe40000010203 */
[----:B-1----:R-:W-:Y:S01]  /*65e0*/  IADD3 R4, P0, R0, UR4, RZ ;  /* 0x0000000400047c10 */ /* 0x002fe2000ff1e0ff */
[----:B------:R-:W1:Y:S03]  /*65f0*/  LDC.64 R2, c[0x0][0x290] ;  /* 0x0000a400ff027b82 */ /* 0x000e660000000a00 */
[----:B------:R-:W-:Y:S01]  /*6600*/  IADD3.X R5, R8, UR5, RZ, P0, !PT ;  /* 0x0000000508057c10 */ /* 0x000fe200087fe4ff */
[----:B------:R-:W-:-:S05]  /*6610*/  ULDC.64 UR4, c[0x0][0x818] ;  /* 0x0002060000047ab9 */ /* 0x000fca0000000a00 */
[----:B------:R-:W2:Y:S01]  /*6620*/  LDG.E.64 R4, desc[UR56][R4.64] ;  /* 0x0000003804047981 */ /* 0x000ea2000c1e1b00 */
[----:B-1----:R-:W-:Y:S01]  /*6630*/  IMAD.WIDE R6, R18, 0xc, R2 ;  /* 0x0000000c12067825 */ /* 0x002fe200078e0202 */
[----:B------:R-:W-:Y:S02]  /*6640*/  IADD3 R2, P0, R0, UR4, RZ ;  /* 0x0000000400027c10 */ /* 0x000fe4000ff1e0ff */
[----:B------:R-:W1:Y:S02]  /*6650*/  LDS R0, [UR49+0x1c] ;  /* 0x00001c31ff007984 */ /* 0x000e640008000800 */
[----:B------:R-:W-:Y:S02]  /*6660*/  IADD3.X R3, R8, UR5, RZ, P0, !PT ;  /* 0x0000000508037c10 */ /* 0x000fe400087fe4ff */
[----:B------:R-:W3:Y:S04]  /*6670*/  LDG.E R12, desc[UR56][R6.64] ;  /* 0x00000038060c7981 */ /* 0x000ee8000c1e1900 */
[----:B------:R4:W5:Y:S04]  /*6680*/  LDG.E R13, desc[UR56][R6.64+0x4] ;  /* 0x00000438060d7981 */ /* 0x000968000c1e1900 */
[----:B------:R-:W5:Y:S01]  /*6690*/  LDG.E.64 R2, desc[UR56][R2.64] ;  /* 0x0000003802027981 */ /* 0x000f62000c1e1b00 */
[----:B------:R-:W-:-:S03]  /*66a0*/  IMAD.U32 R8, RZ, RZ, UR49 ;  /* 0x00000031ff087e24 */ /* 0x000fc6000f8e00ff */
[----:B------:R-:W-:Y:S02]  /*66b0*/  STS [UR49+0x30], RZ ;  /* 0x000030ffff007988 */ /* 0x000fe40008000831 */
[----:B------:R-:W-:Y:S02]  /*66c0*/  SHF.R.U64 R8, R8, 0x4, RZ ;  /* 0x0000000408087819 */ /* 0x000fe400000012ff */
[----:B----4-:R-:W-:-:S03]  /*66d0*/  CS2R R6, SRZ ;  /* 0x0000000000067805 */ /* 0x010fc6000001ff00 */
[----:B------:R-:W-:Y:S04]  /*66e0*/  STS [UR49+0x10], R8 ;  /* 0x00001008ff007988 */ /* 0x000fe80008000831 */
[----:B------:R-:W-:Y:S01]  /*66f0*/  STS [UR49+0x14], R8 ;  /* 0x00001408ff007988 */ /* 0x000fe20008000831 */
[C---:B--2---:R-:W-:Y:S01]  /*6700*/  SHF.L.U64.HI R11, R4.reuse, 0x1, R5 ;  /* 0x00000001040b7819 */ /* 0x044fe20000010205 */
[----:B------:R-:W-:-:S03]  /*6710*/  IMAD.SHL.U32 R10, R4, 0x2, RZ ;  /* 0x00000002040a7824 */ /* 0x000fc600078e00ff */
[----:B------:R-:W-:Y:S02]  /*6720*/  LOP3.LUT R11, R11, 0x1fffffff, RZ, 0xc0, !PT ;  /* 0x1fffffff0b0b7812 */ /* 0x000fe400078ec0ff */
[----:B------:R-:W-:Y:S02]  /*6730*/  LOP3.LUT R10, R10, 0xfffffffe, RZ, 0xc0, !PT ;  /* 0xfffffffe0a0a7812 */ /* 0x000fe400078ec0ff */
[--C-:B------:R-:W-:Y:S02]  /*6740*/  SHF.R.U32.HI R5, RZ, 0x4, R11.reuse ;  /* 0x00000004ff057819 */ /* 0x100fe4000001160b */
[----:B------:R-:W-:Y:S02]  /*6750*/  SHF.R.U64 R10, R10, 0x4, R11 ;  /* 0x000000040a0a7819 */ /* 0x000fe4000000120b */
[----:B-1----:R-:W-:-:S03]  /*6760*/  LOP3.LUT R0, R0, 0xf, R5, 0xb8, !PT ;  /* 0x0000000f00007812 */ /* 0x002fc600078eb805 */
[----:B------:R-:W-:Y:S04]  /*6770*/  STS [UR49+0xc], R10 ;  /* 0x00000c0aff007988 */ /* 0x000fe80008000831 */
[----:B------:R-:W-:Y:S01]  /*6780*/  STS [UR49+0x1c], R0 ;  /* 0x00001c00ff007988 */ /* 0x000fe20008000831 */
[----:B---3--:R-:W-:-:S03]  /*6790*/  VIADD R4, R12, 0xffffffff ;  /* 0xffffffff0c047836 */ /* 0x008fc60000000000 */
[----:B------:R-:W1:Y:S04]  /*67a0*/  LDS R5, [UR49+0x1c] ;  /* 0x00001c31ff057984 */ /* 0x000e680008000800 */
[----:B-----5:R-:W-:Y:S01]  /*67b0*/  STS.64 [UR49], R2 ;  /* 0x00000002ff007988 */ /* 0x020fe20008000a31 */
[----:B-1----:R-:W-:-:S05]  /*67c0*/  LOP3.LUT R5, R5, 0xf0, RZ, 0xb8, !PT ;  /* 0x000000f005057812 */ /* 0x002fca00078eb8ff */
[----:B------:R1:W-:Y:S04]  /*67d0*/  STS [UR49+0x1c], R5 ;  /* 0x00001c05ff007988 */ /* 0x0003e80008000831 */
[----:B------:R-:W2:Y:S01]  /*67e0*/  LDS R9, [UR49+0x1c] ;  /* 0x00001c31ff097984 */ /* 0x000ea20008000800 */
[----:B-1----:R-:W-:-:S05]  /*67f0*/  VIADD R5, R13, 0xffffffff ;  /* 0xffffffff0d057836 */ /* 0x002fca0000000000 */
[----:B------:R-:W-:Y:S01]  /*6800*/  STS.128 [UR49+0x20], R4 ;  /* 0x00002004ff007988 */ /* 0x000fe20008000c31 */
[----:B--2---:R-:W-:-:S05]  /*6810*/  LOP3.LUT R9, R9, 0xf00, RZ, 0xb8, !PT ;  /* 0x00000f0009097812 */ /* 0x004fca00078eb8ff */
[----:B------:R-:W-:Y:S04]  /*6820*/  STS.64 [UR49+0x18], R8 ;  /* 0x00001808ff007988 */ /* 0x000fe80008000a31 */
[----:B------:R-:W1:Y:S02]  /*6830*/  LDS R14, [UR49+0x1c] ;  /* 0x00001c31ff0e7984 */ /* 0x000e640008000800 */
[----:B-1----:R-:W-:-:S05]  /*6840*/  LOP3.LUT R0, R14, 0xf000, RZ, 0xb8, !PT ;  /* 0x0000f0000e007812 */ /* 0x002fca00078eb8ff */
[----:B------:R2:W-:Y:S02]  /*6850*/  STS [UR49+0x1c], R0 ;  /* 0x00001c00ff007988 */ /* 0x0005e40008000831 */
.L_x_90:
[----:B------:R-:W-:Y:S05]  /*6860*/  BSYNC B0 ;  /* 0x0000000000007941 */ /* 0x000fea0003800000 */
.L_x_89:
[----:B------:R-:W-:Y:S01]  /*6870*/  NOP ;  /* 0x0000000000007918 */ /* 0x000fe20000000000 */
[----:B-1----:R1:W3:Y:S01]  /*6880*/  LDS R5, [R15+UR49] ;  /* 0x000000310f057984 */ /* 0x0022e20008000800 */
[----:B------:R-:W-:Y:S02]  /*6890*/  ELECT P0, URZ, PT ;  /* 0x00000000003f782f */ /* 0x000fe40003800000 */
[----:B------:R-:W-:Y:S01]  /*68a0*/  IADD3 R2, P3, R15, UR58, RZ ;  /* 0x0000003a0f027c10 */ /* 0x000fe2000ff7e0ff */
[----:B------:R-:W-:Y:S04]  /*68b0*/  BSSY B0, `(.L_x_91) ;  /* 0x0000005000007945 */ /* 0x000fe80003800000 */
[----:B------:R-:W-:-:S06]  /*68c0*/  IMAD.X R3, RZ, RZ, UR59, P3 ;  /* 0x0000003bff037e24 */ /* 0x000fcc00098e06ff */
[----:B-1----:R-:W-:Y:S05]  /*68d0*/  @!P0 BRA `(.L_x_92) ;  /* 0x0000000000088947 */ /* 0x002fea0003800000 */
[----:B------:R0:W-:Y:S01]  /*68e0*/  UTMACMDFLUSH ;  /* 0x00000000000079b7 */ /* 0x0001e20000000000 */
[----:B------:R-:W-:-:S04]  /*68f0*/  DEPBAR.LE SB0, 0x0 ;  /* 0x000080000000791a */ /* 0x000fc80000000000 */
.L_x_92:
[----:B------:R-:W-:Y:S05]  /*6900*/  BSYNC B0 ;  /* 0x0000000000007941 */ /* 0x000fea0003800000 */
.L_x_91:
[----:B---3--:R3:W5:Y:S02]  /*6910*/  ATOMG.E.EXCH.STRONG.GPU PT, RZ, [R2], R5 ;  /* 0x0000000502ff73a8 */ /* 0x00876400041ee100 */
.L_x_88:
[----:B------:R-:W-:Y:S01]  /*6920*/  UIMAD.WIDE.U32 UR4, UR60, -0x55555555, URZ ;  /* 0xaaaaaaab3c0478a5 */ /* 0x000fe2000f8e003f */
[----:B------:R-:W-:Y:S01]  /*6930*/  ISETP.NE.AND P0, PT, R19, RZ, PT ;  /* 0x000000ff1300720c */ /* 0x000fe20003f05270 */
[----:B------:R-:W-:Y:S01]  /*6940*/  UIADD3 UR38, UR38, 0x1, URZ ;  /* 0x0000000126267890 */ /* 0x000fe2000fffe03f */
[----:B-1----:R-:W-:Y:S01]  /*6950*/  SEL R4, RZ, 0x1, !P2 ;  /* 0x00000001ff047807 */ /* 0x002fe20005000000 */
[----:B------:R-:W-:Y:S02]  /*6960*/  USHF.R.U32.HI UR4, URZ, 0x2, UR5 ;  /* 0x000000023f047899 */ /* 0x000fe40008011605 */
[----:B------:R-:W-:Y:S02]  /*6970*/  UISETP.NE.AND UP0, UPT, UR38, 0x8, UPT ;  /* 0x000000082600788c */ /* 0x000fe4000bf05270 */
[----:B------:R-:W-:Y:S02]  /*6980*/  UIMAD UR60, UR4, -0x6, UR60 ;  /* 0xfffffffa043c78a4 */ /* 0x000fe4000f8e023c */
[----:B------:R-:W-:-:S02]  /*6990*/  USEL UR4, URZ, 0x1, UP0 ;  /* 0x000000013f047887 */ /* 0x000fc40008000000 */
[----:B------:R-:W-:Y:S02]  /*69a0*/  UIADD3 UR36, UR36, 0x4, URZ ;  /* 0x0000000424247890 */ /* 0x000fe4000fffe03f */
[----:B------:R-:W-:Y:S02]  /*69b0*/  USEL UR38, UR38, URZ, UP0 ;  /* 0x0000003f26267287 */ /* 0x000fe40008000000 */
[----:B------:R-:W-:Y:S01]  /*69c0*/  LOP3.LUT R91, R91, UR4, RZ, 0x3c, !PT ;  /* 0x000000045b5b7c12 */ /* 0x000fe2000f8e3cff */
[----:B------:R-:W-:Y:S09]  /*69d0*/  @P0 BRA `(.L_x_93) ;  /* 0xffffffcc002c0947 */ /* 0x000ff2000383ffff */
[----:B------:R-:W-:-:S04]  /*69e0*/  DEPBAR.LE SB0, 0x0 ;  /* 0x000080000000791a */ /* 0x000fc80000000000 */
[----:B------:R-:W-:Y:S05]  /*69f0*/  @!P1 BRA `(.L_x_94) ;  /* 0x0000000000049947 */ /* 0x000fea0003800000 */
[----:B------:R-:W-:Y:S01]  /*6a00*/  BPT.TRAP 0x1 ;  /* 0x000000040000795c */ /* 0x000fe20000300000 */
.L_x_94:
[----:B------:R-:W-:-:S04]  /*6a10*/  ULEA UR43, UR55, UR43, 0x3 ;  /* 0x0000002b372b7291 */ /* 0x000fc8000f8e183f */
[----:B------:R-:W-:-:S04]  /*6a20*/  UIADD3 UR43, UR43, 0x38500, URZ ;  /* 0x000385002b2b7890 */ /* 0x000fc8000fffe03f */
[----:B------:R-:W-:-:S09]  /*6a30*/  UPRMT UR43, UR42, 0x654, UR43 ;  /* 0x000006542a2b7896 */ /* 0x000fd2000800002b */
[----:B-----5:R-:W-:Y:S01]  /*6a40*/  SYNCS.ARRIVE.TRANS64.RED.A1T0 RZ, [UR43], RZ ;  /* 0x000000ffffff79a7 */ /* 0x020fe2000810042b */
[----:B------:R-:W-:Y:S05]  /*6a50*/  EXIT ;  /* 0x000000000000794d */ /* 0x000fea0003800000 */
.L_x_19:
[----:B------:R-:W-:-:S08]  /*6a60*/  NOP ;  /* 0x0000000000007918 */ /* 0x000fd00000000000 */
[----:B----45:R-:W1:-:S00]  /*6a70*/  USETMAXREG.DEALLOC.CTAPOOL 0x28 ;  /* 0x00000028000079c8 */ /* 0x030e4000080e0500 */
[----:B------:R-:W-:-:S06]  /*6a80*/  UISETP.NE.AND UP1, UPT, UR54, 0x3, UPT ;  /* 0x000000033600788c */ /* 0x000fcc000bf25270 */
[----:B------:R-:W-:-:S13]  /*6a90*/  PLOP3.LUT P1, PT, PT, PT, UP1, 0x80, 0x0 ;  /* 0x000000000000781c */ /* 0x000fda0003f2f018 */
[----:B-1----:R-:W-:Y:S05]  /*6aa0*/  @!P1 BRA `(.L_x_95) ;  /* 0x0000003400649947 */ /* 0x002fea0003800000 */
[----:B------:R-:W-:-:S13]  /*6ab0*/  ISETP.NE.AND P0, PT, RZ, UR54, PT ;  /* 0x00000036ff007c0c */ /* 0x000fda000bf05270 */
[----:B------:R-:W-:Y:S05]  /*6ac0*/  @!P0 BRA `(.L_x_96) ;  /* 0x0000001800208947 */ /* 0x000fea0003800000 */
[----:B------:R-:W-:-:S06]  /*6ad0*/  UISETP.NE.AND UP0, UPT, UR54, 0x2, UPT ;  /* 0x000000023600788c */ /* 0x000fcc000bf05270 */
[----:B------:R-:W-:-:S13]  /*6ae0*/  PLOP3.LUT P0, PT, PT, PT, UP0, 0x80, 0x0 ;  /* 0x000000000000781c */ /* 0x000fda0003f0f008 */
[----:B--2---:R-:W-:Y:S05]  /*6af0*/  @P0 EXIT ;  /* 0x000000000000094d */ /* 0x004fea0003800000 */
[----:B------:R-:W1:Y:S01]  /*6b00*/  S2UR UR4, SR_CTAID.Y ;  /* 0x00000000000479c3 */ /* 0x000e620000002600 */
[----:B------:R-:W-:Y:S01]  /*6b10*/  ELECT P0, URZ, PT ;  /* 0x00000000003f782f */ /* 0x000fe20003800000 */
[----:B------:R-:W-:Y:S01]  /*6b20*/  BSSY B0, `(.L_x_97) ;  /* 0x000001d000007945 */ /* 0x000fe20003800000 */
[----:B-1----:R-:W-:-:S11]  /*6b30*/  UIMAD UR4, UR4, UR39, UR40 ;  /* 0x00000027040472a4 */ /* 0x002fd6000f8e0228 */
[----:B------:R-:W-:Y:S05]  /*6b40*/  @!P0 BRA `(.L_x_98) ;  /* 0x0000000000688947 */ /* 0x000fea0003800000 */
[----:B------:R-:W1:Y:S01]  /*6b50*/  LDC.64 R4, c[0x0][0x600] ;  /* 0x00018000ff047b82 */ /* 0x000e620000000a00 */
[----:B------:R-:W-:Y:S02]  /*6b60*/  UMOV UR5, 0x400 ;  /* 0x0000040000057882 */ /* 0x000fe40000000000 */
[----:B------:R-:W-:-:S05]  /*6b70*/  ULEA UR5, UR41, UR5, 0x18 ;  /* 0x0000000529057291 */ /* 0x000fca000f8ec03f */
[----:B------:R-:W1:Y:S08]  /*6b80*/  LDC.64 R6, c[0x0][0x608] ;  /* 0x00018200ff067b82 */ /* 0x000e700000000a00 */
[----:B------:R-:W2:Y:S08]  /*6b90*/  LDC.64 R32, c[0x0][0x610] ;  /* 0x00018400ff207b82 */ /* 0x000eb00000000a00 */
[----:B------:R-:W2:Y:S01]  /*6ba0*/  LDC.64 R34, c[0x0][0x618] ;  /* 0x00018600ff227b82 */ /* 0x000ea20000000a00 */
[----:B-1----:R1:W-:Y:S07]  /*6bb0*/  STS.128 [UR5+0x38700], R4 ;  /* 0x03870004ff007988 */ /* 0x0023ee0008000c05 */
[----:B------:R-:W3:Y:S08]  /*6bc0*/  LDC.64 R28, c[0x0][0x620] ;  /* 0x00018800ff1c7b82 */ /* 0x000ef00000000a00 */
[----:B------:R-:W3:Y:S01]  /*6bd0*/  LDC.64 R30, c[0x0][0x628] ;  /* 0x00018a00ff1e7b82 */ /* 0x000ee20000000a00 */
[----:B--2---:R2:W-:Y:S07]  /*6be0*/  STS.128 [UR5+0x38710], R32 ;  /* 0x03871020ff007988 */ /* 0x0045ee0008000c05 */
[----:B------:R-:W4:Y:S08]  /*6bf0*/  LDC.64 R24, c[0x0][0x630] ;  /* 0x00018c00ff187b82 */ /* 0x000f300000000a00 */
[----:B------:R-:W4:Y:S08]  /*6c00*/  LDC.64 R26, c[0x0][0x638] ;  /* 0x00018e00ff1a7b82 */ /* 0x000f300000000a00 */
[----:B------:R-:W5:Y:S01]  /*6c10*/  LDC.64 R20, c[0x0][0x640] ;  /* 0x00019000ff147b82 */ /* 0x000f620000000a00 */
[----:B---3--:R2:W-:Y:S07]  /*6c20*/  STS.128 [UR5+0x38720], R28 ;  /* 0x0387201cff007988 */ /* 0x0085ee0008000c05 */
[----:B------:R-:W5:Y:S08]  /*6c30*/  LDC.64 R22, c[0x0][0x648] ;  /* 0x00019200ff167b82 */ /* 0x000f700000000a00 */
[----:B------:R-:W3:Y:S01]  /*6c40*/  LDC.64 R12, c[0x0][0x650] ;  /* 0x00019400ff0c7b82 */ /* 0x000ee20000000a00 */
[----:B----4-:R2:W-:Y:S07]  /*6c50*/  STS.128 [UR5+0x38730], R24 ;  /* 0x03873018ff007988 */ /* 0x0105ee0008000c05 */
[----:B------:R-:W3:Y:S08]  /*6c60*/  LDC.64 R14, c[0x0][0x658] ;  /* 0x00019600ff0e7b82 */ /* 0x000ef00000000a00 */
[----:B------:R-:W4:Y:S01]  /*6c70*/  LDC.64 R8, c[0x0][0x660] ;  /* 0x00019800ff087b82 */ /* 0x000f220000000a00 */
[----:B-----5:R2:W-:Y:S07]  /*6c80*/  STS.128 [UR5+0x38740], R20 ;  /* 0x03874014ff007988 */ /* 0x0205ee0008000c05 */
[----:B------:R-:W4:Y:S08]  /*6c90*/  LDC.64 R10, c[0x0][0x668] ;  /* 0x00019a00ff0a7b82 */ /* 0x000f300000000a00 */
[----:B-1----:R-:W1:Y:S01]  /*6ca0*/  LDC.64 R4, c[0x0][0x670] ;  /* 0x00019c00ff047b82 */ /* 0x002e620000000a00 */
[----:B---3--:R2:W-:Y:S07]  /*6cb0*/  STS.128 [UR5+0x38750], R12 ;  /* 0x0387500cff007988 */ /* 0x0085ee0008000c05 */
[----:B------:R-:W1:Y:S01]  /*6cc0*/  LDC.64 R6, c[0x0][0x678] ;  /* 0x00019e00ff067b82 */ /* 0x000e620000000a00 */
[----:B----4-:R2:W-:Y:S04]  /*6cd0*/  STS.128 [UR5+0x38760], R8 ;  /* 0x03876008ff007988 */ /* 0x0105e80008000c05 */
[----:B-1----:R2:W-:Y:S02]  /*6ce0*/  STS.128 [UR5+0x38770], R4 ;  /* 0x03877004ff007988 */ /* 0x0025e40008000c05 */
.L_x_98:
[----:B------:R-:W-:Y:S05]  /*6cf0*/  BSYNC B0 ;  /* 0x0000000000007941 */ /* 0x000fea0003800000 */
.L_x_97:
[----:B------:R-:W-:Y:S01]  /*6d00*/  ELECT P0, URZ, PT ;  /* 0x00000000003f782f */ /* 0x000fe20003800000 */
[----:B------:R-:W-:Y:S01]  /*6d10*/  NOP ;  /* 0x0000000000007918 */ /* 0x000fe20000000000 */
[----:B------:R-:W-:Y:S01]  /*6d20*/  ULDC UR5, c[0x0][0x884] ;  /* 0x0002210000057ab9 */ /* 0x000fe20000000800 */
[----:B------:R-:W-:Y:S01]  /*6d30*/  ULDC.64 UR6, c[0x0][0x800] ;  /* 0x0002000000067ab9 */ /* 0x000fe20000000a00 */
[----:B------:R-:W-:Y:S01]  /*6d40*/  ULEA UR4, UR5, UR4, 0x1 ;  /* 0x0000000405047291 */ /* 0x000fe2000f8e083f */
[----:B------:R-:W-:Y:S03]  /*6d50*/  BSSY B0, `(.L_x_99) ;  /* 0x0000033000007945 */ /* 0x000fe60003800000 */
[----:B------:R-:W-:-:S05]  /*6d60*/  UIMAD.WIDE UR6, UR4, 0x80, UR6 ;  /* 0x00000080040678a5 */ /* 0x000fca000f8e0206 */
[----:B------:R-:W-:Y:S07]  /*6d70*/  @!P0 BRA `(.L_x_100) ;  /* 0x0000000000c08947 */ /* 0x000fee0003800000 */
[----:B------:R-:W-:Y:S01]  /*6d80*/  ULDC.64 UR4, c[0x0][0x808] ;  /* 0x0002020000047ab9 */ /* 0x000fe20000000a00 */
[----:B------:R-:W-:Y:S01]  /*6d90*/  ULDC.64 UR8, c[0x0][0x810] ;  /* 0x0002040000087ab9 */ /* 0x000fe20000000a00 */
[----:B------:R-:W-:Y:S02]  /*6da0*/  ISETP.NE.U32.AND P0, PT, RZ, UR4, PT ;  /* 0x00000004ff007c0c */ /* 0x000fe4000bf05070 */
[----:B------:R-:W-:Y:S02]  /*6db0*/  ISETP.NE.U32.AND P1, PT, RZ, UR8, PT ;  /* 0x00000008ff007c0c */ /* 0x000fe4000bf25070 */
[----:B------:R-:W-:Y:S02]  /*6dc0*/  ISETP.NE.AND.EX P0, PT, RZ, UR5, PT, P0 ;  /* 0x00000005ff007c0c */ /* 0x000fe4000bf05300 */
[----:B------:R-:W-:-:S11]  /*6dd0*/  ISETP.NE.AND.EX P1, PT, RZ, UR9, PT, P1 ;  /* 0x00000009ff007c0c */ /* 0x000fd6000bf25310 */
[----:B------:R-:W-:Y:S05]  /*6de0*/  @!P0 BRA `(.L_x_101) ;  /* 0x0000000000188947 */ /* 0x000fea0003800000 */
[----:B--2---:R-:W-:-:S04]  /*6df0*/  LEA R4, P0, R18, UR4, 0x3 ;  /* 0x0000000412047c11 */ /* 0x004fc8000f8018ff */
[----:B------:R-:W-:-:S06]  /*6e00*/  LEA.HI.X R5, R18, UR5, R3, 0x3, P0 ;  /* 0x0000000512057c11 */ /* 0x000fcc00080f1c03 */
[----:B------:R-:W2:Y:S01]  /*6e10*/  LDG.E.64 R4, desc[UR56][R4.64] ;  /* 0x0000003804047981 */ /* 0x000ea2000c1e1b00 */
[----:B------:R-:W-:Y:S02]  /*6e20*/  UMOV UR4, 0x400 ;  /* 0x0000040000047882 */ /* 0x000fe40000000000 */
[----:B------:R-:W-:-:S09]  /*6e30*/  ULEA UR4, UR41, UR4, 0x18 ;  /* 0x0000000429047291 */ /* 0x000fd2000f8ec03f */
[----:B--2---:R1:W-:Y:S03]  /*6e40*/  STS.64 [UR4+0x38700], R4 ;  /* 0x03870004ff007988 */ /* 0x0043e60008000a04 */
.L_x_101:
[----:B------:R-:W-:Y:S05]  /*6e50*/  @!P1 BRA `(.L_x_100) ;  /* 0x0000000000889947 */ /* 0x000fea0003800000 */
[----:B-12---:R-:W-:-:S04]  /*6e60*/  LEA R4, P0, R18, UR8, 0x3 ;  /* 0x0000000812047c11 */ /* 0x006fc8000f8018ff */
[----:B------:R-:W-:-:S06]  /*6e70*/  LEA.HI.X R5, R18, UR9, R3, 0x3, P0 ;  /* 0x0000000912057c11 */ /* 0x000fcc00080f1c03 */
[----:B------:R-:W2:Y:S01]  /*6e80*/  LDG.E.64 R4, desc[UR56][R4.64] ;  /* 0x0000003804047981 */ /* 0x000ea2000c1e1b00 */
[----:B------:R-:W-:Y:S02]  /*6e90*/  UMOV UR4, 0x400 ;  /* 0x0000040000047882 */ /* 0x000fe40000000000 */
[----:B------:R-:W-:-:S04]  /*6ea0*/  ULEA UR4, UR41, UR4, 0x18 ;  /* 0x0000000429047291 */ /* 0x000fc8000f8ec03f */
[----:B------:R-:W-:-:S05]  /*6eb0*/  UIADD3 UR5, UR4, 0x38700, URZ ;  /* 0x0003870004057890 */ /* 0x000fca000fffe03f */
[----:B------:R-:W1:Y:S01]  /*6ec0*/  LDS R3, [UR4+0x3871c] ;  /* 0x03871c04ff037984 */ /* 0x000e620008000800 */
[----:B------:R-:W-:-:S03]  /*6ed0*/  IMAD.U32 R8, RZ, RZ, UR5 ;  /* 0x00000005ff087e24 */ /* 0x000fc6000f8e00ff */
[----:B------:R-:W-:Y:S02]  /*6ee0*/  STS [UR4+0x38730], RZ ;  /* 0x038730ffff007988 */ /* 0x000fe40008000804 */
[----:B------:R-:W-:-:S05]  /*6ef0*/  SHF.R.U64 R8, R8, 0x4, RZ ;  /* 0x0000000408087819 */ /* 0x000fca00000012ff */
[----:B------:R-:W-:Y:S04]  /*6f00*/  STS [UR4+0x38710], R8 ;  /* 0x03871008ff007988 */ /* 0x000fe80008000804 */
[----:B------:R-:W-:Y:S01]  /*6f10*/  STS [UR4+0x38714], R8 ;  /* 0x03871408ff007988 */ /* 0x000fe20008000804 */
[----:B--2---:R-:W-:Y:S01]  /*6f20*/  SHF.L.U64.HI R11, R4, 0x1, R5 ;  /* 0x00000001040b7819 */ /* 0x004fe20000010205 */
[----:B------:R-:W-:-:S03]  /*6f30*/  VIADD R5, R0, 0xffffffff ;  /* 0xffffffff00057836 */ /* 0x000fc60000000000 */
[----:B------:R-:W-:-:S04]  /*6f40*/  LOP3.LUT R11, R11, 0x1fffffff, RZ, 0xc0, !PT ;  /* 0x1fffffff0b0b7812 */ /* 0x000fc800078ec0ff */
[----:B------:R-:W-:-:S04]  /*6f50*/  SHF.R.U32.HI R6, RZ, 0x4, R11 ;  /* 0x00000004ff067819 */ /* 0x000fc8000001160b */
[----:B-1----:R-:W-:-:S05]  /*6f60*/  LOP3.LUT R3, R3, 0xf, R6, 0xb8, !PT ;  /* 0x0000000f03037812 */ /* 0x002fca00078eb806 */
[----:B------:R1:W-:Y:S04]  /*6f70*/  STS [UR4+0x3871c], R3 ;  /* 0x03871c03ff007988 */ /* 0x0003e80008000804 */
[----:B------:R-:W2:Y:S01]  /*6f80*/  LDS R6, [UR4+0x3871c] ;  /* 0x03871c04ff067984 */ /* 0x000ea20008000800 */
[----:B-1----:R-:W-:Y:S02]  /*6f90*/  IMAD.SHL.U32 R3, R4, 0x2, RZ ;  /* 0x0000000204037824 */ /* 0x002fe400078e00ff */
[----:B------:R-:W-:-:S03]  /*6fa0*/  VIADD R4, R2, 0xffffffff ;  /* 0xffffffff02047836 */ /* 0x000fc60000000000 */
[----:B------:R-:W-:-:S04]  /*6fb0*/  LOP3.LUT R2, R3, 0xfffffffe, RZ, 0xc0, !PT ;  /* 0xfffffffe03027812 */ /* 0x000fc800078ec0ff */
[----:B------:R-:W-:-:S05]  /*6fc0*/  SHF.R.U64 R2, R2, 0x4, R11 ;  /* 0x0000000402027819 */ /* 0x000fca000000120b */
[----:B------:R-:W-:Y:S01]  /*6fd0*/  STS [UR4+0x3870c], R2 ;  /* 0x03870c02ff007988 */ /* 0x000fe20008000804 */
[----:B--2---:R-:W-:-:S05]  /*6fe0*/  LOP3.LUT R6, R6, 0xf0, RZ, 0xb8, !PT ;  /* 0x000000f006067812 */ /* 0x004fca00078eb8ff */
[----:B------:R1:W-:Y:S04]  /*6ff0*/  STS [UR4+0x3871c], R6 ;  /* 0x03871c06ff007988 */ /* 0x0003e80008000804 */
[----:B------:R-:W2:Y:S01]  /*7000*/  LDS R9, [UR4+0x3871c] ;  /* 0x03871c04ff097984 */ /* 0x000ea20008000800 */
[----:B-1----:R-:W-:-:S05]  /*7010*/  CS2R R6, SRZ ;  /* 0x0000000000067805 */ /* 0x002fca000001ff00 */
[----:B------:R-:W-:Y:S01]  /*7020*/  STS.128 [UR4+0x38720], R4 ;  /* 0x03872004ff007988 */ /* 0x000fe20008000c04 */
[----:B--2---:R-:W-:-:S05]  /*7030*/  LOP3.LUT R9, R9, 0xf00, RZ, 0xb8, !PT ;  /* 0x00000f0009097812 */ /* 0x004fca00078eb8ff */
[----:B------:R-:W-:Y:S04]  /*7040*/  STS.64 [UR4+0x38718], R8 ;  /* 0x03871808ff007988 */ /* 0x000fe80008000a04 */
[----:B------:R-:W1:Y:S02]  /*7050*/  LDS R10, [UR4+0x3871c] ;  /* 0x03871c04ff0a7984 */ /* 0x000e640008000800 */
[----:B-1----:R-:W-:-:S05]  /*7060*/  LOP3.LUT R0, R10, 0xf000, RZ, 0xb8, !PT ;  /* 0x0000f0000a007812 */ /* 0x002fca00078eb8ff */
[----:B------:R3:W-:Y:S02]  /*7070*/  STS [UR4+0x3871c], R0 ;  /* 0x03871c00ff007988 */ /* 0x0007e40008000804 */
.L_x_100:
[----:B------:R-:W-:Y:S05]  /*7080*/  BSYNC B0 ;  /* 0x0000000000007941 */ /* 0x000fea0003800000 */
.L_x_99:
[----:B---3--:R-:W3:Y:S01]  /*7090*/  S2R R0, SR_LANEID ;  /* 0x0000000000007919 */ /* 0x008ee20000000000 */
[----:B------:R-:W-:Y:S01]  /*70a0*/  ELECT P0, URZ, PT ;  /* 0x00000000003f782f */ /* 0x000fe20003800000 */
[----:B------:R-:W-:Y:S01]  /*70b0*/  NOP ;  /* 0x0000000000007918 */ /* 0x000fe20000000000 */
[----:B------:R-:W-:Y:S01]  /*70c0*/  UMOV UR4, URZ ;  /* 0x0000003f00047c82 */ /* 0x000fe20008000000 */
[----:B------:R-:W-:Y:S10]  /*70d0*/  BSSY B0, `(.L_x_102) ;  /* 0x0000004000007945 */ /* 0x000ff40003800000 */
[----:B------:R-:W-:Y:S05]  /*70e0*/  @!P0 BRA `(.L_x_103) ;  /* 0x0000000000088947 */ /* 0x000fea0003800000 */
[----:B------:R0:W-:Y:S01]  /*70f0*/  UTMACMDFLUSH ;  /* 0x00000000000079b7 */ /* 0x0001e20000000000 */
[----:B------:R-:W-:-:S04]  /*7100*/  DEPBAR.LE SB0, 0x0 ;  /* 0x000080000000791a */ /* 0x000fc80000000000 */
.L_x_103:
[----:B------:R-:W-:Y:S05]  /*7110*/  BSYNC B0 ;  /* 0x0000000000007941 */ /* 0x000fea0003800000 */
.L_x_102:
[----:B------:R-:W-:Y:S01]  /*7120*/  UMOV UR5, 0x400 ;  /* 0x0000040000057882 */ /* 0x000fe20000000000 */
[----:B-123--:R-:W-:Y:S01]  /*7130*/  IMAD.SHL.U32 R4, R0, 0x4, RZ ;  /* 0x0000000400047824 */ /* 0x00efe200078e00ff */
[----:B------:R-:W-:-:S04]  /*7140*/  ULEA UR5, UR41, UR5, 0x18 ;  /* 0x0000000529057291 */ /* 0x000fc8000f8ec03f */
[----:B------:R-:W-:Y:S01]  /*7150*/  UIADD3 UR24, UR5, 0x38700, URZ ;  /* 0x0003870005187890 */ /* 0x000fe2000fffe03f */
[----:B------:R-:W-:Y:S01]  /*7160*/  IADD3 R2, P0, R4, UR6, RZ ;  /* 0x0000000604027c10 */ /* 0x000fe2000ff1e0ff */
[----:B------:R-:W-:-:S04]  /*7170*/  IMAD.MOV.U32 R0, RZ, RZ, RZ ;  /* 0x000000ffff007224 */ /* 0x000fc800078e00ff */
[----:B------:R-:W-:-:S03]  /*7180*/  IMAD.X R3, RZ, RZ, UR7, P0 ;  /* 0x00000007ff037e24 */ /* 0x000fc600080e06ff */
[----:B------:R-:W1:Y:S01]  /*7190*/  LDS R5, [R4+UR24] ;  /* 0x0000001804057984 */ /* 0x000e620008000800 */
[----:B------:R-:W-:-:S03]  /*71a0*/  SHF.L.U32 R0, R0, 0x1f, RZ ;  /* 0x0000001f00007819 */ /* 0x000fc600000006ff */
[----:B-1----:R1:W2:Y:S02]  /*71b0*/  ATOMG.E.EXCH.STRONG.GPU PT, RZ, [R2], R5 ;  /* 0x0000000502ff73a8 */ /* 0x0022a400041ee100 */
[----:B--2---:R-:W2:Y:S01]  /*71c0*/  SYNCS.PHASECHK.TRANS64.TRYWAIT P0, [UR5+0x38528], R0 ;  /* 0x03852800ff0075a7 */ /* 0x004ea20008000145 */
[----:B------:R-:W-:Y:S02]  /*71d0*/  ULOP3.LUT UR25, UR53, 0x1, URZ, 0xfc, !UPT ;  /* 0x0000000135197892 */ /* 0x000fe4000f8efc3f */
[----:B------:R-:W-:Y:S01]  /*71e0*/  ULOP3.LUT UR26, UR51, 0x2, URZ, 0xfc, !UPT ;  /* 0x00000002331a7892 */ /* 0x000fe2000f8efc3f */
[----:B-12---:R-:W-:Y:S11]  /*71f0*/  @!P0 BRA `(.L_x_104) ;  /* 0x00000054001c8947 */ /* 0x006ff60003800000 */
.L_x_232:
[----:B------:R-:W-:Y:S01]  /*7200*/  IMAD.MOV.U32 R2, RZ, RZ, 0x1 ;  /* 0x00000001ff027424 */ /* 0x000fe200078e00ff */
[----:B------:R-:W-:Y:S01]  /*7210*/  ULDC UR27, c[0x0][0x598] ;  /* 0x00016600001b7ab9 */ /* 0x000fe20000000800 */
[----:B-1----:R-:W-:Y:S01]  /*7220*/  IMAD.MOV.U32 R0, RZ, RZ, 0x1 ;  /* 0x00000001ff007424 */ /* 0x002fe200078e00ff */
[----:B------:R-:W-:Y:S01]  /*7230*/  ULDC UR28, c[0x0][0x580] ;  /* 0x00016000001c7ab9 */ /* 0x000fe20000000800 */
[----:B------:R-:W-:Y:S01]  /*7240*/  IMAD.MOV.U32 R12, RZ, RZ, RZ ;  /* 0x000000ffff0c7224 */ /* 0x000fe200078e00ff */
[----:B------:R-:W-:Y:S01]  /*7250*/  ULDC.64 UR20, c[0x0][0x590] ;  /* 0x0001640000147ab9 */ /* 0x000fe20000000a00 */
[----:B------:R-:W-:-:S05]  /*7260*/  ULDC.64 UR22, c[0x0][0x588] ;  /* 0x0001620000167ab9 */ /* 0x000fca0000000a00 */
.L_x_141:
[----:B------:R-:W-:-:S06]  /*7270*/  UISETP.NE.AND UP0, UPT, UR25, 0x3, UPT ;  /* 0x000000031900788c */ /* 0x000fcc000bf05270 */
[----:B------:R-:W-:-:S13]  /*7280*/  PLOP3.LUT P1, PT, PT, PT, UP0, 0x80, 0x0 ;  /* 0x000000000000781c */ /* 0x000fda0003f2f008 */
[----:B-1-345:R-:W-:Y:S05]  /*7290*/  @!P1 BRA `(.L_x_105) ;  /* 0x0000000000049947 */ /* 0x03afea0003800000 */
[----:B------:R-:W-:Y:S01]  /*72a0*/  BPT.TRAP 0x1 ;  /* 0x000000040000795c */ /* 0x000fe20000300000 */
.L_x_105:
[----:B------:R-:W-:Y:S01]  /*72b0*/  ULEA UR8, UR4, UR5, 0x3 ;  /* 0x0000000504087291 */ /* 0x000fe2000f8e183f */
[----:B------:R-:W-:-:S08]  /*72c0*/  SHF.L.U32 R3, R12, 0x1f, RZ ;  /* 0x0000001f0c037819 */ /* 0x000fd000000006ff */
[----:B------:R-:W1:Y:S02]  /*72d0*/  SYNCS.PHASECHK.TRANS64.TRYWAIT P0, [UR8+0x38400], R3 ;  /* 0x03840003ff0075a7 */ /* 0x000e640008000148 */
[----:B-1----:R-:W-:Y:S05]  /*72e0*/  @!P0 BRA `(.L_x_106) ;  /* 0x0000005000f88947 */ /* 0x002fea0003800000 */
.L_x_233:
[----:B------:R-:W-:-:S09]  /*72f0*/  ULEA UR9, UR4, UR5, 0x4 ;  /* 0x0000000504097291 */ /* 0x000fd2000f8e203f */
[----:B-1----:R-:W1:Y:S01]  /*7300*/  LDS.128 R4, [UR9+0x38530] ;  /* 0x03853009ff047984 */ /* 0x002e620008000c00 */
[----:B------:R-:W-:Y:S01]  /*7310*/  @!PT LDS RZ, [RZ] ;  /* 0x00000000fffff984 */ /* 0x000fe20000000800 */
[----:B------:R-:W-:Y:S01]  /*7320*/  @!PT LDS RZ, [RZ] ;  /* 0x00000000fffff984 */ /* 0x000fe20000000800 */
[----:B------:R-:W-:Y:S01]  /*7330*/  @!PT LDS RZ, [RZ] ;  /* 0x00000000fffff984 */ /* 0x000fe20000000800 */
[----:B------:R-:W-:Y:S01]  /*7340*/  @!PT LDS RZ, [RZ] ;  /* 0x00000000fffff984 */ /* 0x000fe20000000800 */
[----:B------:R2:W-:Y:S06]  /*7350*/  MEMBAR.ALL.CTA ;  /* 0x0000000000007992 */ /* 0x0005ec0000008000 */
[----:B--2---:R-:W2:Y:S01]  /*7360*/  FENCE.VIEW.ASYNC.S ;  /* 0x00000000000073c6 */ /* 0x004ea20000000000 */
[----:B------:R-:W-:Y:S05]  /*7370*/  @!P1 BRA `(.L_x_107) ;  /* 0x0000000000049947 */ /* 0x000fea0003800000 */
[----:B------:R-:W-:Y:S01]  /*7380*/  BPT.TRAP 0x1 ;  /* 0x000000040000795c */ /* 0x000fe20000300000 */
.L_x_107:
[----:B------:R-:W-:Y:S01]  /*7390*/  UIADD3 UR8, UR8, 0x38440, URZ ;  /* 0x0003844008087890 */ /* 0x000fe2000fffe03f */
[----:B------:R-:W-:Y:S02]  /*73a0*/  R2UR UR10, R16 ;  /* 0x00000000100a72ca */ /* 0x000fe400000e0000 */
[----:B------:R-:W-:Y:S01]  /*73b0*/  R2UR UR11, R17 ;  /* 0x00000000110b72ca */ /* 0x000fe200000e0000 */
[----:B------:R-:W-:Y:S01]  /*73c0*/  UPRMT UR8, UR41, 0x654, UR8 ;  /* 0x0000065429087896 */ /* 0x000fe20008000008 */
[----:B------:R-:W-:Y:S02]  /*73d0*/  LOP3.LUT P1, RZ, R2, 0xff, RZ, 0xc0, !PT ;  /* 0x000000ff02ff7812 */ /* 0x000fe4000782c0ff */
[----:B------:R-:W-:-:S04]  /*73e0*/  ISETP.NE.U32.AND P0, PT, RZ, UR20, PT ;  /* 0x00000014ff007c0c */ /* 0x000fc8000bf05070 */
[----:B------:R-:W-:Y:S02]  /*73f0*/  ISETP.NE.AND.EX P0, PT, RZ, UR21, PT, P0 ;  /* 0x00000015ff007c0c */ /* 0x000fe4000bf05300 */
[----:B--2---:R-:W-:Y:S01]  /*7400*/  SYNCS.ARRIVE.TRANS64.RED.A1T0 RZ, [UR8], RZ ;  /* 0x000000ffffff79a7 */ /* 0x004fe20008100408 */
[----:B------:R-:W-:Y:S02]  /*7410*/  USHF.L.U32 UR10, UR10, 0x7, URZ ;  /* 0x000000070a0a7899 */ /* 0x000fe4000800063f */
[----:B------:R-:W-:Y:S02]  /*7420*/  USHF.L.U32 UR11, UR11, 0x7, URZ ;  /* 0x000000070b0b7899 */ /* 0x000fe4000800063f */
[----:B------:R-:W-:Y:S10]  /*7430*/  @!P1 BRA `(.L_x_108) ;  /* 0x00000000000c9947 */ /* 0x000ff40003800000 */
[----:B------:R-:W-:-:S04]  /*7440*/  DEPBAR {5,4,3,2,1,0} ;  /* 0x0000003f0000791a */ /* 0x000fc80000000000 */
[----:B------:R2:W-:Y:S02]  /*7450*/  UTMACCTL.IV [UR6] ;  /* 0x00000000060079b9 */ /* 0x0005e40008000000 */
[----:B--2---:R-:W-:Y:S01]  /*7460*/  NOP ;  /* 0x0000000000007918 */ /* 0x004fe20000000000 */
.L_x_108:
[----:B------:R-:W-:Y:S05]  /*7470*/  @!P0 BRA `(.L_x_109) ;  /* 0x0000000000188947 */ /* 0x000fea0003800000 */
[----:B------:R-:W2:Y:S02]  /*7480*/  LDC.64 R2, c[0x0][0x590] ;  /* 0x00016400ff027b82 */ /* 0x000ea40000000a00 */
[----:B--2---:R-:W-:-:S06]  /*7490*/  IMAD.WIDE R2, R18, 0x8, R2 ;  /* 0x0000000812027825 */ /* 0x004fcc00078e0202 */
[----:B------:R-:W2:Y:S04]  /*74a0*/  LDG.E.64 R2, desc[UR56][R2.64] ;  /* 0x0000003802027981 */ /* 0x000ea8000c1e1b00 */
[----:B--2---:R-:W2:Y:S02]  /*74b0*/  LD.E R8, desc[UR56][R2.64] ;  /* 0x0000003802087980 */ /* 0x004ea4000c101900 */
[----:B--2---:R-:W-:Y:S01]  /*74c0*/  FSETP.NEU.AND P0, PT, R8, RZ, PT ;  /* 0x000000ff0800720b */ /* 0x004fe20003f0d000 */
[----:B------:R-:W-:-:S12]  /*74d0*/  BRA `(.L_x_110) ;  /* 0x0000000000247947 */ /* 0x000fd80003800000 */
.L_x_109:
[----:B------:R-:W-:Y:S02]  /*74e0*/  ISETP.NE.U32.AND P1, PT, RZ, UR22, PT ;  /* 0x00000016ff007c0c */ /* 0x000fe4000bf25070 */
[----:B------:R-:W-:Y:S02]  /*74f0*/  FSETP.NEU.AND P0, PT, RZ, UR28, PT ;  /* 0x0000001cff007c0b */ /* 0x000fe4000bf0d000 */
[----:B------:R-:W-:-:S13]  /*7500*/  ISETP.NE.AND.EX P1, PT, RZ, UR23, PT, P1 ;  /* 0x00000017ff007c0c */ /* 0x000fda000bf25310 */
[----:B------:R-:W-:Y:S05]  /*7510*/  @!P1 BRA `(.L_x_110) ;  /* 0x0000000000149947 */ /* 0x000fea0003800000 */
[----:B------:R-:W2:Y:S01]  /*7520*/  LDC.64 R2, c[0x0][0x588] ;  /* 0x00016200ff027b82 */ /* 0x000ea20000000a00 */
[----:B------:R-:W-:-:S04]  /*7530*/  IMAD R9, R18, UR27, RZ ;  /* 0x0000001b12097c24 */ /* 0x000fc8000f8e02ff */
[----:B--2---:R-:W-:-:S06]  /*7540*/  IMAD.WIDE R2, R9, 0x4, R2 ;  /* 0x0000000409027825 */ /* 0x004fcc00078e0202 */
[----:B------:R-:W2:Y:S02]  /*7550*/  LDG.E R2, desc[UR56][R2.64] ;  /* 0x0000003802027981 */ /* 0x000ea4000c1e1900 */
[----:B--2---:R-:W-:-:S13]  /*7560*/  FSETP.NEU.AND P0, PT, R2, RZ, PT ;  /* 0x000000ff0200720b */ /* 0x004fda0003f0d000 */
.L_x_110:
[----:B------:R-:W-:Y:S01]  /*7570*/  UISETP.NE.AND UP0, UPT, UR26, 0x3, UPT ;  /* 0x000000031a00788c */ /* 0x000fe2000bf05270 */
[----:B------:R-:W-:-:S05]  /*7580*/  ELECT P1, URZ, PT ;  /* 0x00000000003f782f */ /* 0x000fca0003820000 */
[----:B------:R-:W-:Y:S02]  /*7590*/  PLOP3.LUT P2, PT, PT, PT, UP0, 0x80, 0x0 ;  /* 0x000000000000781c */ /* 0x000fe40003f4f008 */
[----:B------:R-:W-:-:S11]  /*75a0*/  PLOP3.LUT P0, PT, P0, P1, PT, 0x2a, 0x0 ;  /* 0x000000000000781c */ /* 0x000fd60000702572 */
[----:B------:R-:W-:Y:S05]  /*75b0*/  @!P2 BRA `(.L_x_111) ;  /* 0x000000000004a947 */ /* 0x000fea0003800000 */
[----:B------:R-:W-:Y:S01]  /*75c0*/  BPT.TRAP 0x1 ;  /* 0x000000040000795c */ /* 0x000fe20000300000 */
.L_x_111:
[----:B------:R-:W-:-:S04]  /*75d0*/  SHF.L.U32 R2, R0, 0x1f, RZ ;  /* 0x0000001f00027819 */ /* 0x000fc800000006ff */
[----:B------:R-:W2:Y:S02]  /*75e0*/  SYNCS.PHASECHK.TRANS64.TRYWAIT P1, [UR5+0x38500], R2 ;  /* 0x03850002ff0075a7 */ /* 0x000ea40008020145 */
[----:B--2---:R-:W-:Y:S05]  /*75f0*/  @!P1 BRA `(.L_x_112) ;  /* 0x00000050004c9947 */ /* 0x004fea0003800000 */
.L_x_234:
[----:B------:R-:W-:Y:S04]  /*7600*/  BSSY B0, `(.L_x_113) ;  /* 0x0000010000007945 */ /* 0x000fe80003800000 */
[----:B------:R-:W-:Y:S05]  /*7610*/  @P0 BRA `(.L_x_114) ;  /* 0x0000000000380947 */ /* 0x000fea0003800000 */
[----:B------:R-:W-:Y:S02]  /*7620*/  UIADD3 UR8, UR5, 0x30000, URZ ;  /* 0x0003000005087890 */ /* 0x000fe4000fffe03f */
[----:B------:R-:W-:Y:S02]  /*7630*/  UIADD3 UR9, UR5, 0x384e0, URZ ;  /* 0x000384e005097890 */ /* 0x000fe4000fffe03f */
[----:B------:R-:W-:Y:S02]  /*7640*/  UIADD3 UR14, UR10, 0x40, URZ ;  /* 0x000000400a0e7890 */ /* 0x000fe4000fffe03f */
[----:B------:R-:W-:Y:S01]  /*7650*/  UIADD3 UR12, UR5, 0x31000, URZ ;  /* 0x00031000050c7890 */ /* 0x000fe2000fffe03f */
[----:B------:R-:W-:Y:S01]  /*7660*/  UMOV UR16, 0x0 ;  /* 0x0000000000107882 */ /* 0x000fe20000000000 */
[----:B------:R-:W-:Y:S01]  /*7670*/  UMOV UR17, 0x10000000 ;  /* 0x1000000000117882 */ /* 0x000fe20000000000 */
[----:B------:R-:W-:Y:S01]  /*7680*/  UMOV UR15, UR11 ;  /* 0x0000000b000f7c82 */ /* 0x000fe20008000000 */
[----:B------:R-:W-:Y:S01]  /*7690*/  UMOV UR13, UR9 ;  /* 0x00000009000d7c82 */ /* 0x000fe20008000000 */
[----:B------:R3:W-:Y:S04]  /*76a0*/  UTMALDG.2D [UR8], [UR6], desc[UR16] ;  /* 0x00001008060075b4 */ /* 0x0007e80008009000 */
[----:B------:R3:W-:Y:S02]  /*76b0*/  UTMALDG.2D [UR12], [UR6], desc[UR16] ;  /* 0x0000100c060075b4 */ /* 0x0007e40008009000 */
[----:B---3--:R-:W-:Y:S05]  /*76c0*/  @!P2 BRA `(.L_x_115) ;  /* 0x000000000004a947 */ /* 0x008fea0003800000 */
[----:B------:R-:W-:Y:S01]  /*76d0*/  BPT.TRAP 0x1 ;  /* 0x000000040000795c */ /* 0x000fe20000300000 */
.L_x_115:
[----:B--2---:R-:W2:Y:S02]  /*76e0*/  LDC R3, c[0x0][0x828] ;  /* 0x00020a00ff037b82 */ /* 0x004ea40000000800 */
[----:B--2---:R3:W-:Y:S02]  /*76f0*/  SYNCS.ARRIVE.TRANS64.RED.A0TR RZ, [UR5+0x384e0], R3 ;  /* 0x0384e003ffff79a7 */ /* 0x0047e40008300405 */
.L_x_114:
[----:B------:R-:W-:Y:S05]  /*7700*/  BSYNC B0 ;  /* 0x0000000000007941 */ /* 0x000fea0003800000 */
.L_x_113:
[----:B------:R-:W-:Y:S05]  /*7710*/  @!P2 BRA `(.L_x_116) ;  /* 0x000000000004a947 */ /* 0x000fea0003800000 */
[----:B------:R-:W-:Y:S01]  /*7720*/  BPT.TRAP 0x1 ;  /* 0x000000040000795c */ /* 0x000fe20000300000 */
.L_x_116:
[----:B------:R-:W-:-:S04]  /*7730*/  UIADD3 UR8, UR5, 0x384e0, URZ ;  /* 0x000384e005087890 */ /* 0x000fc8000fffe03f */
[----:B------:R-:W-:-:S09]  /*7740*/  UPRMT UR8, UR41, 0x654, UR8 ;  /* 0x0000065429087896 */ /* 0x000fd20008000008 */
[----:B------:R-:W-:Y:S01]  /*7750*/  SYNCS.ARRIVE.TRANS64.RED.A1T0 RZ, [UR8], RZ ;  /* 0x000000ffffff79a7 */ /* 0x000fe20008100408 */
[----:B------:R-:W-:Y:S05]  /*7760*/  @!P2 BRA `(.L_x_117) ;  /* 0x000000000004a947 */ /* 0x000fea0003800000 */
[----:B------:R-:W-:Y:S01]  /*7770*/  BPT.TRAP 0x1 ;  /* 0x000000040000795c */ /* 0x000fe20000300000 */
.L_x_117:
[----:B------:R-:W4:Y:S02]  /*7780*/  SYNCS.PHASECHK.TRANS64.TRYWAIT P1, [UR5+0x38508], R2 ;  /* 0x03850802ff0075a7 */ /* 0x000f240008020145 */
[----:B----4-:R-:W-:Y:S05]  /*7790*/  @!P1 BRA `(.L_x_118) ;  /* 0x0000004c00fc9947 */ /* 0x010fea0003800000 */
.L_x_235:
[----:B------:R-:W-:Y:S04]  /*77a0*/  BSSY B0, `(.L_x_119) ;  /* 0x0000012000007945 */ /* 0x000fe80003800000 */
[----:B------:R-:W-:Y:S05]  /*77b0*/  @P0 BRA `(.L_x_120) ;  /* 0x0000000000400947 */ /* 0x000fea0003800000 */
[----:B------:R-:W-:Y:S02]  /*77c0*/  UIADD3 UR19, UR11, 0x20, URZ ;  /* 0x000000200b137890 */ /* 0x000fe4000fffe03f */
        /* <DEDUP_REMOVED lines=8> */
[----:B------:R-:W-:Y:S01]  /*7850*/  UMOV UR15, UR19 ;  /* 0x00000013000f7c82 */ /* 0x000fe20008000000 */
[----:B------:R4:W-:Y:S03]  /*7860*/  UTMALDG.2D [UR16], [UR6], desc[UR8] ;  /* 0x00000810060075b4 */ /* 0x0009e60008009000 */
[----:B------:R4:W-:Y:S02]  /*7870*/  UTMALDG.2D [UR12], [UR6], desc[UR8] ;  /* 0x0000080c060075b4 */ /* 0x0009e40008009000 */
[----:B----4-:R-:W-:Y:S05]  /*7880*/  @!P2 BRA `(.L_x_121) ;  /* 0x000000000004a947 */ /* 0x010fea0003800000 */
[----:B------:R-:W-:Y:S01]  /*7890*/  BPT.TRAP 0x1 ;  /* 0x000000040000795c */ /* 0x000fe20000300000 */
.L_x_121:
[----:B--23--:R-:W2:Y:S02]  /*78a0*/  LDC R3, c[0x0][0x828] ;  /* 0x00020a00ff037b82 */ /* 0x00cea40000000800 */
[----:B--2---:R4:W-:Y:S02]  /*78b0*/  SYNCS.ARRIVE.TRANS64.RED.A0TR RZ, [UR5+0x384e8], R3 ;  /* 0x0384e803ffff79a7 */ /* 0x0049e40008300405 */
.L_x_120:
[----:B------:R-:W-:Y:S05]  /*78c0*/  BSYNC B0 ;  /* 0x0000000000007941 */ /* 0x000fea0003800000 */
.L_x_119:
[----:B------:R-:W-:Y:S05]  /*78d0*/  @!P2 BRA `(.L_x_122) ;  /* 0x000000000004a947 */ /* 0x000fea0003800000 */
[----:B------:R-:W-:Y:S01]  /*78e0*/  BPT.TRAP 0x1 ;  /* 0x000000040000795c */ /* 0x000fe20000300000 */
.L_x_122:
[----:B------:R-:W-:-:S04]  /*78f0*/  UIADD3 UR8, UR5, 0x384e8, URZ ;  /* 0x000384e805087890 */ /* 0x000fc8000fffe03f */
[----:B------:R-:W-:-:S09]  /*7900*/  UPRMT UR8, UR41, 0x654, UR8 ;  /* 0x0000065429087896 */ /* 0x000fd20008000008 */
[----:B------:R-:W-:Y:S01]  /*7910*/  SYNCS.ARRIVE.TRANS64.RED.A1T0 RZ, [UR8], RZ ;  /* 0x000000ffffff79a7 */ /* 0x000fe20008100408 */
[----:B------:R-:W-:Y:S05]  /*7920*/  @!P2 BRA `(.L_x_123) ;  /* 0x000000000004a947 */ /* 0x000fea0003800000 */
[----:B------:R-:W-:Y:S01]  /*7930*/  BPT.TRAP 0x1 ;  /* 0x000000040000795c */ /* 0x000fe20000300000 */
.L_x_123:
[----:B------:R-:W5:Y:S02]  /*7940*/  SYNCS.PHASECHK.TRANS64.TRYWAIT P1, [UR5+0x38510], R2 ;  /* 0x03851002ff0075a7 */ /* 0x000f640008020145 */
[----:B-----5:R-:W-:Y:S05]  /*7950*/  @!P1 BRA `(.L_x_124) ;  /* 0x0000004c00a49947 */ /* 0x020fea0003800000 */
.L_x_236:
        /* <DEDUP_REMOVED lines=14> */
[----:B-1----:R-:W-:Y:S05]  /*7a40*/  @!P2 BRA `(.L_x_127) ;  /* 0x000000000004a947 */ /* 0x002fea0003800000 */
[----:B------:R-:W-:Y:S01]  /*7a50*/  BPT.TRAP 0x1 ;  /* 0x000000040000795c */ /* 0x000fe20000300000 */
.L_x_127:
[----:B--234-:R-:W1:Y:S02]  /*7a60*/  LDC R3, c[0x0][0x828] ;  /* 0x00020a00ff037b82 */ /* 0x01ce640000000800 */
[----:B-1----:R1:W-:Y:S02]  /*7a70*/  SYNCS.ARRIVE.TRANS64.RED.A0TR RZ, [UR5+0x384f0], R3 ;  /* 0x0384f003ffff79a7 */ /* 0x0023e40008300405 */
.L_x_126:
[----:B------:R-:W-:Y:S05]  /*7a80*/  BSYNC B0 ;  /* 0x0000000000007941 */ /* 0x000fea0003800000 */
.L_x_125:
[----:B------:R-:W-:Y:S05]  /*7a90*/  @!P2 BRA `(.L_x_128) ;  /* 0x000000000004a947 */ /* 0x000fea0003800000 */
[----:B------:R-:W-:Y:S01]  /*7aa0*/  BPT.TRAP 0x1 ;  /* 0x000000040000795c */ /* 0x000fe20000300000 */
.L_x_128:
[----:B------:R-:W-:-:S04]  /*7ab0*/  UIADD3 UR8, UR5, 0x384f0, URZ ;  /* 0x000384f005087890 */ /* 0x000fc8000fffe03f */
[----:B------:R-:W-:-:S09]  /*7ac0*/  UPRMT UR8, UR41, 0x654, UR8 ;  /* 0x0000065429087896 */ /* 0x000fd20008000008 */
[----:B------:R-:W-:Y:S01]  /*7ad0*/  SYNCS.ARRIVE.TRANS64.RED.A1T0 RZ, [UR8], RZ ;  /* 0x000000ffffff79a7 */ /* 0x000fe20008100408 */
[----:B------:R-:W-:Y:S05]  /*7ae0*/  @!P2 BRA `(.L_x_129) ;  /* 0x000000000004a947 */ /* 0x000fea0003800000 */
[----:B------:R-:W-:Y:S01]  /*7af0*/  BPT.TRAP 0x1 ;  /* 0x000000040000795c */ /* 0x000fe20000300000 */
.L_x_129:
[----:B------:R-:W5:Y:S02]  /*7b00*/  SYNCS.PHASECHK.TRANS64.TRYWAIT P1, [UR5+0x38518], R2 ;  /* 0x03851802ff0075a7 */ /* 0x000f640008020145 */
[----:B-----5:R-:W-:Y:S05]  /*7b10*/  @!P1 BRA `(.L_x_130) ;  /* 0x0000004c004c9947 */ /* 0x020fea0003800000 */
.L_x_237:
        /* <DEDUP_REMOVED lines=16> */
.L_x_133:
[----:B--2---:R-:W1:Y:S02]  /*7c20*/  LDC R2, c[0x0][0x828] ;  /* 0x00020a00ff027b82 */ /* 0x004e640000000800 */
[----:B-1----:R1:W-:Y:S02]  /*7c30*/  SYNCS.ARRIVE.TRANS64.RED.A0TR RZ, [UR5+0x384f8], R2 ;  /* 0x0384f802ffff79a7 */ /* 0x0023e40008300405 */
.L_x_132:
[----:B------:R-:W-:Y:S05]  /*7c40*/  BSYNC B0 ;  /* 0x0000000000007941 */ /* 0x000fea0003800000 */
.L_x_131:
[----:B------:R-:W-:Y:S05]  /*7c50*/  @!P2 BRA `(.L_x_134) ;  /* 0x000000000004a947 */ /* 0x000fea0003800000 */
[----:B------:R-:W-:Y:S01]  /*7c60*/  BPT.TRAP 0x1 ;  /* 0x000000040000795c */ /* 0x000fe20000300000 */
.L_x_134:
[----:B-1----:R-:W-:Y:S01]  /*7c70*/  ISETP.NE.AND P0, PT, R7, RZ, PT ;  /* 0x000000ff0700720c */ /* 0x002fe20003f05270 */
[----:B------:R-:W-:Y:S01]  /*7c80*/  UIADD3 UR8, UR5, 0x384f8, URZ ;  /* 0x000384f805087890 */ /* 0x000fe2000fffe03f */
[CC--:B------:R-:W-:Y:S02]  /*7c90*/  ISETP.NE.AND P3, PT, R18.reuse, R6.reuse, PT ;  /* 0x000000061200720c */ /* 0x0c0fe40003f65270 */
[----:B------:R-:W-:Y:S01]  /*7ca0*/  ISETP.EQ.OR P0, PT, R18, R6, !P0 ;  /* 0x000000061200720c */ /* 0x000fe20004702670 */
[----:B------:R-:W-:Y:S01]  /*7cb0*/  UPRMT UR8, UR41, 0x654, UR8 ;  /* 0x0000065429087896 */ /* 0x000fe20008000008 */
[----:B------:R-:W-:-:S08]  /*7cc0*/  LOP3.LUT R0, R0, 0x1, RZ, 0x3c, !PT ;  /* 0x0000000100007812 */ /* 0x000fd000078e3cff */
[----:B------:R-:W-:Y:S03]  /*7cd0*/  SYNCS.ARRIVE.TRANS64.RED.A1T0 RZ, [UR8], RZ ;  /* 0x000000ffffff79a7 */ /* 0x000fe60008100408 */
[----:B------:R-:W-:Y:S05]  /*7ce0*/  @P0 BRA `(.L_x_135) ;  /* 0x0000000400040947 */ /* 0x000fea0003800000 */
[----:B------:R-:W-:Y:S01]  /*7cf0*/  ELECT P0, URZ, PT ;  /* 0x00000000003f782f */ /* 0x000fe20003800000 */
[----:B------:R-:W-:-:S12]  /*7d00*/  BSSY B0, `(.L_x_136) ;  /* 0x0000032000007945 */ /* 0x000fd80003800000 */
[----:B------:R-:W-:Y:S05]  /*7d10*/  @!P0 BRA `(.L_x_137) ;  /* 0x0000000000c08947 */ /* 0x000fea0003800000 */
[----:B--234-:R-:W1:Y:S08]  /*7d20*/  LDC.64 R2, c[0x0][0x290] ;  /* 0x0000a400ff027b82 */ /* 0x01ce700000000a00 */
[----:B------:R-:W2:Y:S08]  /*7d30*/  LDC.64 R14, c[0x0][0x808] ;  /* 0x00020200ff0e7b82 */ /* 0x000eb00000000a00 */
[----:B------:R-:W3:Y:S01]  /*7d40*/  LDC.64 R16, c[0x0][0x810] ;  /* 0x00020400ff107b82 */ /* 0x000ee20000000a00 */
[----:B-1----:R-:W-:-:S05]  /*7d50*/  IMAD.WIDE R2, R6, 0xc, R2 ;  /* 0x0000000c06027825 */ /* 0x002fca00078e0202 */
[----:B------:R1:W5:Y:S04]  /*7d60*/  LDG.E R10, desc[UR56][R2.64] ;  /* 0x00000038020a7981 */ /* 0x000368000c1e1900 */
[----:B------:R1:W5:Y:S01]  /*7d70*/  LDG.E R13, desc[UR56][R2.64+0x4] ;  /* 0x00000438020d7981 */ /* 0x000362000c1e1900 */
[----:B--2---:R-:W-:Y:S02]  /*7d80*/  ISETP.NE.U32.AND P0, PT, R14, RZ, PT ;  /* 0x000000ff0e00720c */ /* 0x004fe40003f05070 */
[----:B------:R-:W-:Y:S02]  /*7d90*/  SHF.R.S32.HI R8, RZ, 0x1f, R6 ;  /* 0x0000001fff087819 */ /* 0x000fe40000011406 */
[----:B------:R-:W-:Y:S02]  /*7da0*/  ISETP.NE.AND.EX P0, PT, R15, RZ, PT, P0 ;  /* 0x000000ff0f00720c */ /* 0x000fe40003f05300 */
[----:B---3--:R-:W-:-:S04]  /*7db0*/  ISETP.NE.U32.AND P1, PT, R16, RZ, PT ;  /* 0x000000ff1000720c */ /* 0x008fc80003f25070 */
[----:B------:R-:W-:-:S07]  /*7dc0*/  ISETP.NE.AND.EX P1, PT, R17, RZ, PT, P1 ;  /* 0x000000ff1100720c */ /* 0x000fce0003f25310 */
[----:B-1----:R-:W-:Y:S06]  /*7dd0*/  @!P0 BRA `(.L_x_138) ;  /* 0x0000000000108947 */ /* 0x002fec0003800000 */
[----:B------:R-:W-:-:S04]  /*7de0*/  LEA R2, P0, R6, R14, 0x3 ;  /* 0x0000000e06027211 */ /* 0x000fc800078018ff */
[----:B------:R-:W-:-:S06]  /*7df0*/  LEA.HI.X R3, R6, R15, R8, 0x3, P0 ;  /* 0x0000000f06037211 */ /* 0x000fcc00000f1c08 */
[----:B------:R-:W2:Y:S04]  /*7e00*/  LDG.E.64 R2, desc[UR56][R2.64] ;  /* 0x0000003802027981 */ /* 0x000ea8000c1e1b00 */
[----:B--2---:R1:W-:Y:S02]  /*7e10*/  STS.64 [UR24], R2 ;  /* 0x00000002ff007988 */ /* 0x0043e40008000a18 */
.L_x_138:
[----:B------:R-:W-:Y:S05]  /*7e20*/  @!P1 BRA `(.L_x_137) ;  /* 0x00000000007c9947 */ /* 0x000fea0003800000 */
[----:B-1----:R-:W-:-:S04]  /*7e30*/  LEA R2, P0, R6, R16, 0x3 ;  /* 0x0000001006027211 */ /* 0x002fc800078018ff */
[----:B------:R-:W-:Y:S02]  /*7e40*/  LEA.HI.X R3, R6, R17, R8, 0x3, P0 ;  /* 0x0000001106037211 */ /* 0x000fe400000f1c08 */
[----:B------:R-:W1:Y:S04]  /*7e50*/  LDS R8, [UR24+0x1c] ;  /* 0x00001c18ff087984 */ /* 0x000e680008000800 */
[----:B------:R-:W2:Y:S01]  /*7e60*/  LDG.E.64 R2, desc[UR56][R2.64] ;  /* 0x0000003802027981 */ /* 0x000ea2000c1e1b00 */
        /* <DEDUP_REMOVED lines=13> */
[----:B------:R1:W-:Y:S04]  /*7f40*/  STS [UR24+0x1c], R8 ;  /* 0x00001c08ff007988 */ /* 0x0003e80008000818 */
[----:B------:R-:W2:Y:S01]  /*7f50*/  LDS R11, [UR24+0x1c] ;  /* 0x00001c18ff0b7984 */ /* 0x000ea20008000800 */
[----:B-1---5:R-:W-:Y:S01]  /*7f60*/  VIADD R8, R10, 0xffffffff ;  /* 0xffffffff0a087836 */ /* 0x022fe20000000000 */
[----:B--2---:R-:W-:-:S05]  /*7f70*/  LOP3.LUT R11, R11, 0xf0, RZ, 0xb8, !PT ;  /* 0x000000f00b0b7812 */ /* 0x004fca00078eb8ff */
[----:B------:R1:W-:Y:S04]  /*7f80*/  STS [UR24+0x1c], R11 ;  /* 0x00001c0bff007988 */ /* 0x0003e80008000818 */
[----:B------:R-:W2:Y:S01]  /*7f90*/  LDS R9, [UR24+0x1c] ;  /* 0x00001c18ff097984 */ /* 0x000ea20008000800 */
[----:B-1----:R-:W-:Y:S02]  /*7fa0*/  CS2R R10, SRZ ;  /* 0x00000000000a7805 */ /* 0x002fe4000001ff00 */
[----:B--2---:R-:W-:Y:S01]  /*7fb0*/  LOP3.LUT R17, R9, 0xf00, RZ, 0xb8, !PT ;  /* 0x00000f0009117812 */ /* 0x004fe200078eb8ff */
[----:B------:R-:W-:-:S04]  /*7fc0*/  VIADD R9, R13, 0xffffffff ;  /* 0xffffffff0d097836 */ /* 0x000fc80000000000 */
[----:B------:R-:W-:Y:S04]  /*7fd0*/  STS.64 [UR24+0x18], R16 ;  /* 0x00001810ff007988 */ /* 0x000fe80008000a18 */
[----:B------:R-:W1:Y:S04]  /*7fe0*/  LDS R15, [UR24+0x1c] ;  /* 0x00001c18ff0f7984 */ /* 0x000e680008000800 */
[----:B------:R2:W-:Y:S01]  /*7ff0*/  STS.128 [UR24+0x20], R8 ;  /* 0x00002008ff007988 */ /* 0x0005e20008000c18 */
[----:B-1----:R-:W-:-:S05]  /*8000*/  LOP3.LUT R2, R15, 0xf000, RZ, 0xb8, !PT ;  /* 0x0000f0000f027812 */ /* 0x002fca00078eb8ff */
[----:B------:R2:W-:Y:S02]  /*8010*/  STS [UR24+0x1c], R2 ;  /* 0x00001c02ff007988 */ /* 0x0005e40008000818 */
.L_x_137:
[----:B------:R-:W-:Y:S05]  /*8020*/  BSYNC B0 ;  /* 0x0000000000007941 */ /* 0x000fea0003800000 */
.L_x_136:
[----:B-12---:R-:W1:Y:S01]  /*8030*/  S2R R2, SR_LANEID ;  /* 0x0000000000027919 */ /* 0x006e620000000000 */
[----:B------:R-:W-:Y:S01]  /*8040*/  NOP ;  /* 0x0000000000007918 */ /* 0x000fe20000000000 */
[----:B------:R-:W-:Y:S01]  /*8050*/  ELECT P0, URZ, PT ;  /* 0x00000000003f782f */ /* 0x000fe20003800000 */
[----:B------:R-:W-:Y:S01]  /*8060*/  BSSY B0, `(.L_x_139) ;  /* 0x0000008000007945 */ /* 0x000fe20003800000 */
[----:B-1----:R-:W-:-:S05]  /*8070*/  IMAD.SHL.U32 R8, R2, 0x4, RZ ;  /* 0x0000000402087824 */ /* 0x002fca00078e00ff */
[----:B------:R1:W2:Y:S01]  /*8080*/  LDS R9, [R8+UR24] ;  /* 0x0000001808097984 */ /* 0x0002a20008000800 */
[----:B------:R-:W-:-:S05]  /*8090*/  IADD3 R2, P1, R8, UR6, RZ ;  /* 0x0000000608027c10 */ /* 0x000fca000ff3e0ff */
[----:B---34-:R-:W-:Y:S01]  /*80a0*/  IMAD.X R3, RZ, RZ, UR7, P1 ;  /* 0x00000007ff037e24 */ /* 0x018fe200088e06ff */
[----:B------:R-:W-:Y:S07]  /*80b0*/  @!P0 BRA `(.L_x_140) ;  /* 0x0000000000088947 */ /* 0x000fee0003800000 */
[----:B------:R0:W-:Y:S01]  /*80c0*/  UTMACMDFLUSH ;  /* 0x00000000000079b7 */ /* 0x0001e20000000000 */
[----:B------:R-:W-:-:S04]  /*80d0*/  DEPBAR.LE SB0, 0x0 ;  /* 0x000080000000791a */ /* 0x000fc80000000000 */
.L_x_140:
[----:B------:R-:W-:Y:S05]  /*80e0*/  BSYNC B0 ;  /* 0x0000000000007941 */ /* 0x000fea0003800000 */
.L_x_139:
[----:B--2---:R2:W5:Y:S02]  /*80f0*/  ATOMG.E.EXCH.STRONG.GPU PT, RZ, [R2], R9 ;  /* 0x0000000902ff73a8 */ /* 0x00456400041ee100 */
.L_x_135:
[----:B------:R-:W-:Y:S01]  /*8100*/  UIADD3 UR4, UR4, 0x1, URZ ;  /* 0x0000000104047890 */ /* 0x000fe2000fffe03f */
[----:B------:R-:W-:Y:S01]  /*8110*/  ISETP.NE.AND P0, PT, R7, RZ, PT ;  /* 0x000000ff0700720c */ /* 0x000fe20003f05270 */
[----:B------:R-:W-:Y:S01]  /*8120*/  IMAD.MOV.U32 R16, RZ, RZ, R4 ;  /* 0x000000ffff107224 */ /* 0x000fe200078e0004 */
[----:B--2---:R-:W-:Y:S01]  /*8130*/  SEL R2, RZ, 0x1, !P3 ;  /* 0x00000001ff027807 */ /* 0x004fe20005800000 */
[----:B------:R-:W-:Y:S01]  /*8140*/  UISETP.NE.AND UP0, UPT, UR4, 0x8, UPT ;  /* 0x000000080400788c */ /* 0x000fe2000bf05270 */
[----:B------:R-:W-:Y:S02]  /*8150*/  IMAD.MOV.U32 R17, RZ, RZ, R5 ;  /* 0x000000ffff117224 */ /* 0x000fe400078e0005 */
[----:B------:R-:W-:Y:S01]  /*8160*/  IMAD.MOV.U32 R18, RZ, RZ, R6 ;  /* 0x000000ffff127224 */ /* 0x000fe200078e0006 */
[----:B------:R-:W-:Y:S02]  /*8170*/  USEL UR8, URZ, 0x1, UP0 ;  /* 0x000000013f087887 */ /* 0x000fe40008000000 */
[----:B------:R-:W-:-:S04]  /*8180*/  USEL UR4, UR4, URZ, UP0 ;  /* 0x0000003f04047287 */ /* 0x000fc80008000000 */
[----:B------:R-:W-:Y:S01]  /*8190*/  LOP3.LUT R12, R12, UR8, RZ, 0x3c, !PT ;  /* 0x000000080c0c7c12 */ /* 0x000fe2000f8e3cff */
[----:B------:R-:W-:Y:S07]  /*81a0*/  @P0 BRA `(.L_x_141) ;  /* 0xfffffff000300947 */ /* 0x000fee000383ffff */
[----:B-----5:R-:W-:Y:S01]  /*81b0*/  ELECT P0, URZ, PT ;  /* 0x00000000003f782f */ /* 0x020fe20003800000 */
[----:B------:R-:W-:-:S12]  /*81c0*/  BSSY B0, `(.L_x_142) ;  /* 0x0000017000007945 */ /* 0x000fd80003800000 */
[----:B------:R-:W-:Y:S05]  /*81d0*/  @!P0 BRA `(.L_x_143) ;  /* 0x0000000000548947 */ /* 0x000fea0003800000 */
[----:B------:R-:W-:Y:S05]  /*81e0*/  @!P2 BRA `(.L_x_144) ;  /* 0x000000000004a947 */ /* 0x000fea0003800000 */
[----:B------:R-:W-:Y:S01]  /*81f0*/  BPT.TRAP 0x1 ;  /* 0x000000040000795c */ /* 0x000fe20000300000 */
.L_x_144:
[----:B------:R-:W-:-:S04]  /*8200*/  SHF.L.U32 R2, R0, 0x1f, RZ ;  /* 0x0000001f00027819 */ /* 0x000fc800000006ff */
[----:B------:R-:W2:Y:S02]  /*8210*/  SYNCS.PHASECHK.TRANS64.TRYWAIT P0, [UR5+0x38500], R2 ;  /* 0x03850002ff0075a7 */ /* 0x000ea40008000145 */
[----:B--2---:R-:W-:Y:S05]  /*8220*/  @!P0 BRA `(.L_x_145) ;  /* 0x0000004400a08947 */ /* 0x004fea0003800000 */
.L_x_238:
[----:B------:R-:W-:Y:S05]  /*8230*/  @!P2 BRA `(.L_x_146) ;  /* 0x000000000004a947 */ /* 0x000fea0003800000 */
[----:B------:R-:W-:Y:S01]  /*8240*/  BPT.TRAP 0x1 ;  /* 0x000000040000795c */ /* 0x000fe20000300000 */
.L_x_146:
[----:B------:R-:W5:Y:S02]  /*8250*/  SYNCS.PHASECHK.TRANS64.TRYWAIT P0, [UR5+0x38508], R2 ;  /* 0x03850802ff0075a7 */ /* 0x000f640008000145 */
[----:B-----5:R-:W-:Y:S05]  /*8260*/  @!P0 BRA `(.L_x_147) ;  /* 0x0000004400a88947 */ /* 0x020fea0003800000 */
.L_x_239:
[----:B------:R-:W-:Y:S05]  /*8270*/  @!P2 BRA `(.L_x_148) ;  /* 0x000000000004a947 */ /* 0x000fea0003800000 */
[----:B------:R-:W-:Y:S01]  /*8280*/  BPT.TRAP 0x1 ;  /* 0x000000040000795c */ /* 0x000fe20000300000 */
.L_x_148:
[----:B------:R-:W5:Y:S02]  /*8290*/  SYNCS.PHASECHK.TRANS64.TRYWAIT P0, [UR5+0x38510], R2 ;  /* 0x03851002ff0075a7 */ /* 0x000f640008000145 */
[----:B-----5:R-:W-:Y:S05]  /*82a0*/  @!P0 BRA `(.L_x_149) ;  /* 0x0000004400b08947 */ /* 0x020fea0003800000 */
.L_x_240:
[----:B------:R-:W-:Y:S05]  /*82b0*/  @!P2 BRA `(.L_x_150) ;  /* 0x000000000004a947 */ /* 0x000fea0003800000 */
[----:B------:R-:W-:Y:S01]  /*82c0*/  BPT.TRAP 0x1 ;  /* 0x000000040000795c */ /* 0x000fe20000300000 */
.L_x_150:
[----:B--2---:R-:W-:Y:S01]  /*82d0*/  SHF.L.U32 R2, R0, 0x1f, RZ ;  /* 0x0000001f00027819 */ /* 0x004fe200000006ff */
[----:B---34-:R-:W-:-:S04]  /*82e0*/  IMAD.U32 R3, RZ, RZ, UR5 ;  /* 0x00000005ff037e24 */ /* 0x018fc8000f8e00ff */
[----:B------:R2:W3:Y:S03]  /*82f0*/  SYNCS.PHASECHK.TRANS64.TRYWAIT P0, [R3+URZ+0x38518], R2 ;  /* 0x03851802030075a7 */ /* 0x0004e6000800017f */
[----:B---3--:R-:W-:Y:S05]  /*8300*/  @!P0 NANOSLEEP.SYNCS 0x989680 ;  /* 0x009896800000895d */ /* 0x008fea0003900000 */
[----:B------:R-:W3:Y:S02]  /*8310*/  @!P0 SYNCS.PHASECHK.TRANS64 P0, [R3+URZ+0x38518], R2 ;  /* 0x03851802030085a7 */ /* 0x000ee4000800007f */
[----:B---3--:R-:W-:Y:S05]  /*8320*/  @!P0 BRA `(.L_x_150) ;  /* 0xfffffffc00e88947 */ /* 0x008fea000383ffff */
.L_x_143:
[----:B------:R-:W-:Y:S05]  /*8330*/  BSYNC B0 ;  /* 0x0000000000007941 */ /* 0x000fea0003800000 */
.L_x_142:
[----:B------:R-:W-:Y:S05]  /*8340*/  EXIT ;  /* 0x000000000000794d */ /* 0x000fea0003800000 */
.L_x_96:
[----:B------:R-:W1:Y:S01]  /*8350*/  S2UR UR4, SR_CTAID.Y ;  /* 0x00000000000479c3 */ /* 0x000e620000002600 */
[----:B------:R-:W3:Y:S01]  /*8360*/  S2R R32, SR_LANEID ;  /* 0x0000000000207919 */ /* 0x000ee20000000000 */
[----:B------:R-:W-:Y:S01]  /*8370*/  ELECT P0, URZ, PT ;  /* 0x00000000003f782f */ /* 0x000fe20003800000 */
[----:B------:R-:W-:Y:S01]  /*8380*/  BSSY B0, `(.L_x_151) ;  /* 0x0000037000007945 */ /* 0x000fe20003800000 */
[----:B------:R-:W-:Y:S01]  /*8390*/  ULDC.64 UR8, c[0x0][0x508] ;  /* 0x0001420000087ab9 */ /* 0x000fe20000000a00 */
[----:B-1----:R-:W-:-:S04]  /*83a0*/  UIMAD UR4, UR4, UR39, UR40 ;  /* 0x00000027040472a4 */ /* 0x002fc8000f8e0228 */
[----:B------:R-:W-:-:S06]  /*83b0*/  UIMAD.WIDE UR8, UR4, 0x80, UR8 ;  /* 0x00000080040878a5 */ /* 0x000fcc000f8e0208 */
[----:B------:R-:W-:Y:S06]  /*83c0*/  @!P0 BRA `(.L_x_152) ;  /* 0x0000000000c88947 */ /* 0x000fec0003800000 */
[----:B------:R-:W1:Y:S01]  /*83d0*/  LDC.64 R20, c[0x0][0x300] ;  /* 0x0000c000ff147b82 */ /* 0x000e620000000a00 */
[----:B------:R-:W-:Y:S02]  /*83e0*/  UMOV UR4, 0x400 ;  /* 0x0000040000047882 */ /* 0x000fe40000000000 */
[----:B--2---:R-:W-:-:S05]  /*83f0*/  ULEA UR4, UR41, UR4, 0x18 ;  /* 0x0000000429047291 */ /* 0x004fca000f8ec03f */
[----:B------:R-:W1:Y:S08]  /*8400*/  LDC.64 R22, c[0x0][0x308] ;  /* 0x0000c200ff167b82 */ /* 0x000e700000000a00 */
[----:B------:R-:W2:Y:S08]  /*8410*/  LDC.64 R12, c[0x0][0x310] ;  /* 0x0000c400ff0c7b82 */ /* 0x000eb00000000a00 */
[----:B------:R-:W2:Y:S08]  /*8420*/  LDC.64 R14, c[0x0][0x318] ;  /* 0x0000c600ff0e7b82 */ /* 0x000eb00000000a00 */
[----:B------:R-:W4:Y:S01]  /*8430*/  LDC.64 R8, c[0x0][0x320] ;  /* 0x0000c800ff087b82 */ /* 0x000f220000000a00 */
[----:B-1----:R1:W-:Y:S07]  /*8440*/  STS.128 [UR4+0x38600], R20 ;  /* 0x03860014ff007988 */ /* 0x0023ee0008000c04 */
[----:B------:R-:W4:Y:S08]  /*8450*/  LDC.64 R10, c[0x0][0x328] ;  /* 0x0000ca00ff0a7b82 */ /* 0x000f300000000a00 */
[----:B------:R-:W5:Y:S01]  /*8460*/  LDC.64 R4, c[0x0][0x330] ;  /* 0x0000cc00ff047b82 */ /* 0x000f620000000a00 */
[----:B--2---:R2:W-:Y:S07]  /*8470*/  STS.128 [UR4+0x38610], R12 ;  /* 0x0386100cff007988 */ /* 0x0045ee0008000c04 */
[----:B------:R-:W5:Y:S01]  /*8480*/  LDC.64 R6, c[0x0][0x338] ;  /* 0x0000ce00ff067b82 */ /* 0x000f620000000a00 */
[----:B----4-:R4:W-:Y:S07]  /*8490*/  STS.128 [UR4+0x38620], R8 ;  /* 0x03862008ff007988 */ /* 0x0109ee0008000c04 */
[----:B------:R-:W3:Y:S08]  /*84a0*/  LDC.64 R28, c[0x0][0x340] ;  /* 0x0000d000ff1c7b82 */ /* 0x000ef00000000a00 */
[----:B------:R-:W3:Y:S01]  /*84b0*/  LDC.64 R30, c[0x0][0x348] ;  /* 0x0000d200ff1e7b82 */ /* 0x000ee20000000a00 */
[----:B-----5:R5:W-:Y:S07]  /*84c0*/  STS.128 [UR4+0x38630], R4 ;  /* 0x03863004ff007988 */ /* 0x020bee0008000c04 */
[----:B------:R-:W4:Y:S08]  /*84d0*/  LDC.64 R24, c[0x0][0x350] ;  /* 0x0000d400ff187b82 */ /* 0x000f300000000a00 */
[----:B------:R-:W4:Y:S08]  /*84e0*/  LDC.64 R26, c[0x0][0x358] ;  /* 0x0000d600ff1a7b82 */ /* 0x000f300000000a00 */
[----:B-1----:R-:W1:Y:S01]  /*84f0*/  LDC.64 R20, c[0x0][0x360] ;  /* 0x0000d800ff147b82 */ /* 0x002e620000000a00 */
[----:B---3--:R3:W-:Y:S07]  /*8500*/  STS.128 [UR4+0x38640], R28 ;  /* 0x0386401cff007988 */ /* 0x0087ee0008000c04 */
[----:B------:R-:W1:Y:S08]  /*8510*/  LDC.64 R22, c[0x0][0x368] ;  /* 0x0000da00ff167b82 */ /* 0x000e700000000a00 */
[----:B--2---:R-:W2:Y:S01]  /*8520*/  LDC.64 R12, c[0x0][0x370] ;  /* 0x0000dc00ff0c7b82 */ /* 0x004ea20000000a00 */
[----:B----4-:R4:W-:Y:S07]  /*8530*/  STS.128 [UR4+0x38650], R24 ;  /* 0x03865018ff007988 */ /* 0x0109ee0008000c04 */
[----:B------:R-:W2:Y:S08]  /*8540*/  LDC.64 R14, c[0x0][0x378] ;  /* 0x0000de00ff0e7b82 */ /* 0x000eb00000000a00 */
[----:B------:R-:W3:Y:S01]  /*8550*/  LDC.64 R8, c[0x0][0x400] ;  /* 0x00010000ff087b82 */ /* 0x000ee20000000a00 */
[----:B-1----:R1:W-:Y:S07]  /*8560*/  STS.128 [UR4+0x38660], R20 ;  /* 0x03866014ff007988 */ /* 0x0023ee0008000c04 */
[----:B------:R-:W3:Y:S08]  /*8570*/  LDC.64 R10, c[0x0][0x408] ;  /* 0x00010200ff0a7b82 */ /* 0x000ef00000000a00 */
[----:B-----5:R-:W5:Y:S01]  /*8580*/  LDC.64 R4, c[0x0][0x410] ;  /* 0x00010400ff047b82 */ /* 0x020f620000000a00 */
[----:B--2---:R2:W-:Y:S07]  /*8590*/  STS.128 [UR4+0x38670], R12 ;  /* 0x0386700cff007988 */ /* 0x0045ee0008000c04 */
[----:B------:R-:W5:Y:S01]  /*85a0*/  LDC.64 R6, c[0x0][0x418] ;  /* 0x00010600ff067b82 */ /* 0x000f620000000a00 */
[----:B---3--:R3:W-:Y:S07]  /*85b0*/  STS.128 [UR4+0x38680], R8 ;  /* 0x03868008ff007988 */ /* 0x0087ee0008000c04 */
[----:B------:R-:W2:Y:S08]  /*85c0*/  LDC.64 R28, c[0x0][0x420] ;  /* 0x00010800ff1c7b82 */ /* 0x000eb00000000a00 */
[----:B------:R-:W2:Y:S01]  /*85d0*/  LDC.64 R30, c[0x0][0x428] ;  /* 0x00010a00ff1e7b82 */ /* 0x000ea20000000a00 */
[----:B-----5:R5:W-:Y:S07]  /*85e0*/  STS.128 [UR4+0x38690], R4 ;  /* 0x03869004ff007988 */ /* 0x020bee0008000c04 */
[----:B----4-:R-:W4:Y:S08]  /*85f0*/  LDC.64 R24, c[0x0][0x430] ;  /* 0x00010c00ff187b82 */ /* 0x010f300000000a00 */
[----:B------:R-:W4:Y:S08]  /*8600*/  LDC.64 R26, c[0x0][0x438] ;  /* 0x00010e00ff1a7b82 */ /* 0x000f300000000a00 */
[----:B-1----:R-:W1:Y:S01]  /*8610*/  LDC.64 R20, c[0x0][0x440] ;  /* 0x00011000ff147b82 */ /* 0x002e620000000a00 */
[----:B--2---:R2:W-:Y:S07]  /*8620*/  STS.128 [UR4+0x386a0], R28 ;  /* 0x0386a01cff007988 */ /* 0x0045ee0008000c04 */
[----:B------:R-:W1:Y:S08]  /*8630*/  LDC.64 R22, c[0x0][0x448] ;  /* 0x00011200ff167b82 */ /* 0x000e700000000a00 */
[----:B------:R-:W2:Y:S01]  /*8640*/  LDC.64 R12, c[0x0][0x450] ;  /* 0x00011400ff0c7b82 */ /* 0x000ea20000000a00 */
[----:B----4-:R4:W-:Y:S07]  /*8650*/  STS.128 [UR4+0x386b0], R24 ;  /* 0x0386b018ff007988 */ /* 0x0109ee0008000c04 */
[----:B------:R-:W2:Y:S08]  /*8660*/  LDC.64 R14, c[0x0][0x458] ;  /* 0x00011600ff0e7b82 */ /* 0x000eb00000000a00 */
[----:B---3--:R-:W3:Y:S01]  /*8670*/  LDC.64 R8, c[0x0][0x460] ;  /* 0x00011800ff087b82 */ /* 0x008ee20000000a00 */
[----:B-1----:R4:W-:Y:S07]  /*8680*/  STS.128 [UR4+0x386c0], R20 ;  /* 0x0386c014ff007988 */ /* 0x0029ee0008000c04 */
[----:B------:R-:W3:Y:S08]  /*8690*/  LDC.64 R10, c[0x0][0x468] ;  /* 0x00011a00ff0a7b82 */ /* 0x000ef00000000a00 */
[----:B-----5:R-:W1:Y:S01]  /*86a0*/  LDC.64 R4, c[0x0][0x470] ;  /* 0x00011c00ff047b82 */ /* 0x020e620000000a00 */
[----:B--2---:R4:W-:Y:S07]  /*86b0*/  STS.128 [UR4+0x386d0], R12 ;  /* 0x0386d00cff007988 */ /* 0x0049ee0008000c04 */
[----:B------:R-:W1:Y:S01]  /*86c0*/  LDC.64 R6, c[0x0][0x478] ;  /* 0x00011e00ff067b82 */ /* 0x000e620000000a00 */
[----:B---3--:R4:W-:Y:S04]  /*86d0*/  STS.128 [UR4+0x386e0], R8 ;  /* 0x0386e008ff007988 */ /* 0x0089e80008000c04 */
[----:B-1----:R4:W-:Y:S02]  /*86e0*/  STS.128 [UR4+0x386f0], R4 ;  /* 0x0386f004ff007988 */ /* 0x0029e40008000c04 */
.L_x_152:
[----:B--2---:R-:W-:Y:S05]  /*86f0*/  BSYNC B0 ;  /* 0x0000000000007941 */ /* 0x004fea0003800000 */
.L_x_151:
[----:B------:R-:W-:Y:S01]  /*8700*/  ELECT P0, URZ, PT ;  /* 0x00000000003f782f */ /* 0x000fe20003800000 */
[----:B------:R-:W-:Y:S01]  /*8710*/  NOP ;  /* 0x0000000000007918 */ /* 0x000fe20000000000 */
[----:B------:R-:W-:Y:S11]  /*8720*/  BSSY B0, `(.L_x_153) ;  /* 0x0000050000007945 */ /* 0x000ff60003800000 */
[----:B------:R-:W-:Y:S05]  /*8730*/  @!P0 BRA `(.L_x_154) ;  /* 0x0000000400388947 */ /* 0x000fea0003800000 */
[C---:B----4-:R-:W-:Y:S01]  /*8740*/  IMAD.SHL.U32 R12, R18.reuse, 0x8, RZ ;  /* 0x00000008120c7824 */ /* 0x050fe200078e00ff */
[----:B------:R-:W-:Y:S01]  /*8750*/  ULDC.64 UR4, c[0x0][0x518] ;  /* 0x0001460000047ab9 */ /* 0x000fe20000000a00 */
[----:B------:R-:W-:Y:S01]  /*8760*/  ULDC.64 UR6, c[0x0][0x528] ;  /* 0x00014a0000067ab9 */ /* 0x000fe20000000a00 */
[----:B------:R-:W-:Y:S02]  /*8770*/  SHF.L.U64.HI R3, R18, 0x3, R3 ;  /* 0x0000000312037819 */ /* 0x000fe40000010203 */
[C---:B------:R-:W-:Y:S02]  /*8780*/  IADD3 R10, P0, R12.reuse, UR4, RZ ;  /* 0x000000040c0a7c10 */ /* 0x040fe4000ff1e0ff */
[----:B------:R-:W-:Y:S02]  /*8790*/  IADD3 R8, P1, R12, UR6, RZ ;  /* 0x000000060c087c10 */ /* 0x000fe4000ff3e0ff */
[C---:B------:R-:W-:Y:S01]  /*87a0*/  IADD3.X R11, R3.reuse, UR5, RZ, P0, !PT ;  /* 0x00000005030b7c10 */ /* 0x040fe200087fe4ff */
[----:B------:R-:W-:Y:S01]  /*87b0*/  ULDC.64 UR4, c[0x0][0x510] ;  /* 0x0001440000047ab9 */ /* 0x000fe20000000a00 */
[----:B------:R-:W-:Y:S01]  /*87c0*/  IADD3.X R9, R3, UR7, RZ, P1, !PT ;  /* 0x0000000703097c10 */ /* 0x000fe20008ffe4ff */
[----:B------:R-:W-:-:S03]  /*87d0*/  ULDC.64 UR6, c[0x0][0x520] ;  /* 0x0001480000067ab9 */ /* 0x000fc60000000a00 */
[----:B------:R-:W2:Y:S04]  /*87e0*/  LDG.E.64 R10, desc[UR56][R10.64] ;  /* 0x000000380a0a7981 */ /* 0x000ea8000c1e1b00 */
[----:B------:R-:W4:Y:S01]  /*87f0*/  LDG.E.64 R8, desc[UR56][R8.64] ;  /* 0x0000003808087981 */ /* 0x000f22000c1e1b00 */
[C---:B------:R-:W-:Y:S02]  /*8800*/  IADD3 R14, P0, R12.reuse, UR4, RZ ;  /* 0x000000040c0e7c10 */ /* 0x040fe4000ff1e0ff */
[----:B------:R-:W-:Y:S02]  /*8810*/  IADD3 R12, P1, R12, UR6, RZ ;  /* 0x000000060c0c7c10 */ /* 0x000fe4000ff3e0ff */
[C---:B------:R-:W-:Y:S02]  /*8820*/  IADD3.X R15, R3.reuse, UR5, RZ, P0, !PT ;  /* 0x00000005030f7c10 */ /* 0x040fe400087fe4ff */
[----:B------:R-:W-:-:S04]  /*8830*/  IADD3.X R13, R3, UR7, RZ, P1, !PT ;  /* 0x00000007030d7c10 */ /* 0x000fc80008ffe4ff */
[----:B------:R-:W5:Y:S04]  /*8840*/  LDG.E.64 R14, desc[UR56][R14.64] ;  /* 0x000000380e0e7981 */ /* 0x000f68000c1e1b00 */
[----:B------:R-:W3:Y:S01]  /*8850*/  LDG.E.64 R12, desc[UR56][R12.64] ;  /* 0x000000380c0c7981 */ /* 0x000ee2000c1e1b00 */
[----:B------:R-:W-:Y:S02]  /*8860*/  UMOV UR4, 0x400 ;  /* 0x0000040000047882 */ /* 0x000fe40000000000 */
[----:B------:R-:W-:-:S04]  /*8870*/  ULEA UR4, UR41, UR4, 0x18 ;  /* 0x0000000429047291 */ /* 0x000fc8000f8ec03f */
[----:B------:R-:W-:Y:S02]  /*8880*/  UIADD3 UR5, UR4, 0x38600, URZ ;  /* 0x0003860004057890 */ /* 0x000fe4000fffe03f */
[----:B------:R-:W-:-:S03]  /*8890*/  UIADD3 UR6, UR4, 0x38680, URZ ;  /* 0x0003868004067890 */ /* 0x000fc6000fffe03f */
[----:B------:R-:W1:Y:S01]  /*88a0*/  LDS R4, [UR4+0x3861c] ;  /* 0x03861c04ff047984 */ /* 0x000e620008000800 */
[----:B------:R-:W-:Y:S02]  /*88b0*/  IMAD.U32 R20, RZ, RZ, UR5 ;  /* 0x00000005ff147e24 */ /* 0x000fe4000f8e00ff */
[----:B------:R-:W-:Y:S01]  /*88c0*/  IMAD.U32 R22, RZ, RZ, UR6 ;  /* 0x00000006ff167e24 */ /* 0x000fe2000f8e00ff */
[----:B------:R-:W5:Y:S02]  /*88d0*/  LDS R5, [UR4+0x3869c] ;  /* 0x03869c04ff057984 */ /* 0x000f640008000800 */
[----:B------:R-:W-:Y:S02]  /*88e0*/  SHF.R.U64 R20, R20, 0x4, RZ ;  /* 0x0000000414147819 */ /* 0x000fe400000012ff */
[----:B------:R-:W-:Y:S01]  /*88f0*/  SHF.R.U64 R22, R22, 0x4, RZ ;  /* 0x0000000416167819 */ /* 0x000fe200000012ff */
[----:B------:R-:W-:Y:S04]  /*8900*/  STS [UR4+0x38630], RZ ;  /* 0x038630ffff007988 */ /* 0x000fe80008000804 */
[----:B------:R-:W-:Y:S04]  /*8910*/  STS [UR4+0x38610], R20 ;  /* 0x03861014ff007988 */ /* 0x000fe80008000804 */
[----:B------:R-:W-:Y:S04]  /*8920*/  STS [UR4+0x38614], R20 ;  /* 0x03861414ff007988 */ /* 0x000fe80008000804 */
[----:B------:R-:W-:Y:S04]  /*8930*/  STS [UR4+0x38690], R22 ;  /* 0x03869016ff007988 */ /* 0x000fe80008000804 */
[----:B------:R-:W-:Y:S04]  /*8940*/  STS [UR4+0x38694], R22 ;  /* 0x03869416ff007988 */ /* 0x000fe80008000804 */
[----:B------:R-:W-:Y:S01]  /*8950*/  STS [UR4+0x386b0], RZ ;  /* 0x0386b0ffff007988 */ /* 0x000fe20008000804 */
[----:B--2---:R-:W-:-:S02]  /*8960*/  SHF.L.U64.HI R11, R10, 0x1, R11 ;  /* 0x000000010a0b7819 */ /* 0x004fc4000001020b */
[----:B----4-:R-:W-:Y:S02]  /*8970*/  SHF.L.U64.HI R3, R8, 0x1, R9 ;  /* 0x0000000108037819 */ /* 0x010fe40000010209 */
[----:B------:R-:W-:Y:S02]  /*8980*/  LOP3.LUT R11, R11, 0x1fffffff, RZ, 0xc0, !PT ;  /* 0x1fffffff0b0b7812 */ /* 0x000fe400078ec0ff */
[----:B------:R-:W-:Y:S02]  /*8990*/  LOP3.LUT R3, R3, 0x1fffffff, RZ, 0xc0, !PT ;  /* 0x1fffffff03037812 */ /* 0x000fe400078ec0ff */
[----:B------:R-:W-:Y:S02]  /*89a0*/  SHF.R.U32.HI R7, RZ, 0x4, R11 ;  /* 0x00000004ff077819 */ /* 0x000fe4000001160b */
[----:B------:R-:W-:Y:S02]  /*89b0*/  SHF.R.U32.HI R6, RZ, 0x4, R3 ;  /* 0x00000004ff067819 */ /* 0x000fe40000011603 */
[----:B-1----:R-:W-:Y:S01]  /*89c0*/  LOP3.LUT R4, R4, 0xf, R7, 0xb8, !PT ;  /* 0x0000000f04047812 */ /* 0x002fe200078eb807 */
[----:B-----5:R-:W-:Y:S01]  /*89d0*/  STS.64 [UR4+0x38600], R14 ;  /* 0x0386000eff007988 */ /* 0x020fe20008000a04 */
[----:B------:R-:W-:-:S03]  /*89e0*/  LOP3.LUT R6, R5, 0xf, R6, 0xb8, !PT ;  /* 0x0000000f05067812 */ /* 0x000fc600078eb806 */
[----:B------:R1:W-:Y:S04]  /*89f0*/  STS [UR4+0x3861c], R4 ;  /* 0x03861c04ff007988 */ /* 0x0003e80008000804 */
[----:B------:R-:W-:Y:S04]  /*8a00*/  STS [UR4+0x3869c], R6 ;  /* 0x03869c06ff007988 */ /* 0x000fe80008000804 */
[----:B------:R-:W2:Y:S01]  /*8a10*/  LDS R5, [UR4+0x3861c] ;  /* 0x03861c04ff057984 */ /* 0x000ea20008000800 */
[----:B-1----:R-:W-:-:S03]  /*8a20*/  VIADD R4, R19, 0xffffffff ;  /* 0xffffffff13047836 */ /* 0x002fc60000000000 */
[----:B------:R-:W1:Y:S04]  /*8a30*/  LDS R7, [UR4+0x3869c] ;  /* 0x03869c04ff077984 */ /* 0x000e680008000800 */
[----:B---3--:R-:W-:Y:S01]  /*8a40*/  STS.64 [UR4+0x38680], R12 ;  /* 0x0386800cff007988 */ /* 0x008fe20008000a04 */
[----:B--2---:R-:W-:Y:S02]  /*8a50*/  LOP3.LUT R5, R5, 0xf0, RZ, 0xb8, !PT ;  /* 0x000000f005057812 */ /* 0x004fe400078eb8ff */
[----:B-1----:R-:W-:-:S03]  /*8a60*/  LOP3.LUT R7, R7, 0xf0, RZ, 0xb8, !PT ;  /* 0x000000f007077812 */ /* 0x002fc600078eb8ff */
[----:B------:R1:W-:Y:S04]  /*8a70*/  STS [UR4+0x3861c], R5 ;  /* 0x03861c05ff007988 */ /* 0x0003e80008000804 */
[----:B------:R2:W-:Y:S04]  /*8a80*/  STS [UR4+0x3869c], R7 ;  /* 0x03869c07ff007988 */ /* 0x0005e80008000804 */
[----:B------:R-:W3:Y:S01]  /*8a90*/  LDS R21, [UR4+0x3861c] ;  /* 0x03861c04ff157984 */ /* 0x000ee20008000800 */
[----:B-1----:R-:W-:Y:S02]  /*8aa0*/  VIADD R5, R2, 0xffffffff ;  /* 0xffffffff02057836 */ /* 0x002fe40000000000 */
[----:B------:R-:W-:Y:S01]  /*8ab0*/  IMAD.SHL.U32 R2, R10, 0x2, RZ ;  /* 0x000000020a027824 */ /* 0x000fe200078e00ff */
[----:B------:R-:W1:Y:S01]  /*8ac0*/  LDS R23, [UR4+0x3869c] ;  /* 0x03869c04ff177984 */ /* 0x000e620008000800 */
[----:B--2---:R-:W-:-:S03]  /*8ad0*/  CS2R R6, SRZ ;  /* 0x0000000000067805 */ /* 0x004fc6000001ff00 */
[----:B------:R-:W-:Y:S02]  /*8ae0*/  LOP3.LUT R2, R2, 0xfffffffe, RZ, 0xc0, !PT ;  /* 0xfffffffe02027812 */ /* 0x000fe400078ec0ff */
[----:B------:R2:W-:Y:S02]  /*8af0*/  STS.128 [UR4+0x38620], R4 ;  /* 0x03862004ff007988 */ /* 0x0005e40008000c04 */
[----:B------:R-:W-:-:S05]  /*8b00*/  SHF.R.U64 R11, R2, 0x4, R11 ;  /* 0x00000004020b7819 */ /* 0x000fca000000120b */
[----:B------:R-:W-:Y:S01]  /*8b10*/  STS [UR4+0x3860c], R11 ;  /* 0x03860c0bff007988 */ /* 0x000fe20008000804 */
[----:B--2---:R-:W-:Y:S02]  /*8b20*/  VIADD R5, R0, 0xffffffff ;  /* 0xffffffff00057836 */ /* 0x004fe40000000000 */
[----:B------:R-:W-:-:S03]  /*8b30*/  IMAD.SHL.U32 R0, R8, 0x2, RZ ;  /* 0x0000000208007824 */ /* 0x000fc600078e00ff */
[----:B------:R-:W-:Y:S02]  /*8b40*/  STS.128 [UR4+0x386a0], R4 ;  /* 0x0386a004ff007988 */ /* 0x000fe40008000c04 */
[----:B------:R-:W-:-:S04]  /*8b50*/  LOP3.LUT R0, R0, 0xfffffffe, RZ, 0xc0, !PT ;  /* 0xfffffffe00007812 */ /* 0x000fc800078ec0ff */
[----:B------:R-:W-:Y:S02]  /*8b60*/  SHF.R.U64 R3, R0, 0x4, R3 ;  /* 0x0000000400037819 */ /* 0x000fe40000001203 */
[----:B---3--:R-:W-:-:S03]  /*8b70*/  LOP3.LUT R21, R21, 0xf00, RZ, 0xb8, !PT ;  /* 0x00000f0015157812 */ /* 0x008fc600078eb8ff */
[----:B------:R-:W-:Y:S01]  /*8b80*/  STS [UR4+0x3868c], R3 ;  /* 0x03868c03ff007988 */ /* 0x000fe20008000804 */
[----:B-1----:R-:W-:-:S03]  /*8b90*/  LOP3.LUT R23, R23, 0xf00, RZ, 0xb8, !PT ;  /* 0x00000f0017177812 */ /* 0x002fc600078eb8ff */
[----:B------:R-:W-:Y:S04]  /*8ba0*/  STS.64 [UR4+0x38618], R20 ;  /* 0x03861814ff007988 */ /* 0x000fe80008000a04 */
[----:B------:R-:W-:Y:S04]  /*8bb0*/  STS.64 [UR4+0x38698], R22 ;  /* 0x03869816ff007988 */ /* 0x000fe80008000a04 */
[----:B------:R-:W1:Y:S04]  /*8bc0*/  LDS R24, [UR4+0x3861c] ;  /* 0x03861c04ff187984 */ /* 0x000e680008000800 */
[----:B------:R-:W2:Y:S01]  /*8bd0*/  LDS R9, [UR4+0x3869c] ;  /* 0x03869c04ff097984 */ /* 0x000ea20008000800 */
[----:B-1----:R-:W-:-:S02]  /*8be0*/  LOP3.LUT R0, R24, 0xf000, RZ, 0xb8, !PT ;  /* 0x0000f00018007812 */ /* 0x002fc400078eb8ff */
[----:B--2---:R-:W-:-:S03]  /*8bf0*/  LOP3.LUT R9, R9, 0xf000, RZ, 0xb8, !PT ;  /* 0x0000f00009097812 */ /* 0x004fc600078eb8ff */
[----:B------:R1:W-:Y:S04]  /*8c00*/  STS [UR4+0x3861c], R0 ;  /* 0x03861c00ff007988 */ /* 0x0003e80008000804 */
[----:B------:R1:W-:Y:S02]  /*8c10*/  STS [UR4+0x3869c], R9 ;  /* 0x03869c09ff007988 */ /* 0x0003e40008000804 */
.L_x_154:
[----:B------:R-:W-:Y:S05]  /*8c20*/  BSYNC B0 ;  /* 0x0000000000007941 */ /* 0x000fea0003800000 */
.L_x_153:
[----:B------:R-:W-:Y:S01]  /*8c30*/  ELECT P0, URZ, PT ;  /* 0x00000000003f782f */ /* 0x000fe20003800000 */
[----:B------:R-:W-:Y:S01]  /*8c40*/  NOP ;  /* 0x0000000000007918 */ /* 0x000fe20000000000 */
[----:B------:R-:W-:Y:S11]  /*8c50*/  BSSY B0, `(.L_x_155) ;  /* 0x0000004000007945 */ /* 0x000ff60003800000 */
[----:B------:R-:W-:Y:S05]  /*8c60*/  @!P0 BRA `(.L_x_156) ;  /* 0x0000000000088947 */ /* 0x000fea0003800000 */
[----:B------:R0:W-:Y:S01]  /*8c70*/  UTMACMDFLUSH ;  /* 0x00000000000079b7 */ /* 0x0001e20000000000 */
[----:B------:R-:W-:-:S04]  /*8c80*/  DEPBAR.LE SB0, 0x0 ;  /* 0x000080000000791a */ /* 0x000fc80000000000 */
.L_x_156:
[----:B------:R-:W-:Y:S05]  /*8c90*/  BSYNC B0 ;  /* 0x0000000000007941 */ /* 0x000fea0003800000 */
.L_x_155:
[----:B------:R-:W-:Y:S01]  /*8ca0*/  UMOV UR4, 0x400 ;  /* 0x0000040000047882 */ /* 0x000fe20000000000 */
[----:B---3--:R-:W-:Y:S01]  /*8cb0*/  IMAD.SHL.U32 R32, R32, 0x4, RZ ;  /* 0x0000000420207824 */ /* 0x008fe200078e00ff */
[----:B------:R-:W-:Y:S01]  /*8cc0*/  ULEA UR12, UR41, UR4, 0x18 ;  /* 0x00000004290c7291 */ /* 0x000fe2000f8ec03f */
[----:B------:R-:W-:-:S03]  /*8cd0*/  ULDC UR10, c[0x0][0x884] ;  /* 0x00022100000a7ab9 */ /* 0x000fc60000000800 */
[----:B------:R-:W-:Y:S01]  /*8ce0*/  UIADD3 UR14, UR12, 0x38600, URZ ;  /* 0x000386000c0e7890 */ /* 0x000fe2000fffe03f */
[----:B----4-:R-:W-:Y:S01]  /*8cf0*/  IADD3 R4, P0, R32, UR8, RZ ;  /* 0x0000000820047c10 */ /* 0x010fe2000ff1e0ff */
[----:B------:R-:W-:Y:S01]  /*8d00*/  UIMAD.WIDE UR10, UR10, 0x80, UR8 ;  /* 0x000000800a0a78a5 */ /* 0x000fe2000f8e0208 */
[----:B------:R-:W-:-:S03]  /*8d10*/  IMAD.MOV.U32 R6, RZ, RZ, 0x1 ;  /* 0x00000001ff067424 */ /* 0x000fc600078e00ff */
[----:B------:R-:W-:Y:S02]  /*8d20*/  IMAD.X R5, RZ, RZ, UR9, P0 ;  /* 0x00000009ff057e24 */ /* 0x000fe400080e06ff */
[----:B------:R-:W-:Y:S01]  /*8d30*/  IADD3 R2, P1, R32, UR10, RZ ;  /* 0x0000000a20027c10 */ /* 0x000fe2000ff3e0ff */
[----:B------:R-:W2:Y:S04]  /*8d40*/  LDS R7, [R32+UR14] ;  /* 0x0000000e20077984 */ /* 0x000ea80008000800 */
[----:B-1----:R-:W1:Y:S01]  /*8d50*/  LDS R9, [R32+UR14+0x80] ;  /* 0x0000800e20097984 */ /* 0x002e620008000800 */
[----:B------:R-:W-:Y:S01]  /*8d60*/  IMAD.X R3, RZ, RZ, UR11, P1 ;  /* 0x0000000bff037e24 */ /* 0x000fe200088e06ff */
[----:B------:R-:W-:Y:S01]  /*8d70*/  LOP3.LUT P1, RZ, R33, 0x7f, RZ, 0xc0, !PT ;  /* 0x0000007f21ff7812 */ /* 0x000fe2000782c0ff */
[----:B------:R-:W-:Y:S01]  /*8d80*/  IMAD.MOV.U32 R8, RZ, RZ, 0x1 ;  /* 0x00000001ff087424 */ /* 0x000fe200078e00ff */
[----:B------:R-:W-:Y:S01]  /*8d90*/  BSSY B0, `(.L_x_157) ;  /* 0x00000e9000007945 */ /* 0x000fe20003800000 */
[----:B------:R-:W-:Y:S01]  /*8da0*/  IMAD.MOV.U32 R0, RZ, RZ, RZ ;  /* 0x000000ffff007224 */ /* 0x000fe200078e00ff */
[----:B------:R-:W-:Y:S01]  /*8db0*/  ISETP.EQ.OR P2, PT, R34, RZ, P1 ;  /* 0x000000ff2200720c */ /* 0x000fe20000f42670 */
[----:B------:R-:W-:-:S02]  /*8dc0*/  IMAD.MOV.U32 R20, RZ, RZ, 0x1 ;  /* 0x00000001ff147424 */ /* 0x000fc400078e00ff */
[----:B------:R-:W-:Y:S02]  /*8dd0*/  IMAD.MOV.U32 R21, RZ, RZ, RZ ;  /* 0x000000ffff157224 */ /* 0x000fe400078e00ff */
[----:B------:R-:W-:Y:S01]  /*8de0*/  IMAD.MOV.U32 R22, RZ, RZ, RZ ;  /* 0x000000ffff167224 */ /* 0x000fe200078e00ff */
[----:B------:R-:W-:Y:S02]  /*8df0*/  ULOP3.LUT UR20, UR53, 0x1, URZ, 0xfc, !UPT ;  /* 0x0000000135147892 */ /* 0x000fe4000f8efc3f */
[----:B------:R-:W-:Y:S02]  /*8e00*/  ULOP3.LUT UR13, UR52, 0x2, URZ, 0xfc, !UPT ;  /* 0x00000002340d7892 */ /* 0x000fe4000f8efc3f */
[----:B------:R-:W-:Y:S01]  /*8e10*/  UIADD3 UR15, UR12, 0x38680, URZ ;  /* 0x000386800c0f7890 */ /* 0x000fe2000fffe03f */
[----:B--2---:R-:W5:Y:S04]  /*8e20*/  ATOMG.E.EXCH.STRONG.GPU PT, RZ, [R4], R7 ;  /* 0x0000000704ff73a8 */ /* 0x004f6800041ee100 */
[----:B-1----:R1:W5:Y:S02]  /*8e30*/  ATOMG.E.EXCH.STRONG.GPU PT, RZ, [R2], R9 ;  /* 0x0000000902ff73a8 */ /* 0x00236400041ee100 */
[----:B-1----:R-:W-:-:S02]  /*8e40*/  PRMT R2, R6, 0x7610, R2 ;  /* 0x0000761006027816 */ /* 0x002fc40000000002 */
[----:B------:R-:W-:-:S07]  /*8e50*/  PRMT R3, R8, 0x7610, R3 ;  /* 0x0000761008037816 */ /* 0x000fce0000000003 */
.L_x_177:
[----:B------:R-:W-:Y:S01]  /*8e60*/  LOP3.LUT P0, RZ, R3, 0xff, RZ, 0xc0, !PT ;  /* 0x000000ff03ff7812 */ /* 0x000fe2000780c0ff */
[----:B-----5:R-:W-:Y:S01]  /*8e70*/  VIADD R4, R19, 0x3f ;  /* 0x0000003f13047836 */ /* 0x020fe20000000000 */
[----:B------:R-:W-:Y:S05]  /*8e80*/  YIELD ;  /* 0x0000000000007946 */ /* 0x000fea0003800000 */
[----:B------:R-:W-:Y:S01]  /*8e90*/  SHF.R.S32.HI R5, RZ, 0x1f, R4 ;  /* 0x0000001fff057819 */ /* 0x000fe20000011404 */
[----:B------:R-:W-:Y:S03]  /*8ea0*/  BSSY B1, `(.L_x_158) ;  /* 0x0000008000017945 */ /* 0x000fe60003800000 */
[----:B------:R-:W-:-:S02]  /*8eb0*/  LEA.HI R5, R5, R4, RZ, 0x6 ;  /* 0x0000000405057211 */ /* 0x000fc400078f30ff */
[----:B------:R-:W-:Y:S05]  /*8ec0*/  @!P0 BRA `(.L_x_159) ;  /* 0x0000000000148947 */ /* 0x000fea0003800000 */
[----:B------:R-:W-:-:S04]  /*8ed0*/  DEPBAR {5,4,3,2,1,0} ;  /* 0x0000003f0000791a */ /* 0x000fc80000000000 */
[----:B------:R1:W-:Y:S01]  /*8ee0*/  UTMACCTL.IV [UR8] ;  /* 0x00000000080079b9 */ /* 0x0003e20008000000 */
[----:B------:R-:W-:-:S04]  /*8ef0*/  DEPBAR {5,4,3,2,1,0} ;  /* 0x0000003f0000791a */ /* 0x000fc80000000000 */
[----:B------:R1:W-:Y:S02]  /*8f00*/  UTMACCTL.IV [UR10] ;  /* 0x000000000a0079b9 */ /* 0x0003e40008000000 */
[----:B-1----:R-:W-:Y:S01]  /*8f10*/  NOP ;  /* 0x0000000000007918 */ /* 0x002fe20000000000 */
.L_x_159:
[----:B------:R-:W-:Y:S05]  /*8f20*/  BSYNC B1 ;  /* 0x0000000000017941 */ /* 0x000fea0003800000 */
.L_x_158:
[----:B------:R-:W-:Y:S01]  /*8f30*/  UMOV UR4, 0xffffffff ;  /* 0xffffffff00047882 */ /* 0x000fe20000000000 */
[----:B------:R-:W-:Y:S02]  /*8f40*/  SHF.R.S32.HI R7, RZ, 0x6, R5 ;  /* 0x00000006ff077819 */ /* 0x000fe40000011405 */
[----:B------:R-:W-:Y:S05]  /*8f50*/  BRA.DIV UR4, `(.L_x_160) ;  /* 0x0000003a049c7947 */ /* 0x000fea000b800000 */
[----:B-----5:R-:W-:-:S13]  /*8f60*/  ELECT P6, URZ, PT ;  /* 0x00000000003f782f */ /* 0x020fda00038c0000 */
.L_x_243:
[----:B------:R-:W-:Y:S01]  /*8f70*/  ISETP.LT.OR P6, PT, R19, 0x1, !P6 ;  /* 0x000000011300780c */ /* 0x000fe200077c1670 */
[----:B------:R-:W-:-:S12]  /*8f80*/  BSSY B1, `(.L_x_161) ;  /* 0x000002d000017945 */ /* 0x000fd80003800000 */
[----:B------:R-:W-:Y:S05]  /*8f90*/  @P6 BRA `(.L_x_162) ;  /* 0x0000000000ac6947 */ /* 0x000fea0003800000 */
[----:B------:R-:W-:Y:S02]  /*8fa0*/  IMAD.SHL.U32 R17, R17, 0x80, RZ ;  /* 0x0000008011117824 */ /* 0x000fe400078e00ff */
[----:B------:R-:W-:Y:S02]  /*8fb0*/  IMAD.SHL.U32 R16, R16, 0x80, RZ ;  /* 0x0000008010107824 */ /* 0x000fe400078e00ff */
[----:B------:R-:W-:Y:S02]  /*8fc0*/  VIADD R9, R7, 0x1 ;  /* 0x0000000107097836 */ /* 0x000fe40000000000 */
[----:B------:R-:W-:Y:S02]  /*8fd0*/  IMAD.MOV.U32 R10, RZ, RZ, RZ ;  /* 0x000000ffff0a7224 */ /* 0x000fe400078e00ff */
[----:B------:R-:W-:Y:S02]  /*8fe0*/  IMAD.MOV.U32 R3, RZ, RZ, R20 ;  /* 0x000000ffff037224 */ /* 0x000fe400078e0014 */
[----:B------:R-:W-:-:S07]  /*8ff0*/  IMAD.MOV.U32 R4, RZ, RZ, R0 ;  /* 0x000000ffff047224 */ /* 0x000fce00078e0000 */
.L_x_166:
[----:B--2---:R-:W-:Y:S01]  /*9000*/  LEA R8, R4, UR12, 0x3 ;  /* 0x0000000c04087c11 */ /* 0x004fe2000f8e18ff */
[----:B------:R-:W-:Y:S05]  /*9010*/  YIELD ;  /* 0x0000000000007946 */ /* 0x000fea0003800000 */
[----:B------:R-:W-:Y:S01]  /*9020*/  SHF.L.U32 R5, R3, 0x1f, RZ ;  /* 0x0000001f03057819 */ /* 0x000fe200000006ff */
[----:B------:R-:W1:Y:S03]  /*9030*/  @!P1 LDC R6, c[0x0][0x500] ;  /* 0x00014000ff069b82 */ /* 0x000e660000000800 */
[----:B------:R-:W2:Y:S02]  /*9040*/  SYNCS.PHASECHK.TRANS64.TRYWAIT P0, [R8+URZ+0x384b0], R5 ;  /* 0x0384b005080075a7 */ /* 0x000ea4000800017f */
[----:B--2---:R-:W-:Y:S05]  /*9050*/  @!P0 BRA `(.L_x_163) ;  /* 0x00000038007c8947 */ /* 0x004fea0003800000 */
.L_x_244:
[----:B------:R-:W-:Y:S01]  /*9060*/  UPRMT UR4, UR13, 0x9910, URZ ;  /* 0x000099100d047896 */ /* 0x000fe2000800003f */
[----:B-1----:R1:W-:Y:S03]  /*9070*/  @!P1 SYNCS.ARRIVE.TRANS64 RZ, [R8+URZ+0x38480], R6 ;  /* 0x0384800608ff99a7 */ /* 0x0023e6000800003f */
[----:B------:R-:W-:-:S06]  /*9080*/  UISETP.NE.AND UP0, UPT, UR4, 0x2, UPT ;  /* 0x000000020400788c */ /* 0x000fcc000bf05270 */
[----:B------:R-:W-:-:S13]  /*9090*/  PLOP3.LUT P0, PT, PT, PT, UP0, 0x80, 0x0 ;  /* 0x000000000000781c */ /* 0x000fda0003f0f008 */
[----:B-1----:R-:W-:Y:S05]  /*90a0*/  @P0 BRA `(.L_x_164) ;  /* 0x0000000000040947 */ /* 0x002fea0003800000 */
[----:B------:R-:W-:Y:S01]  /*90b0*/  BPT.TRAP 0x1 ;  /* 0x000000040000795c */ /* 0x000fe20000300000 */
.L_x_164:
[----:B------:R-:W-:Y:S05]  /*90c0*/  @P2 BRA `(.L_x_165) ;  /* 0x0000000000042947 */ /* 0x000fea0003800000 */
[----:B------:R-:W-:Y:S01]  /*90d0*/  BPT.TRAP 0x1 ;  /* 0x000000040000795c */ /* 0x000fe20000300000 */
.L_x_165:
[----:B------:R-:W-:Y:S01]  /*90e0*/  R2UR UR4, R4 ;  /* 0x00000000040472ca */ /* 0x000fe200000e0000 */
[----:B------:R-:W-:Y:S01]  /*90f0*/  VIADD R9, R9, 0xffffffff ;  /* 0xffffffff09097836 */ /* 0x000fe20000000000 */
[----:B------:R-:W-:Y:S01]  /*9100*/  R2UR UR5, R8 ;  /* 0x00000000080572ca */ /* 0x000fe200000e0000 */
[----:B------:R-:W-:Y:S01]  /*9110*/  VIADD R4, R4, 0x1 ;  /* 0x0000000104047836 */ /* 0x000fe20000000000 */
[----:B------:R-:W-:Y:S01]  /*9120*/  R2UR UR6, R10 ;  /* 0x000000000a0672ca */ /* 0x000fe200000e0000 */
[----:B------:R-:W-:Y:S01]  /*9130*/  UMOV UR22, 0x0 ;  /* 0x0000000000167882 */ /* 0x000fe20000000000 */
[----:B------:R-:W-:Y:S01]  /*9140*/  R2UR UR7, R16 ;  /* 0x00000000100772ca */ /* 0x000fe200000e0000 */
[----:B------:R-:W-:Y:S01]  /*9150*/  UMOV UR23, 0x10000000 ;  /* 0x1000000000177882 */ /* 0x000fe20000000000 */
[----:B------:R-:W-:Y:S01]  /*9160*/  R2UR UR19, R17 ;  /* 0x00000000111372ca */ /* 0x000fe200000e0000 */
[----:B------:R-:W-:Y:S01]  /*9170*/  VIADD R10, R10, 0x40 ;  /* 0x000000400a0a7836 */ /* 0x000fe20000000000 */
[----:B------:R-:W-:-:S02]  /*9180*/  ISETP.GT.AND P3, PT, R9, 0x1, PT ;  /* 0x000000010900780c */ /* 0x000fc40003f64270 */
[C---:B------:R-:W-:Y:S01]  /*9190*/  ISETP.NE.AND P0, PT, R4.reuse, 0x6, PT ;  /* 0x000000060400780c */ /* 0x040fe20003f05270 */
[----:B------:R-:W-:Y:S02]  /*91a0*/  ULEA UR4, UR4, UR12, 0xe ;  /* 0x0000000c04047291 */ /* 0x000fe4000f8e703f */
[----:B------:R-:W-:Y:S01]  /*91b0*/  UIADD3 UR5, UR5, 0x38480, URZ ;  /* 0x0003848005057890 */ /* 0x000fe2000fffe03f */
[----:B------:R-:W-:Y:S01]  /*91c0*/  SEL R6, RZ, 0x1, P0 ;  /* 0x00000001ff067807 */ /* 0x000fe20000000000 */
[----:B------:R-:W-:Y:S01]  /*91d0*/  UIADD3 UR16, UR4, 0x18000, URZ ;  /* 0x0001800004107890 */ /* 0x000fe2000fffe03f */
[----:B------:R-:W-:Y:S01]  /*91e0*/  SEL R4, R4, RZ, P0 ;  /* 0x000000ff04047207 */ /* 0x000fe20000000000 */
[----:B------:R-:W-:Y:S01]  /*91f0*/  UMOV UR18, UR6 ;  /* 0x0000000600127c82 */ /* 0x000fe20008000000 */
[----:B------:R-:W-:Y:S02]  /*9200*/  LOP3.LUT R3, R3, R6, RZ, 0x3c, !PT ;  /* 0x0000000603037212 */ /* 0x000fe400078e3cff */
[----:B------:R-:W-:-:S02]  /*9210*/  UMOV UR17, UR5 ;  /* 0x0000000500117c82 */ /* 0x000fc40008000000 */
[----:B------:R1:W-:Y:S02]  /*9220*/  UTMALDG.2D [UR4], [UR8], desc[UR22] ;  /* 0x00001604080075b4 */ /* 0x0003e40008009000 */
[----:B------:R1:W-:Y:S02]  /*9230*/  UTMALDG.2D [UR16], [UR10], desc[UR22] ;  /* 0x000016100a0075b4 */ /* 0x0003e40008009000 */
[----:B-1----:R-:W-:Y:S05]  /*9240*/  @P3 BRA `(.L_x_166) ;  /* 0xfffffffc006c3947 */ /* 0x002fea000383ffff */
.L_x_162:
[----:B------:R-:W-:Y:S05]  /*9250*/  BSYNC B1 ;  /* 0x0000000000017941 */ /* 0x000fea0003800000 */
.L_x_161:
[----:B------:R-:W-:Y:S01]  /*9260*/  LOP3.LUT P3, RZ, R2, 0xff, RZ, 0xc0, !PT ;  /* 0x000000ff02ff7812 */ /* 0x000fe2000786c0ff */
[C---:B------:R-:W-:Y:S02]  /*9270*/  IMAD.IADD R0, R7.reuse, 0x1, R0 ;  /* 0x0000000107007824 */ /* 0x040fe400078e0200 */
[----:B------:R-:W-:Y:S02]  /*9280*/  IMAD.U32 R4, RZ, RZ, UR20 ;  /* 0x00000014ff047e24 */ /* 0x000fe4000f8e00ff */
[C---:B------:R-:W-:Y:S01]  /*9290*/  IMAD.WIDE.U32 R2, R0.reuse, -0x55555555, RZ ;  /* 0xaaaaaaab00027825 */ /* 0x040fe200078e00ff */
[----:B------:R-:W-:Y:S02]  /*92a0*/  ISETP.GT.U32.AND P0, PT, R0, 0x5, PT ;  /* 0x000000050000780c */ /* 0x000fe40003f04070 */
[----:B------:R-:W-:Y:S02]  /*92b0*/  ISETP.NE.AND P4, PT, R4, 0x3, PT ;  /* 0x000000030400780c */ /* 0x000fe40003f85270 */
[----:B------:R-:W-:-:S02]  /*92c0*/  ISETP.LT.U32.AND P0, PT, R7, 0x6, P0 ;  /* 0x000000060700780c */ /* 0x000fc40000701070 */
[----:B------:R-:W-:Y:S01]  /*92d0*/  SHF.R.U32.HI R3, RZ, 0x2, R3 ;  /* 0x00000002ff037819 */ /* 0x000fe20000011603 */
[----:B------:R-:W-:Y:S01]  /*92e0*/  @P3 SYNCS.ARRIVE.TRANS64.A1T0 RZ, [UR12+0x38528], RZ ;  /* 0x038528ffffff39a7 */ /* 0x000fe2000810000c */
[----:B------:R-:W-:Y:S02]  /*92f0*/  ISETP.GE.U32.AND P3, PT, R7, 0x6, PT ;  /* 0x000000060700780c */ /* 0x000fe40003f66070 */
[----:B--2---:R-:W-:Y:S01]  /*9300*/  SEL R5, RZ, 0x1, !P0 ;  /* 0x00000001ff057807 */ /* 0x004fe20004000000 */
[----:B------:R-:W-:-:S03]  /*9310*/  IMAD R0, R3, -0x6, R0 ;  /* 0xfffffffa03007824 */ /* 0x000fc600078e0200 */
[----:B------:R-:W-:-:S07]  /*9320*/  LOP3.LUT R20, R20, R5, RZ, 0x3c, !PT ;  /* 0x0000000514147212 */ /* 0x000fce00078e3cff */
[----:B------:R-:W-:Y:S01]  /*9330*/  @P3 LOP3.LUT R20, R20, 0x1, R3, 0x78, !PT ;  /* 0x0000000114143812 */ /* 0x000fe200078e7803 */
[----:B------:R-:W-:Y:S06]  /*9340*/  @!P4 BRA `(.L_x_167) ;  /* 0x000000000004c947 */ /* 0x000fec0003800000 */
[----:B------:R-:W-:Y:S01]  /*9350*/  BPT.TRAP 0x1 ;  /* 0x000000040000795c */ /* 0x000fe20000300000 */
.L_x_167:
[C---:B------:R-:W-:Y:S01]  /*9360*/  LEA R3, R21.reuse, UR12, 0x3 ;  /* 0x0000000c15037c11 */ /* 0x040fe2000f8e18ff */
[----:B------:R-:W-:Y:S01]  /*9370*/  BSSY B1, `(.L_x_168) ;  /* 0x0000005000017945 */ /* 0x000fe20003800000 */
[----:B------:R-:W-:Y:S02]  /*9380*/  SHF.L.U32 R2, R22, 0x1f, RZ ;  /* 0x0000001f16027819 */ /* 0x000fe400000006ff */
[----:B------:R-:W-:Y:S02]  /*9390*/  LEA R8, R21, UR12, 0x4 ;  /* 0x0000000c15087c11 */ /* 0x000fe4000f8e20ff */
[----:B------:R-:W1:Y:S02]  /*93a0*/  SYNCS.PHASECHK.TRANS64.TRYWAIT P0, [R3+URZ+0x38400], R2 ;  /* 0x03840002030075a7 */ /* 0x000e64000800017f */
[----:B-1----:R-:W-:Y:S05]  /*93b0*/  @!P0 BRA `(.L_x_169) ;  /* 0x0000003400b88947 */ /* 0x002fea0003800000 */
.L_x_245:
[----:B------:R-:W-:Y:S05]  /*93c0*/  BSYNC B1 ;  /* 0x0000000000017941 */ /* 0x000fea0003800000 */
.L_x_168:
[----:B------:R-:W2:Y:S01]  /*93d0*/  LDS.128 R8, [R8+0x38530] ;  /* 0x0385300008087984 */ /* 0x000ea20000000c00 */
[----:B------:R-:W-:Y:S01]  /*93e0*/  @!PT LDS RZ, [RZ] ;  /* 0x00000000fffff984 */ /* 0x000fe20000000800 */
[----:B------:R-:W-:Y:S01]  /*93f0*/  @!PT LDS RZ, [RZ] ;  /* 0x00000000fffff984 */ /* 0x000fe20000000800 */
[----:B------:R-:W-:Y:S01]  /*9400*/  @!PT LDS RZ, [RZ] ;  /* 0x00000000fffff984 */ /* 0x000fe20000000800 */
[----:B------:R-:W-:Y:S01]  /*9410*/  @!PT LDS RZ, [RZ] ;  /* 0x00000000fffff984 */ /* 0x000fe20000000800 */
[----:B------:R3:W-:Y:S06]  /*9420*/  MEMBAR.ALL.CTA ;  /* 0x0000000000007992 */ /* 0x0007ec0000008000 */
[----:B---3--:R-:W3:Y:S01]  /*9430*/  FENCE.VIEW.ASYNC.S ;  /* 0x00000000000073c6 */ /* 0x008ee20000000000 */
[----:B--2---:R-:W-:Y:S02]  /*9440*/  IMAD.MOV.U32 R17, RZ, RZ, R9 ;  /* 0x000000ffff117224 */ /* 0x004fe400078e0009 */
[----:B------:R-:W-:Y:S01]  /*9450*/  IMAD.MOV.U32 R16, RZ, RZ, R8 ;  /* 0x000000ffff107224 */ /* 0x000fe200078e0008 */
[----:B---3--:R-:W-:Y:S06]  /*9460*/  @!P4 BRA `(.L_x_170) ;  /* 0x000000000004c947 */ /* 0x008fec0003800000 */
[----:B------:R-:W-:Y:S01]  /*9470*/  BPT.TRAP 0x1 ;  /* 0x000000040000795c */ /* 0x000fe20000300000 */
.L_x_170:
[----:B------:R-:W2:Y:S01]  /*9480*/  S2R R5, SR_CgaCtaId ;  /* 0x0000000000057919 */ /* 0x000ea20000008800 */
[----:B------:R-:W-:Y:S01]  /*9490*/  ISETP.NE.AND P0, PT, R11, RZ, PT ;  /* 0x000000ff0b00720c */ /* 0x000fe20003f05270 */
[----:B-1----:R-:W-:Y:S01]  /*94a0*/  VIADD R2, R3, 0x38440 ;  /* 0x0003844003027836 */ /* 0x002fe20000000000 */
[CC--:B------:R-:W-:Y:S02]  /*94b0*/  ISETP.NE.AND P3, PT, R10.reuse, R18.reuse, PT ;  /* 0x000000120a00720c */ /* 0x0c0fe40003f65270 */
[----:B------:R-:W-:Y:S02]  /*94c0*/  ISETP.EQ.OR P0, PT, R10, R18, !P0 ;  /* 0x000000120a00720c */ /* 0x000fe40004702670 */
[----:B--2---:R-:W-:-:S04]  /*94d0*/  PRMT R2, R5, 0x654, R2 ;  /* 0x0000065405027816 */ /* 0x004fc80000000002 */
[----:B------:R1:W-:Y:S07]  /*94e0*/  SYNCS.ARRIVE.TRANS64.RED.A1T0 RZ, [R2+URZ], RZ ;  /* 0x000000ff02ff79a7 */ /* 0x0003ee000810043f */
[----:B------:R-:W-:Y:S05]  /*94f0*/  @P0 BRA `(.L_x_171) ;  /* 0x0000000400a40947 */ /* 0x000fea0003800000 */
[----:B-1----:R-:W1:Y:S02]  /*9500*/  LDC.64 R2, c[0x0][0x290] ;  /* 0x0000a400ff027b82 */ /* 0x002e640000000a00 */
[----:B-1----:R-:W-:-:S05]  /*9510*/  IMAD.WIDE R2, R10, 0xc, R2 ;  /* 0x0000000c0a027825 */ /* 0x002fca00078e0202 */
[----:B------:R1:W5:Y:S01]  /*9520*/  LDG.E R19, desc[UR56][R2.64+0x8] ;  /* 0x0000083802137981 */ /* 0x000362000c1e1900 */
[----:B------:R-:W-:-:S03]  /*9530*/  UMOV UR4, 0xffffffff ;  /* 0xffffffff00047882 */ /* 0x000fc60000000000 */
[----:B------:R-:W-:Y:S05]  /*9540*/  BRA.DIV UR4, `(.L_x_172) ;  /* 0x0000003604687947 */ /* 0x000fea000b800000 */
[----:B------:R-:W-:-:S13]  /*9550*/  ELECT P6, URZ, PT ;  /* 0x00000000003f782f */ /* 0x000fda00038c0000 */
.L_x_248:
[----:B------:R-:W-:Y:S04]  /*9560*/  BSSY B1, `(.L_x_173) ;  /* 0x000004f000017945 */ /* 0x000fe80003800000 */
[----:B------:R-:W-:Y:S05]  /*9570*/  @!P6 BRA `(.L_x_174) ;  /* 0x000000040034e947 */ /* 0x000fea0003800000 */
[C---:B------:R-:W-:Y:S01]  /*9580*/  IMAD.SHL.U32 R4, R10.reuse, 0x8, RZ ;  /* 0x000000080a047824 */ /* 0x040fe200078e00ff */
[----:B------:R-:W-:Y:S01]  /*9590*/  SHF.R.S32.HI R5, RZ, 0x1f, R10 ;  /* 0x0000001fff057819 */ /* 0x000fe2000001140a */
[----:B------:R-:W-:Y:S01]  /*95a0*/  ULDC.64 UR4, c[0x0][0x510] ;  /* 0x0001440000047ab9 */ /* 0x000fe20000000a00 */
[----:B------:R-:W-:Y:S01]  /*95b0*/  ULDC.64 UR6, c[0x0][0x520] ;  /* 0x0001480000067ab9 */ /* 0x000fe20000000a00 */
[----:B------:R-:W2:Y:S01]  /*95c0*/  LDG.E R18, desc[UR56][R2.64] ;  /* 0x0000003802127981 */ /* 0x000ea2000c1e1900 */
[----:B------:R-:W-:Y:S02]  /*95d0*/  SHF.L.U64.HI R5, R10, 0x3, R5 ;  /* 0x000000030a057819 */ /* 0x000fe40000010205 */
[C---:B------:R-:W-:Y:S02]  /*95e0*/  IADD3 R12, P0, R4.reuse, UR4, RZ ;  /* 0x00000004040c7c10 */ /* 0x040fe4000ff1e0ff */
[C---:B------:R-:W-:Y:S02]  /*95f0*/  IADD3 R8, P4, R4.reuse, UR6, RZ ;  /* 0x0000000604087c10 */ /* 0x040fe4000ff9e0ff */
[C---:B------:R-:W-:Y:S01]  /*9600*/  IADD3.X R13, R5.reuse, UR5, RZ, P0, !PT ;  /* 0x00000005050d7c10 */ /* 0x040fe200087fe4ff */
[----:B------:R-:W-:Y:S01]  /*9610*/  ULDC.64 UR4, c[0x0][0x518] ;  /* 0x0001460000047ab9 */ /* 0x000fe20000000a00 */
[----:B------:R-:W-:Y:S01]  /*9620*/  IADD3.X R9, R5, UR7, RZ, P4, !PT ;  /* 0x0000000705097c10 */ /* 0x000fe2000a7fe4ff */
[----:B-1----:R1:W3:Y:S04]  /*9630*/  LDG.E R2, desc[UR56][R2.64+0x4] ;  /* 0x0000043802027981 */ /* 0x0022e8000c1e1900 */
[----:B------:R-:W4:Y:S04]  /*9640*/  LDG.E.64 R12, desc[UR56][R12.64] ;  /* 0x000000380c0c7981 */ /* 0x000f28000c1e1b00 */
[----:B------:R-:W2:Y:S01]  /*9650*/  LDG.E.64 R8, desc[UR56][R8.64] ;  /* 0x0000003808087981 */ /* 0x000ea2000c1e1b00 */
[----:B------:R-:W-:-:S04]  /*9660*/  IADD3 R6, P0, R4, UR4, RZ ;  /* 0x0000000404067c10 */ /* 0x000fc8000ff1e0ff */
[----:B------:R-:W-:Y:S01]  /*9670*/  IADD3.X R7, R5, UR5, RZ, P0, !PT ;  /* 0x0000000505077c10 */ /* 0x000fe200087fe4ff */
[----:B------:R-:W-:-:S05]  /*9680*/  ULDC.64 UR4, c[0x0][0x528] ;  /* 0x00014a0000047ab9 */ /* 0x000fca0000000a00 */
[----:B------:R-:W3:Y:S01]  /*9690*/  LDG.E.64 R6, desc[UR56][R6.64] ;  /* 0x0000003806067981 */ /* 0x000ee2000c1e1b00 */
[----:B------:R-:W-:-:S04]  /*96a0*/  IADD3 R4, P0, R4, UR4, RZ ;  /* 0x0000000404047c10 */ /* 0x000fc8000ff1e0ff */
[----:B------:R-:W-:-:S06]  /*96b0*/  IADD3.X R5, R5, UR5, RZ, P0, !PT ;  /* 0x0000000505057c10 */ /* 0x000fcc00087fe4ff */
[----:B------:R-:W3:Y:S04]  /*96c0*/  LDG.E.64 R4, desc[UR56][R4.64] ;  /* 0x0000003804047981 */ /* 0x000ee8000c1e1b00 */
[----:B----4-:R-:W-:Y:S04]  /*96d0*/  STS.64 [UR14], R12 ;  /* 0x0000000cff007988 */ /* 0x010fe80008000a0e */
[----:B--2---:R-:W-:Y:S04]  /*96e0*/  STS.64 [UR15], R8 ;  /* 0x00000008ff007988 */ /* 0x004fe80008000a0f */
[----:B------:R-:W2:Y:S01]  /*96f0*/  LDS R14, [UR14+0x1c] ;  /* 0x00001c0eff0e7984 */ /* 0x000ea20008000800 */
[----:B---3--:R-:W-:-:S04]  /*9700*/  SHF.L.U64.HI R24, R6, 0x1, R7 ;  /* 0x0000000106187819 */ /* 0x008fc80000010207 */
[----:B------:R-:W-:-:S04]  /*9710*/  LOP3.LUT R24, R24, 0x1fffffff, RZ, 0xc0, !PT ;  /* 0x1fffffff18187812 */ /* 0x000fc800078ec0ff */
[----:B------:R-:W-:-:S04]  /*9720*/  SHF.R.U32.HI R7, RZ, 0x4, R24 ;  /* 0x00000004ff077819 */ /* 0x000fc80000011618 */
[----:B--2---:R-:W-:-:S05]  /*9730*/  LOP3.LUT R14, R14, 0xf, R7, 0xb8, !PT ;  /* 0x0000000f0e0e7812 */ /* 0x004fca00078eb807 */
[----:B------:R-:W-:Y:S04]  /*9740*/  STS [UR14+0x1c], R14 ;  /* 0x00001c0eff007988 */ /* 0x000fe8000800080e */
[----:B------:R-:W2:Y:S02]  /*9750*/  LDS R7, [UR14+0x1c] ;  /* 0x00001c0eff077984 */ /* 0x000ea40008000800 */
[----:B--2---:R-:W-:-:S05]  /*9760*/  LOP3.LUT R7, R7, 0xf0, RZ, 0xb8, !PT ;  /* 0x000000f007077812 */ /* 0x004fca00078eb8ff */
[----:B------:R-:W-:Y:S04]  /*9770*/  STS [UR14+0x1c], R7 ;  /* 0x00001c07ff007988 */ /* 0x000fe8000800080e */
[----:B------:R-:W2:Y:S01]  /*9780*/  LDS R9, [UR14+0x1c] ;  /* 0x00001c0eff097984 */ /* 0x000ea20008000800 */
[----:B------:R-:W-:-:S05]  /*9790*/  IMAD.U32 R8, RZ, RZ, UR14 ;  /* 0x0000000eff087e24 */ /* 0x000fca000f8e00ff */
[----:B------:R-:W-:Y:S02]  /*97a0*/  SHF.R.U64 R8, R8, 0x4, RZ ;  /* 0x0000000408087819 */ /* 0x000fe400000012ff */
[----:B--2---:R-:W-:-:S05]  /*97b0*/  LOP3.LUT R9, R9, 0xf00, RZ, 0xb8, !PT ;  /* 0x00000f0009097812 */ /* 0x004fca00078eb8ff */
[----:B------:R-:W-:Y:S04]  /*97c0*/  STS.64 [UR14+0x18], R8 ;  /* 0x00001808ff007988 */ /* 0x000fe80008000a0e */
[----:B------:R-:W1:Y:S01]  /*97d0*/  LDS R25, [UR14+0x1c] ;  /* 0x00001c0eff197984 */ /* 0x000e620008000800 */
[----:B------:R-:W-:Y:S01]  /*97e0*/  IMAD.SHL.U32 R23, R6, 0x2, RZ ;  /* 0x0000000206177824 */ /* 0x000fe200078e00ff */
[----:B------:R-:W-:-:S04]  /*97f0*/  CS2R R14, SRZ ;  /* 0x00000000000e7805 */ /* 0x000fc8000001ff00 */
[----:B------:R-:W-:Y:S01]  /*9800*/  LOP3.LUT R23, R23, 0xfffffffe, RZ, 0xc0, !PT ;  /* 0xfffffffe17177812 */ /* 0x000fe200078ec0ff */
[----:B-----5:R-:W-:Y:S02]  /*9810*/  VIADD R12, R19, 0xffffffff ;  /* 0xffffffff130c7836 */ /* 0x020fe40000000000 */
[----:B------:R-:W-:Y:S01]  /*9820*/  VIADD R13, R18, 0xffffffff ;  /* 0xffffffff120d7836 */ /* 0x000fe20000000000 */
[----:B------:R-:W-:Y:S01]  /*9830*/  SHF.R.U64 R23, R23, 0x4, R24 ;  /* 0x0000000417177819 */ /* 0x000fe20000001218 */
[----:B------:R-:W-:Y:S04]  /*9840*/  STS [UR14+0x10], R8 ;  /* 0x00001008ff007988 */ /* 0x000fe8000800080e */
[----:B------:R-:W-:Y:S04]  /*9850*/  STS [UR14+0x14], R8 ;  /* 0x00001408ff007988 */ /* 0x000fe8000800080e */
[----:B------:R-:W-:Y:S04]  /*9860*/  STS.128 [UR14+0x20], R12 ;  /* 0x0000200cff007988 */ /* 0x000fe80008000c0e */
[----:B------:R-:W-:Y:S04]  /*9870*/  STS [UR14+0xc], R23 ;  /* 0x00000c17ff007988 */ /* 0x000fe8000800080e */
[----:B------:R-:W-:Y:S01]  /*9880*/  STS [UR14+0x30], RZ ;  /* 0x000030ffff007988 */ /* 0x000fe2000800080e */
[----:B-1----:R-:W-:-:S05]  /*9890*/  LOP3.LUT R3, R25, 0xf000, RZ, 0xb8, !PT ;  /* 0x0000f00019037812 */ /* 0x002fca00078eb8ff */
[----:B------:R-:W-:Y:S04]  /*98a0*/  STS [UR14+0x1c], R3 ;  /* 0x00001c03ff007988 */ /* 0x000fe8000800080e */
[----:B------:R-:W1:Y:S01]  /*98b0*/  LDS R6, [UR15+0x1c] ;  /* 0x00001c0fff067984 */ /* 0x000e620008000800 */
[----:B------:R-:W-:-:S04]  /*98c0*/  SHF.L.U64.HI R18, R4, 0x1, R5 ;  /* 0x0000000104127819 */ /* 0x000fc80000010205 */
[----:B------:R-:W-:-:S04]  /*98d0*/  LOP3.LUT R18, R18, 0x1fffffff, RZ, 0xc0, !PT ;  /* 0x1fffffff12127812 */ /* 0x000fc800078ec0ff */
[----:B------:R-:W-:-:S04]  /*98e0*/  SHF.R.U32.HI R5, RZ, 0x4, R18 ;  /* 0x00000004ff057819 */ /* 0x000fc80000011612 */
[----:B-1----:R-:W-:-:S05]  /*98f0*/  LOP3.LUT R5, R6, 0xf, R5, 0xb8, !PT ;  /* 0x0000000f06057812 */ /* 0x002fca00078eb805 */
[----:B------:R-:W-:Y:S04]  /*9900*/  STS [UR15+0x1c], R5 ;  /* 0x00001c05ff007988 */ /* 0x000fe8000800080f */
[----:B------:R-:W1:Y:S02]  /*9910*/  LDS R8, [UR15+0x1c] ;  /* 0x00001c0fff087984 */ /* 0x000e640008000800 */
[----:B-1----:R-:W-:-:S05]  /*9920*/  LOP3.LUT R8, R8, 0xf0, RZ, 0xb8, !PT ;  /* 0x000000f008087812 */ /* 0x002fca00078eb8ff */
[----:B------:R-:W-:Y:S04]  /*9930*/  STS [UR15+0x1c], R8 ;  /* 0x00001c08ff007988 */ /* 0x000fe8000800080f */
[----:B------:R-:W1:Y:S01]  /*9940*/  LDS R7, [UR15+0x1c] ;  /* 0x00001c0fff077984 */ /* 0x000e620008000800 */
[----:B------:R-:W-:-:S05]  /*9950*/  IMAD.U32 R6, RZ, RZ, UR15 ;  /* 0x0000000fff067e24 */ /* 0x000fca000f8e00ff */
[----:B------:R-:W-:Y:S02]  /*9960*/  SHF.R.U64 R6, R6, 0x4, RZ ;  /* 0x0000000406067819 */ /* 0x000fe400000012ff */
[----:B-1----:R-:W-:-:S05]  /*9970*/  LOP3.LUT R7, R7, 0xf00, RZ, 0xb8, !PT ;  /* 0x00000f0007077812 */ /* 0x002fca00078eb8ff */
[----:B------:R-:W-:Y:S04]  /*9980*/  STS.64 [UR15+0x18], R6 ;  /* 0x00001806ff007988 */ /* 0x000fe80008000a0f */
[----:B------:R-:W1:Y:S01]  /*9990*/  LDS R9, [UR15+0x1c] ;  /* 0x00001c0fff097984 */ /* 0x000e620008000800 */
[----:B------:R-:W-:Y:S02]  /*99a0*/  IMAD.SHL.U32 R3, R4, 0x2, RZ ;  /* 0x0000000204037824 */ /* 0x000fe400078e00ff */
[----:B------:R-:W-:-:S03]  /*99b0*/  VIADD R13, R2, 0xffffffff ;  /* 0xffffffff020d7836 */ /* 0x000fc60000000000 */
[----:B------:R-:W-:-:S04]  /*99c0*/  LOP3.LUT R3, R3, 0xfffffffe, RZ, 0xc0, !PT ;  /* 0xfffffffe03037812 */ /* 0x000fc800078ec0ff */
[----:B------:R-:W-:Y:S01]  /*99d0*/  SHF.R.U64 R3, R3, 0x4, R18 ;  /* 0x0000000403037819 */ /* 0x000fe20000001212 */
[----:B------:R2:W-:Y:S04]  /*99e0*/  STS.128 [UR15+0x20], R12 ;  /* 0x0000200cff007988 */ /* 0x0005e80008000c0f */
[----:B------:R2:W-:Y:S04]  /*99f0*/  STS [UR15+0xc], R3 ;  /* 0x00000c03ff007988 */ /* 0x0005e8000800080f */
[----:B------:R2:W-:Y:S04]  /*9a00*/  STS [UR15+0x10], R6 ;  /* 0x00001006ff007988 */ /* 0x0005e8000800080f */
[----:B------:R2:W-:Y:S04]  /*9a10*/  STS [UR15+0x14], R6 ;  /* 0x00001406ff007988 */ /* 0x0005e8000800080f */
[----:B------:R-:W-:Y:S01]  /*9a20*/  STS [UR15+0x30], RZ ;  /* 0x000030ffff007988 */ /* 0x000fe2000800080f */
[----:B-1----:R-:W-:-:S05]  /*9a30*/  LOP3.LUT R2, R9, 0xf000, RZ, 0xb8, !PT ;  /* 0x0000f00009027812 */ /* 0x002fca00078eb8ff */
[----:B------:R2:W-:Y:S02]  /*9a40*/  STS [UR15+0x1c], R2 ;  /* 0x00001c02ff007988 */ /* 0x0005e4000800080f */
.L_x_174:
[----:B------:R-:W-:Y:S05]  /*9a50*/  BSYNC B1 ;  /* 0x0000000000017941 */ /* 0x000fea0003800000 */
.L_x_173:
[----:B------:R-:W-:-:S03]  /*9a60*/  UMOV UR4, 0xffffffff ;  /* 0xffffffff00047882 */ /* 0x000fc60000000000 */
[----:B------:R-:W-:Y:S05]  /*9a70*/  BRA.DIV UR4, `(.L_x_175) ;  /* 0x00000032043c7947 */ /* 0x000fea000b800000 */
[----:B------:R-:W-:Y:S01]  /*9a80*/  ELECT P6, URZ, PT ;  /* 0x00000000003f782f */ /* 0x000fe200038c0000 */
[----:B------:R-:W-:-:S12]  /*9a90*/  NOP ;  /* 0x0000000000007918 */ /* 0x000fd80000000000 */
.L_x_252:
[----:B-12---:R-:W1:Y:S02]  /*9aa0*/  S2R R2, SR_LANEID ;  /* 0x0000000000027919 */ /* 0x006e640000000000 */
[----:B-1----:R-:W-:-:S05]  /*9ab0*/  IMAD.SHL.U32 R6, R2, 0x4, RZ ;  /* 0x0000000402067824 */ /* 0x002fca00078e00ff */
[----:B------:R1:W2:Y:S01]  /*9ac0*/  LDS R7, [R6+UR14] ;  /* 0x0000000e06077984 */ /* 0x0002a20008000800 */
[C---:B------:R-:W-:Y:S02]  /*9ad0*/  IADD3 R4, P0, R6.reuse, UR8, RZ ;  /* 0x0000000806047c10 */ /* 0x040fe4000ff1e0ff */
[----:B------:R-:W-:Y:S01]  /*9ae0*/  IADD3 R2, P4, R6, UR10, RZ ;  /* 0x0000000a06027c10 */ /* 0x000fe2000ff9e0ff */
[----:B------:R1:W3:Y:S01]  /*9af0*/  LDS R9, [R6+UR14+0x80] ;  /* 0x0000800e06097984 */ /* 0x0002e20008000800 */
[----:B------:R-:W-:Y:S11]  /*9b00*/  @!P6 BRA `(.L_x_176) ;  /* 0x000000000008e947 */ /* 0x000ff60003800000 */
[----:B------:R0:W-:Y:S01]  /*9b10*/  UTMACMDFLUSH ;  /* 0x00000000000079b7 */ /* 0x0001e20000000000 */
[----:B------:R-:W-:-:S04]  /*9b20*/  DEPBAR.LE SB0, 0x0 ;  /* 0x000080000000791a */ /* 0x000fc80000000000 */
.L_x_176:
[----:B------:R-:W-:Y:S01]  /*9b30*/  IMAD.X R5, RZ, RZ, UR9, P0 ;  /* 0x00000009ff057e24 */ /* 0x000fe200080e06ff */
[----:B------:R-:W-:Y:S05]  /*9b40*/  WARPSYNC.ALL ;  /* 0x0000000000007948 */ /* 0x000fea0003800000 */
[----:B------:R-:W-:Y:S01]  /*9b50*/  IMAD.X R3, RZ, RZ, UR11, P4 ;  /* 0x0000000bff037e24 */ /* 0x000fe2000a0e06ff */
[----:B--2---:R2:W5:Y:S04]  /*9b60*/  ATOMG.E.EXCH.STRONG.GPU PT, RZ, [R4], R7 ;  /* 0x0000000704ff73a8 */ /* 0x00456800041ee100 */
[----:B---3--:R2:W5:Y:S01]  /*9b70*/  ATOMG.E.EXCH.STRONG.GPU PT, RZ, [R2], R9 ;  /* 0x0000000902ff73a8 */ /* 0x00856200041ee100 */
[----:B------:R-:W-:-:S07]  /*9b80*/  IMAD.MOV.U32 R18, RZ, RZ, R10 ;  /* 0x000000ffff127224 */ /* 0x000fce00078e000a */
.L_x_171:
[----:B------:R-:W-:Y:S01]  /*9b90*/  ISETP.NE.AND P4, PT, R11, RZ, PT ;  /* 0x000000ff0b00720c */ /* 0x000fe20003f85270 */
[----:B------:R-:W-:Y:S01]  /*9ba0*/  VIADD R21, R21, 0x1 ;  /* 0x0000000115157836 */ /* 0x000fe20000000000 */
[----:B--2---:R-:W-:Y:S02]  /*9bb0*/  SEL R3, RZ, 0x1, !P3 ;  /* 0x00000001ff037807 */ /* 0x004fe40005800000 */
[----:B-1----:R-:W-:Y:S02]  /*9bc0*/  PRMT R2, RZ, 0x7610, R2 ;  /* 0x00007610ff027816 */ /* 0x002fe40000000002 */
[----:B------:R-:W-:-:S04]  /*9bd0*/  ISETP.NE.AND P0, PT, R21, 0x8, PT ;  /* 0x000000081500780c */ /* 0x000fc80003f05270 */
[----:B------:R-:W-:Y:S02]  /*9be0*/  SEL R5, RZ, 0x1, P0 ;  /* 0x00000001ff057807 */ /* 0x000fe40000000000 */
[----:B------:R-:W-:Y:S02]  /*9bf0*/  SEL R21, R21, RZ, P0 ;  /* 0x000000ff15157207 */ /* 0x000fe40000000000 */
[----:B------:R-:W-:Y:S01]  /*9c00*/  LOP3.LUT R22, R22, R5, RZ, 0x3c, !PT ;  /* 0x0000000516167212 */ /* 0x000fe200078e3cff */
[----:B------:R-:W-:Y:S06]  /*9c10*/  @P4 BRA `(.L_x_177) ;  /* 0xfffffff000904947 */ /* 0x000fec000383ffff */
[----:B------:R-:W-:Y:S05]  /*9c20*/  BSYNC B0 ;  /* 0x0000000000007941 */ /* 0x000fea0003800000 */
.L_x_157:
[----:B------:R-:W-:-:S03]  /*9c30*/  UMOV UR4, 0xffffffff ;  /* 0xffffffff00047882 */ /* 0x000fc60000000000 */
[----:B------:R-:W-:Y:S05]  /*9c40*/  BRA.DIV UR4, `(.L_x_178) ;  /* 0x0000002e04f87947 */ /* 0x000fea000b800000 */
[----:B-----5:R-:W-:-:S13]  /*9c50*/  ELECT P6, URZ, PT ;  /* 0x00000000003f782f */ /* 0x020fda00038c0000 */
.L_x_255:
[----:B------:R-:W-:Y:S04]  /*9c60*/  BSSY B0, `(.L_x_179) ;  /* 0x000003c000007945 */ /* 0x000fe80003800000 */
[----:B------:R-:W-:Y:S05]  /*9c70*/  @!P6 BRA `(.L_x_180) ;  /* 0x0000000000e8e947 */ /* 0x000fea0003800000 */
[----:B------:R-:W-:-:S04]  /*9c80*/  ULOP3.LUT UR4, UR52, 0x2, URZ, 0xfc, !UPT ;  /* 0x0000000234047892 */ /* 0x000fc8000f8efc3f */
[----:B------:R-:W-:-:S06]  /*9c90*/  UISETP.NE.AND UP0, UPT, UR4, 0x3, UPT ;  /* 0x000000030400788c */ /* 0x000fcc000bf05270 */
[----:B------:R-:W-:-:S13]  /*9ca0*/  PLOP3.LUT P0, PT, PT, PT, UP0, 0x80, 0x0 ;  /* 0x000000000000781c */ /* 0x000fda0003f0f008 */
[----:B------:R-:W-:Y:S05]  /*9cb0*/  @!P0 BRA `(.L_x_181) ;  /* 0x0000000000048947 */ /* 0x000fea0003800000 */
[----:B------:R-:W-:Y:S01]  /*9cc0*/  BPT.TRAP 0x1 ;  /* 0x000000040000795c */ /* 0x000fe20000300000 */
.L_x_181:
[----:B------:R-:W-:Y:S01]  /*9cd0*/  IMAD.U32 R3, RZ, RZ, UR12 ;  /* 0x0000000cff037e24 */ /* 0x000fe2000f8e00ff */
[----:B------:R-:W-:-:S03]  /*9ce0*/  SHF.L.U32 R2, R20, 0x1f, RZ ;  /* 0x0000001f14027819 */ /* 0x000fc600000006ff */
[----:B------:R-:W-:-:S04]  /*9cf0*/  VIADD R3, R3, 0x384b0 ;  /* 0x000384b003037836 */ /* 0x000fc80000000000 */
[C---:B------:R-:W-:Y:S02]  /*9d00*/  IMAD R7, R0.reuse, 0x8, R3 ;  /* 0x0000000800077824 */ /* 0x040fe400078e0203 */
[----:B------:R-:W-:Y:S02]  /*9d10*/  VIADD R0, R0, 0x1 ;  /* 0x0000000100007836 */ /* 0x000fe40000000000 */
[----:B------:R-:W1:Y:S03]  /*9d20*/  SYNCS.PHASECHK.TRANS64.TRYWAIT P0, [R7+URZ], R2 ;  /* 0x00000002070075a7 */ /* 0x000e66000800017f */
[----:B------:R-:W-:-:S04]  /*9d30*/  ISETP.NE.AND P1, PT, R0, 0x6, PT ;  /* 0x000000060000780c */ /* 0x000fc80003f25270 */
[----:B------:R-:W-:Y:S02]  /*9d40*/  SEL R5, RZ, 0x1, P1 ;  /* 0x00000001ff057807 */ /* 0x000fe40000800000 */
[----:B------:R-:W-:Y:S02]  /*9d50*/  SEL R0, R0, RZ, P1 ;  /* 0x000000ff00007207 */ /* 0x000fe40000800000 */
[----:B------:R-:W-:-:S03]  /*9d60*/  LOP3.LUT R5, R20, R5, RZ, 0x3c, !PT ;  /* 0x0000000514057212 */ /* 0x000fc600078e3cff */
[----:B------:R-:W-:Y:S01]  /*9d70*/  IMAD R9, R0, 0x8, R3 ;  /* 0x0000000800097824 */ /* 0x000fe200078e0203 */
[----:B------:R-:W-:Y:S01]  /*9d80*/  SHF.L.U32 R4, R5, 0x1f, RZ ;  /* 0x0000001f05047819 */ /* 0x000fe200000006ff */
[----:B-1----:R-:W-:Y:S06]  /*9d90*/  @!P0 BRA `(.L_x_182) ;  /* 0x0000002c00c48947 */ /* 0x002fec0003800000 */
.L_x_256:
[----:B------:R-:W2:Y:S01]  /*9da0*/  SYNCS.PHASECHK.TRANS64.TRYWAIT P0, [R9+URZ], R4 ;  /* 0x00000004090075a7 */ /* 0x000ea2000800017f */
[----:B------:R-:W-:-:S05]  /*9db0*/  VIADD R0, R0, 0x1 ;  /* 0x0000000100007836 */ /* 0x000fca0000000000 */
[----:B------:R-:W-:-:S04]  /*9dc0*/  ISETP.NE.AND P1, PT, R0, 0x6, PT ;  /* 0x000000060000780c */ /* 0x000fc80003f25270 */
[----:B-1----:R-:W-:Y:S02]  /*9dd0*/  SEL R2, RZ, 0x1, P1 ;  /* 0x00000001ff027807 */ /* 0x002fe40000800000 */
[----:B------:R-:W-:Y:S02]  /*9de0*/  SEL R0, R0, RZ, P1 ;  /* 0x000000ff00007207 */ /* 0x000fe40000800000 */
[----:B------:R-:W-:-:S03]  /*9df0*/  LOP3.LUT R7, R5, R2, RZ, 0x3c, !PT ;  /* 0x0000000205077212 */ /* 0x000fc600078e3cff */
[----:B------:R-:W-:Y:S01]  /*9e00*/  IMAD R6, R0, 0x8, R3 ;  /* 0x0000000800067824 */ /* 0x000fe200078e0203 */
[----:B------:R-:W-:Y:S01]  /*9e10*/  SHF.L.U32 R5, R7, 0x1f, RZ ;  /* 0x0000001f07057819 */ /* 0x000fe200000006ff */
[----:B--2---:R-:W-:Y:S06]  /*9e20*/  @!P0 BRA `(.L_x_183) ;  /* 0x0000002c00b48947 */ /* 0x004fec0003800000 */
.L_x_257:
[----:B------:R-:W2:Y:S01]  /*9e30*/  SYNCS.PHASECHK.TRANS64.TRYWAIT P0, [R6+URZ], R5 ;  /* 0x00000005060075a7 */ /* 0x000ea2000800017f */
[----:B------:R-:W-:-:S05]  /*9e40*/  VIADD R0, R0, 0x1 ;  /* 0x0000000100007836 */ /* 0x000fca0000000000 */
[----:B------:R-:W-:-:S04]  /*9e50*/  ISETP.NE.AND P1, PT, R0, 0x6, PT ;  /* 0x000000060000780c */ /* 0x000fc80003f25270 */
[----:B------:R-:W-:Y:S02]  /*9e60*/  SEL R2, RZ, 0x1, P1 ;  /* 0x00000001ff027807 */ /* 0x000fe40000800000 */
[----:B------:R-:W-:Y:S02]  /*9e70*/  SEL R0, R0, RZ, P1 ;  /* 0x000000ff00007207 */ /* 0x000fe40000800000 */
[----:B------:R-:W-:-:S03]  /*9e80*/  LOP3.LUT R7, R7, R2, RZ, 0x3c, !PT ;  /* 0x0000000207077212 */ /* 0x000fc600078e3cff */
[----:B-1----:R-:W-:Y:S01]  /*9e90*/  IMAD R9, R0, 0x8, R3 ;  /* 0x0000000800097824 */ /* 0x002fe200078e0203 */
[----:B------:R-:W-:Y:S01]  /*9ea0*/  SHF.L.U32 R4, R7, 0x1f, RZ ;  /* 0x0000001f07047819 */ /* 0x000fe200000006ff */
[----:B--2---:R-:W-:Y:S06]  /*9eb0*/  @!P0 BRA `(.L_x_184) ;  /* 0x0000002c00a48947 */ /* 0x004fec0003800000 */
.L_x_258:
        /* <DEDUP_REMOVED lines=9> */
.L_x_259:
[----:B------:R-:W2:Y:S01]  /*9f50*/  SYNCS.PHASECHK.TRANS64.TRYWAIT P0, [R6+URZ], R5 ;  /* 0x00000005060075a7 */ /* 0x000ea2000800017f */
[----:B------:R-:W-:-:S05]  /*9f60*/  VIADD R0, R0, 0x1 ;  /* 0x0000000100007836 */ /* 0x000fca0000000000 */
[----:B------:R-:W-:-:S04]  /*9f70*/  ISETP.NE.AND P1, PT, R0, 0x6, PT ;  /* 0x000000060000780c */ /* 0x000fc80003f25270 */
[----:B------:R-:W-:Y:S02]  /*9f80*/  SEL R2, RZ, 0x1, P1 ;  /* 0x00000001ff027807 */ /* 0x000fe40000800000 */
[----:B------:R-:W-:Y:S02]  /*9f90*/  SEL R0, R0, RZ, P1 ;  /* 0x000000ff00007207 */ /* 0x000fe40000800000 */
[----:B------:R-:W-:Y:S01]  /*9fa0*/  LOP3.LUT R2, R7, R2, RZ, 0x3c, !PT ;  /* 0x0000000207027212 */ /* 0x000fe200078e3cff */
[----:B--2---:R-:W-:Y:S06]  /*9fb0*/  @!P0 BRA `(.L_x_186) ;  /* 0x0000002c008c8947 */ /* 0x004fec0003800000 */
.L_x_260:
[----:B------:R-:W-:Y:S01]  /*9fc0*/  IMAD R3, R0, 0x8, R3 ;  /* 0x0000000800037824 */ /* 0x000fe200078e0203 */
[----:B------:R-:W-:-:S07]  /*9fd0*/  SHF.L.U32 R0, R2, 0x1f, RZ ;  /* 0x0000001f02007819 */ /* 0x000fce00000006ff */
.L_x_187:
[----:B---3--:R3:W4:Y:S02]  /*9fe0*/  SYNCS.PHASECHK.TRANS64.TRYWAIT P0, [R3+URZ], R0 ;  /* 0x00000000030075a7 */ /* 0x008724000800017f */
[----:B----4-:R-:W-:Y:S05]  /*9ff0*/  @!P0 NANOSLEEP.SYNCS 0x989680 ;  /* 0x009896800000895d */ /* 0x010fea0003900000 */
[----:B------:R-:W4:Y:S02]  /*a000*/  @!P0 SYNCS.PHASECHK.TRANS64 P0, [R3+URZ], R0 ;  /* 0x00000000030085a7 */ /* 0x000f24000800007f */
[----:B----4-:R-:W-:Y:S05]  /*a010*/  @!P0 BRA `(.L_x_187) ;  /* 0xfffffffc00f08947 */ /* 0x010fea000383ffff */
.L_x_180:
[----:B------:R-:W-:Y:S05]  /*a020*/  BSYNC B0 ;  /* 0x0000000000007941 */ /* 0x000fea0003800000 */
.L_x_179:
[----:B------:R-:W-:Y:S05]  /*a030*/  EXIT ;  /* 0x000000000000794d */ /* 0x000fea0003800000 */
.L_x_95:
[----:B------:R-:W-:Y:S01]  /*a040*/  PLOP3.LUT P1, PT, PT, PT, UP3, 0x80, 0x0 ;  /* 0x000000000000781c */ /* 0x000fe20003f2f038 */
[----:B------:R-:W-:Y:S01]  /*a050*/  ULDC UR20, c[0x0][0x10] ;  /* 0x0000040000147ab9 */ /* 0x000fe20000000800 */
[----:B------:R-:W-:Y:S01]  /*a060*/  ULDC UR24, c[0x0][0x904] ;  /* 0x0002410000187ab9 */ /* 0x000fe20000000800 */
[----:B------:R-:W-:Y:S01]  /*a070*/  UMOV UR19, 0xffffffff ;  /* 0xffffffff00137882 */ /* 0x000fe20000000000 */
[----:B------:R-:W-:Y:S01]  /*a080*/  P2R R0, PR, RZ, 0x2 ;  /* 0x00000002ff007803 */ /* 0x000fe20000000000 */
[----:B------:R-:W-:Y:S01]  /*a090*/  ULDC.64 UR12, c[0x0][0x8c8] ;  /* 0x00023200000c7ab9 */ /* 0x000fe20000000a00 */
[----:B------:R-:W-:Y:S01]  /*a0a0*/  UIMAD.WIDE.U32 UR20, UR39, UR20, URZ ;  /* 0x00000014271472a5 */ /* 0x000fe2000f8e003f */
[----:B------:R-:W-:Y:S01]  /*a0b0*/  IMAD.MOV.U32 R16, RZ, RZ, RZ ;  /* 0x000000ffff107224 */ /* 0x000fe200078e00ff */
[----:B------:R-:W-:Y:S01]  /*a0c0*/  ULDC.64 UR14, c[0x0][0x8e0] ;  /* 0x00023800000e7ab9 */ /* 0x000fe20000000a00 */
[----:B------:R-:W-:Y:S02]  /*a0d0*/  USHF.L.U32 UR25, UR19, UR24, URZ ;  /* 0x0000001813197299 */ /* 0x000fe4000800063f */
[----:B------:R-:W-:-:S02]  /*a0e0*/  UIADD3 UR11, UP1, UR12, -0x1, URZ ;  /* 0xffffffff0c0b7890 */ /* 0x000fc4000ff3e03f */
[----:B------:R-:W1:Y:S01]  /*a0f0*/  @P1 S2R R0, SR_CTAID.Y ;  /* 0x0000000000001919 */ /* 0x000e620000002600 */
[----:B------:R-:W-:Y:S01]  /*a100*/  ULDC UR19, c[0x0][0x14] ;  /* 0x0000050000137ab9 */ /* 0x000fe20000000800 */
[----:B------:R-:W-:Y:S02]  /*a110*/  UIADD3 UR12, UP2, UR14, -0x1, URZ ;  /* 0xffffffff0e0c7890 */ /* 0x000fe4000ff5e03f */
[----:B------:R-:W-:Y:S02]  /*a120*/  UIMAD.WIDE.U32 UR22, UR20, UR19, URZ ;  /* 0x00000013141672a5 */ /* 0x000fe4000f8e003f */
[----:B------:R-:W-:Y:S01]  /*a130*/  UIMAD UR21, UR21, UR19, URZ ;  /* 0x00000013151572a4 */ /* 0x000fe2000f8e023f */
[----:B------:R-:W-:Y:S01]  /*a140*/  ULDC UR18, c[0x0][0x8a8] ;  /* 0x00022a0000127ab9 */ /* 0x000fe20000000800 */
[----:B------:R-:W-:Y:S01]  /*a150*/  UMOV UR26, 0x1 ;  /* 0x00000001001a7882 */ /* 0x000fe20000000000 */
[----:B------:R-:W-:Y:S02]  /*a160*/  UIADD3.X UR14, UR15, -0x1, URZ, UP2, !UPT ;  /* 0xffffffff0f0e7890 */ /* 0x000fe400097fe43f */
[----:B------:R-:W-:-:S02]  /*a170*/  UIADD3.X UR13, UR13, -0x1, URZ, UP1, !UPT ;  /* 0xffffffff0d0d7890 */ /* 0x000fc40008ffe43f */
[----:B------:R-:W-:Y:S02]  /*a180*/  ULOP3.LUT UR15, UR53, 0x2, URZ, 0xfc, !UPT ;  /* 0x00000002350f7892 */ /* 0x000fe4000f8efc3f */
[----:B------:R-:W-:Y:S02]  /*a190*/  UIADD3 UR16, UR8, -0x1, URZ ;  /* 0xffffffff08107890 */ /* 0x000fe4000fffe03f */
[----:B------:R-:W-:Y:S02]  /*a1a0*/  UIADD3 UR17, UR7, -0x1, URZ ;  /* 0xffffffff07117890 */ /* 0x000fe4000fffe03f */
[----:B------:R-:W-:Y:S02]  /*a1b0*/  UIADD3 UR18, UR18, -0x1, URZ ;  /* 0xffffffff12127890 */ /* 0x000fe4000fffe03f */
[----:B------:R-:W-:Y:S02]  /*a1c0*/  USHF.L.U32 UR19, UR26, UR24, URZ ;  /* 0x000000181a137299 */ /* 0x000fe4000800063f */
[----:B------:R-:W-:-:S02]  /*a1d0*/  ULOP3.LUT UR20, URZ, UR25, URZ, 0x33, !UPT ;  /* 0x000000193f147292 */ /* 0x000fc4000f8e333f */
[----:B------:R-:W-:Y:S01]  /*a1e0*/  UIADD3 UR21, UR23, UR21, URZ ;  /* 0x0000001517157290 */ /* 0x000fe2000fffe03f */
[----:B-1----:R-:W-:Y:S01]  /*a1f0*/  @P1 R2UR UR40, R0 ;  /* 0x00000000002812ca */ /* 0x002fe200000e0000 */
[----:B------:R-:W-:-:S14]  /*a200*/  IMAD.MOV.U32 R0, RZ, RZ, 0x1 ;  /* 0x00000001ff007424 */ /* 0x000fdc00078e00ff */
.L_x_208:
[----:B------:R-:W1:Y:S01]  /*a210*/  LDC.64 R2, c[0x0][0x8f8] ;  /* 0x00023e00ff027b82 */ /* 0x000e620000000a00 */
[----:B------:R-:W-:Y:S01]  /*a220*/  UIADD3 UR10, UP1, UR10, UR22, URZ ;  /* 0x000000160a0a7290 */ /* 0x000fe2000ff3e03f */
[----:B------:R-:W-:Y:S01]  /*a230*/  ISETP.NE.AND P2, PT, R20, RZ, PT ;  /* 0x000000ff1400720c */ /* 0x000fe20003f45270 */
[----:B------:R-:W-:Y:S01]  /*a240*/  UMOV UR24, 0xffffffff ;  /* 0xffffffff00187882 */ /* 0x000fe20000000000 */
[----:B------:R-:W-:Y:S01]  /*a250*/  UMOV UR25, 0xffffffff ;  /* 0xffffffff00197882 */ /* 0x000fe20000000000 */
[----:B------:R-:W-:Y:S01]  /*a260*/  UIADD3.X UR9, UR9, UR21, URZ, UP1, !UPT ;  /* 0x0000001509097290 */ /* 0x000fe20008ffe43f */
[----:B------:R-:W-:Y:S01]  /*a270*/  IMAD.MOV.U32 R15, RZ, RZ, RZ ;  /* 0x000000ffff0f7224 */ /* 0x000fe200078e00ff */
[----:B------:R-:W-:Y:S01]  /*a280*/  UMOV UR26, 0xffffffff ;  /* 0xffffffff001a7882 */ /* 0x000fe20000000000 */
[----:B-1----:R-:W-:-:S03]  /*a290*/  ISETP.LE.U32.AND P1, PT, R2, UR10, PT ;  /* 0x0000000a02007c0c */ /* 0x002fc6000bf23070 */
[----:B------:R-:W-:-:S05]  /*a2a0*/  IMAD.U32 R2, RZ, RZ, UR9 ;  /* 0x00000009ff027e24 */ /* 0x000fca000f8e00ff */
[----:B------:R-:W-:-:S13]  /*a2b0*/  ISETP.GE.U32.AND.EX P1, PT, R2, R3, PT, P1 ;  /* 0x000000030200720c */ /* 0x000fda0003f26110 */
[----:B---345:R-:W-:Y:S05]  /*a2c0*/  @P2 BRA P1, `(.L_x_188) ;  /* 0x0000001800402947 */ /* 0x038fea0000800000 */
[----:B------:R-:W-:-:S04]  /*a2d0*/  IADD3 R2, P2, R6, UR5, RZ ;  /* 0x0000000506027c10 */ /* 0x000fc8000ff5e0ff */
[----:B------:R-:W-:Y:S02]  /*a2e0*/  ISETP.GT.U32.AND P1, PT, R2, UR10, PT ;  /* 0x0000000a02007c0c */ /* 0x000fe4000bf24070 */
[----:B------:R-:W-:-:S04]  /*a2f0*/  IADD3.X R2, R7, UR4, RZ, P2, !PT ;  /* 0x0000000407027c10 */ /* 0x000fc800097fe4ff */
[----:B------:R-:W-:-:S13]  /*a300*/  ISETP.GT.U32.AND.EX P1, PT, R2, UR9, PT, P1 ;  /* 0x0000000902007c0c */ /* 0x000fda000bf24110 */
[----:B------:R-:W-:Y:S05]  /*a310*/  @P1 BRA `(.L_x_189) ;  /* 0x0000001400201947 */ /* 0x000fea0003800000 */
[----:B------:R-:W-:Y:S01]  /*a320*/  VIADD R12, R34, UR6 ;  /* 0x00000006220c7c36 */ /* 0x000fe20008000000 */
[----:B------:R-:W-:Y:S01]  /*a330*/  ULDC UR24, c[0x0][0x910] ;  /* 0x0002440000187ab9 */ /* 0x000fe20000000800 */
[----:B------:R-:W-:Y:S02]  /*a340*/  IMAD.MOV.U32 R22, RZ, RZ, R8 ;  /* 0x000000ffff167224 */ /* 0x000fe400078e0008 */
[----:B------:R-:W-:Y:S02]  /*a350*/  VIADD R13, R12, 0x20 ;  /* 0x000000200c0d7836 */ /* 0x000fe40000000000 */
[----:B------:R-:W-:-:S03]  /*a360*/  IMAD.MOV.U32 R14, RZ, RZ, R9 ;  /* 0x000000ffff0e7224 */ /* 0x000fc600078e0009 */
[----:B------:R-:W-:-:S13]  /*a370*/  ISETP.GE.AND P1, PT, R13, UR24, PT ;  /* 0x000000180d007c0c */ /* 0x000fda000bf26270 */
[----:B------:R-:W1:Y:S01]  /*a380*/  @!P1 LDC.64 R2, c[0x0][0x918] ;  /* 0x00024600ff029b82 */ /* 0x000e620000000a00 */
[----:B------:R-:W-:Y:S01]  /*a390*/  @!P1 VIADD R7, R12, 0x20 ;  /* 0x000000200c079836 */ /* 0x000fe20000000000 */
[----:B------:R-:W-:Y:S01]  /*a3a0*/  BSSY B0, `(.L_x_190) ;  /* 0x0000064000007945 */ /* 0x000fe20003800000 */
[----:B------:R-:W-:Y:S02]  /*a3b0*/  IMAD.MOV.U32 R6, RZ, RZ, 0x7fffffff ;  /* 0x7fffffffff067424 */ /* 0x000fe400078e00ff */
[----:B-1----:R-:W-:-:S05]  /*a3c0*/  @!P1 IMAD.WIDE R2, R7, 0xc, R2 ;  /* 0x0000000c07029825 */ /* 0x002fca00078e0202 */
[----:B------:R1:W5:Y:S04]  /*a3d0*/  @!P1 LDG.E R8, desc[UR56][R2.64] ;  /* 0x0000003802089981 */ /* 0x000368000c1e1900 */
[----:B------:R1:W5:Y:S01]  /*a3e0*/  @!P1 LDG.E R9, desc[UR56][R2.64+0x4] ;  /* 0x0000043802099981 */ /* 0x000362000c1e1900 */
[----:B------:R-:W-:Y:S01]  /*a3f0*/  ISETP.GE.AND P1, PT, R12, UR24, PT ;  /* 0x000000180c007c0c */ /* 0x000fe2000bf26270 */
[----:B------:R-:W-:-:S12]  /*a400*/  IMAD.MOV.U32 R7, RZ, RZ, RZ ;  /* 0x000000ffff077224 */ /* 0x000fd800078e00ff */
[----:B-1----:R-:W-:Y:S05]  /*a410*/  @P1 BRA `(.L_x_191) ;  /* 0x0000000400701947 */ /* 0x002fea0003800000 */
[----:B------:R-:W-:Y:S01]  /*a420*/  IABS R7, R11 ;  /* 0x0000000b00077213 */ /* 0x000fe20000000000 */
[----:B------:R-:W-:Y:S01]  /*a430*/  ULDC UR25, c[0x0][0x8f0] ;  /* 0x00023c0000197ab9 */ /* 0x000fe20000000800 */
[----:B------:R-:W-:Y:S02]  /*a440*/  IABS R6, R10 ;  /* 0x0000000a00067213 */ /* 0x000fe40000000000 */
[----:B------:R-:W1:Y:S01]  /*a450*/  I2F.RP R3, R7 ;  /* 0x0000000700037306 */ /* 0x000e620000209400 */
[----:B------:R-:W-:Y:S02]  /*a460*/  PLOP3.LUT P3, PT, PT, PT, UP0, 0x80, 0x0 ;  /* 0x000000000000781c */ /* 0x000fe40003f6f008 */
[----:B------:R-:W-:Y:S02]  /*a470*/  IADD3 R21, P2, R14, UR12, RZ ;  /* 0x0000000c0e157c10 */ /* 0x000fe4000ff5e0ff */
[----:B------:R-:W-:Y:S02]  /*a480*/  IADD3 R19, P1, R22, UR11, RZ ;  /* 0x0000000b16137c10 */ /* 0x000fe4000ff3e0ff */
[----:B------:R-:W-:Y:S01]  /*a490*/  LEA.HI.X.SX32 R24, R14, UR14, 0x1, P2 ;  /* 0x0000000e0e187c11 */ /* 0x000fe200090f0eff */
[----:B------:R-:W3:Y:S01]  /*a4a0*/  I2F.RP R2, R6 ;  /* 0x0000000600027306 */ /* 0x000ee20000209400 */
[----:B------:R-:W-:-:S07]  /*a4b0*/  LEA.HI.X.SX32 R22, R22, UR13, 0x1, P1 ;  /* 0x0000000d16167c11 */ /* 0x000fce00088f0eff */
[----:B-1----:R-:W1:Y:S08]  /*a4c0*/  MUFU.RCP R3, R3 ;  /* 0x0000000300037308 */ /* 0x002e700000001000 */
[----:B---3--:R-:W3:Y:S01]  /*a4d0*/  MUFU.RCP R2, R2 ;  /* 0x0000000200027308 */ /* 0x008ee20000001000 */
[----:B-1----:R-:W-:-:S07]  /*a4e0*/  VIADD R17, R3, 0xffffffe ;  /* 0x0ffffffe03117836 */ /* 0x002fce0000000000 */
[----:B------:R-:W1:Y:S01]  /*a4f0*/  F2I.FTZ.U32.TRUNC.NTZ R17, R17 ;  /* 0x0000001100117305 */ /* 0x000e62000021f000 */
[----:B---3--:R-:W-:-:S07]  /*a500*/  VIADD R15, R2, 0xffffffe ;  /* 0x0ffffffe020f7836 */ /* 0x008fce0000000000 */
[----:B------:R-:W3:Y:S01]  /*a510*/  F2I.FTZ.U32.TRUNC.NTZ R15, R15 ;  /* 0x0000000f000f7305 */ /* 0x000ee2000021f000 */
[----:B-1----:R-:W-:Y:S02]  /*a520*/  IMAD.MOV R18, RZ, RZ, -R17 ;  /* 0x000000ffff127224 */ /* 0x002fe400078e0a11 */
[----:B---3--:R-:W-:Y:S01]  /*a530*/  IMAD.MOV R14, RZ, RZ, -R15 ;  /* 0x000000ffff0e7224 */ /* 0x008fe200078e0a0f */
[----:B------:R-:W-:Y:S06]  /*a540*/  @!P3 BRA `(.L_x_192) ;  /* 0x000000000034b947 */ /* 0x000fec0003800000 */
[----:B------:R-:W-:Y:S01]  /*a550*/  ULDC UR6, c[0x0][0x8dc] ;  /* 0x0002370000067ab9 */ /* 0x000fe20000000800 */
[----:B------:R-:W-:Y:S01]  /*a560*/  ULDC.64 UR26, c[0x0][0x8d0] ;  /* 0x00023400001a7ab9 */ /* 0x000fe20000000a00 */
[----:B------:R-:W-:-:S05]  /*a570*/  IADD3 R3, P1, R19, UR6, RZ ;  /* 0x0000000613037c10 */ /* 0x000fca000ff3e0ff */
[----:B------:R-:W-:-:S04]  /*a580*/  IMAD.X R19, RZ, RZ, R22, P1 ;  /* 0x000000ffff137224 */ /* 0x000fc800008e0616 */
[----:B------:R-:W-:-:S04]  /*a590*/  IMAD.WIDE.U32 R4, R19, UR26, RZ ;  /* 0x0000001a13047c25 */ /* 0x000fc8000f8e00ff */
[----:B------:R-:W-:-:S04]  /*a5a0*/  IMAD.WIDE.U32 R4, P1, R3, UR27, R4 ;  /* 0x0000001b03047c25 */ /* 0x000fc8000f820004 */
[----:B------:R-:W-:-:S04]  /*a5b0*/  IMAD.WIDE.U32 R2, R3, UR26, RZ ;  /* 0x0000001a03027c25 */ /* 0x000fc8000f8e00ff */
[----:B------:R-:W-:Y:S01]  /*a5c0*/  IMAD.MOV.U32 R2, RZ, RZ, R5 ;  /* 0x000000ffff027224 */ /* 0x000fe200078e0005 */
[----:B------:R-:W-:Y:S01]  /*a5d0*/  IADD3 RZ, P2, R3, R4, RZ ;  /* 0x0000000403ff7210 */ /* 0x000fe20007f5e0ff */
[----:B------:R-:W-:-:S04]  /*a5e0*/  IMAD.X R3, RZ, RZ, RZ, P1 ;  /* 0x000000ffff037224 */ /* 0x000fc800008e06ff */
[----:B------:R-:W-:-:S04]  /*a5f0*/  IMAD.WIDE.U32.X R2, R19, UR27, R2, P2 ;  /* 0x0000001b13027c25 */ /* 0x000fc800090e0402 */
[----:B------:R-:W-:Y:S02]  /*a600*/  IMAD.MOV.U32 R19, RZ, RZ, R2 ;  /* 0x000000ffff137224 */ /* 0x000fe400078e0002 */
[----:B------:R-:W-:-:S07]  /*a610*/  IMAD.MOV.U32 R22, RZ, RZ, R3 ;  /* 0x000000ffff167224 */ /* 0x000fce00078e0003 */
.L_x_192:
[----:B------:R-:W-:Y:S05]  /*a620*/  @!P0 BRA `(.L_x_193) ;  /* 0x0000000000348947 */ /* 0x000fea0003800000 */
        /* <DEDUP_REMOVED lines=13> */
.L_x_193:
[----:B------:R-:W-:Y:S01]  /*a700*/  IMAD R18, R18, R7, RZ ;  /* 0x0000000712127224 */ /* 0x000fe200078e02ff */
[----:B------:R-:W-:Y:S01]  /*a710*/  ULDC UR6, c[0x0][0x8d8] ;  /* 0x0002360000067ab9 */ /* 0x000fe20000000800 */
[----:B------:R-:W-:Y:S01]  /*a720*/  IMAD.MOV.U32 R2, RZ, RZ, RZ ;  /* 0x000000ffff027224 */ /* 0x000fe200078e00ff */
[----:B------:R-:W-:Y:S01]  /*a730*/  SHF.R.U64 R21, R21, UR25, R24 ;  /* 0x0000001915157c19 */ /* 0x000fe20008001218 */
[----:B------:R-:W-:Y:S01]  /*a740*/  IMAD.MOV.U32 R3, RZ, RZ, R17 ;  /* 0x000000ffff037224 */ /* 0x000fe200078e0011 */
[----:B------:R-:W-:Y:S01]  /*a750*/  SHF.R.U64 R19, R19, UR6, R22 ;  /* 0x0000000613137c19 */ /* 0x000fe20008001216 */
[----:B------:R-:W-:Y:S01]  /*a760*/  IMAD R4, R14, R6, RZ ;  /* 0x000000060e047224 */ /* 0x000fe200078e02ff */
[----:B------:R-:W-:Y:S01]  /*a770*/  PLOP3.LUT P5, PT, PT, PT, UP3, 0x80, 0x0 ;  /* 0x000000000000781c */ /* 0x000fe20003faf038 */
[----:B------:R-:W-:-:S04]  /*a780*/  IMAD.HI.U32 R17, R17, R18, R2 ;  /* 0x0000001211117227 */ /* 0x000fc800078e0002 */
[----:B------:R-:W-:Y:S02]  /*a790*/  IMAD.MOV.U32 R3, RZ, RZ, R15 ;  /* 0x000000ffff037224 */ /* 0x000fe400078e000f */
[----:B------:R-:W-:Y:S02]  /*a7a0*/  VIADD R21, R21, UR17 ;  /* 0x0000001115157c36 */ /* 0x000fe40008000000 */
[----:B------:R-:W-:Y:S02]  /*a7b0*/  VIADD R14, R19, UR16 ;  /* 0x00000010130e7c36 */ /* 0x000fe40008000000 */
[----:B------:R-:W-:Y:S01]  /*a7c0*/  IMAD.HI.U32 R2, R15, R4, R2 ;  /* 0x000000040f027227 */ /* 0x000fe200078e0002 */
[----:B------:R-:W-:Y:S02]  /*a7d0*/  IABS R15, R11 ;  /* 0x0000000b000f7213 */ /* 0x000fe40000000000 */
[----:B------:R-:W-:Y:S02]  /*a7e0*/  IABS R3, R10 ;  /* 0x0000000a00037213 */ /* 0x000fe40000000000 */
[----:B------:R-:W-:Y:S01]  /*a7f0*/  IABS R4, R21 ;  /* 0x0000001500047213 */ /* 0x000fe20000000000 */
[----:B------:R-:W-:Y:S01]  /*a800*/  IMAD.MOV R18, RZ, RZ, -R15 ;  /* 0x000000ffff127224 */ /* 0x000fe200078e0a0f */
[----:B------:R-:W-:Y:S01]  /*a810*/  IABS R5, R14 ;  /* 0x0000000e00057213 */ /* 0x000fe20000000000 */
[----:B------:R-:W-:-:S02]  /*a820*/  IMAD.MOV R15, RZ, RZ, -R3 ;  /* 0x000000ffff0f7224 */ /* 0x000fc400078e0a03 */
[----:B------:R-:W-:-:S04]  /*a830*/  IMAD.HI.U32 R3, R17, R4, RZ ;  /* 0x0000000411037227 */ /* 0x000fc800078e00ff */
[----:B------:R-:W-:-:S04]  /*a840*/  IMAD.HI.U32 R2, R2, R5, RZ ;  /* 0x0000000502027227 */ /* 0x000fc800078e00ff */
[----:B------:R-:W-:Y:S02]  /*a850*/  IMAD R4, R3, R18, R4 ;  /* 0x0000001203047224 */ /* 0x000fe400078e0204 */
[----:B------:R-:W-:-:S03]  /*a860*/  IMAD R3, R2, R15, R5 ;  /* 0x0000000f02037224 */ /* 0x000fc600078e0205 */
[----:B------:R-:W-:Y:S02]  /*a870*/  ISETP.GT.U32.AND P2, PT, R7, R4, PT ;  /* 0x000000040700720c */ /* 0x000fe40003f44070 */
[----:B------:R-:W-:-:S11]  /*a880*/  ISETP.GT.U32.AND P1, PT, R6, R3, PT ;  /* 0x000000030600720c */ /* 0x000fd60003f24070 */
[----:B------:R-:W-:Y:S01]  /*a890*/  @!P2 IMAD.IADD R4, R4, 0x1, -R7 ;  /* 0x000000010404a824 */ /* 0x000fe200078e0a07 */
[----:B------:R-:W-:Y:S01]  /*a8a0*/  ISETP.GE.AND P2, PT, R21, RZ, PT ;  /* 0x000000ff1500720c */ /* 0x000fe20003f46270 */
[----:B------:R-:W-:Y:S01]  /*a8b0*/  @!P1 IMAD.IADD R3, R3, 0x1, -R6 ;  /* 0x0000000103039824 */ /* 0x000fe200078e0a06 */
[----:B------:R-:W-:Y:S02]  /*a8c0*/  ISETP.GE.AND P1, PT, R14, RZ, PT ;  /* 0x000000ff0e00720c */ /* 0x000fe40003f26270 */
[----:B------:R-:W-:Y:S02]  /*a8d0*/  ISETP.GT.U32.AND P4, PT, R7, R4, PT ;  /* 0x000000040700720c */ /* 0x000fe40003f84070 */
[----:B------:R-:W-:-:S11]  /*a8e0*/  ISETP.GT.U32.AND P3, PT, R6, R3, PT ;  /* 0x000000030600720c */ /* 0x000fd60003f64070 */
[----:B------:R-:W-:Y:S01]  /*a8f0*/  @!P4 IMAD.IADD R4, R4, 0x1, -R7 ;  /* 0x000000010404c824 */ /* 0x000fe200078e0a07 */
[----:B------:R-:W-:Y:S01]  /*a900*/  ISETP.NE.AND P4, PT, RZ, UR7, PT ;  /* 0x00000007ff007c0c */ /* 0x000fe2000bf85270 */
[----:B------:R-:W-:Y:S01]  /*a910*/  @!P3 IMAD.IADD R3, R3, 0x1, -R6 ;  /* 0x000000010303b824 */ /* 0x000fe200078e0a06 */
[----:B------:R-:W-:Y:S01]  /*a920*/  ISETP.NE.AND P3, PT, RZ, UR8, PT ;  /* 0x00000008ff007c0c */ /* 0x000fe2000bf65270 */
[----:B------:R-:W-:Y:S02]  /*a930*/  @!P2 IMAD.MOV R4, RZ, RZ, -R4 ;  /* 0x000000ffff04a224 */ /* 0x000fe400078e0a04 */
[----:B------:R-:W-:-:S08]  /*a940*/  @!P1 IMAD.MOV R3, RZ, RZ, -R3 ;  /* 0x000000ffff039224 */ /* 0x000fd000078e0a03 */
[----:B------:R-:W-:Y:S02]  /*a950*/  @!P4 LOP3.LUT R4, RZ, UR7, RZ, 0x33, !PT ;  /* 0x00000007ff04cc12 */ /* 0x000fe4000f8e33ff */
[----:B------:R-:W-:-:S03]  /*a960*/  @!P3 LOP3.LUT R3, RZ, UR8, RZ, 0x33, !PT ;  /* 0x00000008ff03bc12 */ /* 0x000fc6000f8e33ff */
[----:B------:R-:W-:Y:S02]  /*a970*/  IMAD.IADD R4, R21, 0x1, -R4 ;  /* 0x0000000115047824 */ /* 0x000fe400078e0a04 */
[----:B------:R-:W-:-:S04]  /*a980*/  IMAD.IADD R3, R14, 0x1, -R3 ;  /* 0x000000010e037824 */ /* 0x000fc800078e0a03 */
[----:B------:R-:W-:Y:S01]  /*a990*/  IMAD R6, R3, R4, RZ ;  /* 0x0000000403067224 */ /* 0x000fe200078e02ff */
[----:B------:R-:W-:-:S04]  /*a9a0*/  SEL R2, R4, R3, !P5 ;  /* 0x0000000304027207 */ /* 0x000fc80006800000 */
[--C-:B------:R-:W-:Y:S01]  /*a9b0*/  SHF.R.S32.HI R5, RZ, 0x1f, R2.reuse ;  /* 0x0000001fff057819 */ /* 0x100fe20000011402 */
[----:B------:R-:W-:Y:S01]  /*a9c0*/  IMAD.MOV.U32 R4, RZ, RZ, R2 ;  /* 0x000000ffff047224 */ /* 0x000fe200078e0002 */
[----:B------:R-:W-:-:S07]  /*a9d0*/  SHF.R.S32.HI R7, RZ, 0x1f, R6 ;  /* 0x0000001fff077819 */ /* 0x000fce0000011406 */
.L_x_191:
[----:B--2---:R-:W-:Y:S05]  /*a9e0*/  BSYNC B0 ;  /* 0x0000000000007941 */ /* 0x004fea0003800000 */
.L_x_190:
[----:B------:R-:W1:Y:S01]  /*a9f0*/  SHFL.UP PT, R3, R6, 0x1, RZ ;  /* 0x0420000006037989 */ /* 0x000e6200000e00ff */
[----:B------:R-:W-:-:S03]  /*aa00*/  ISETP.NE.AND P1, PT, R34, RZ, PT ;  /* 0x000000ff2200720c */ /* 0x000fc60003f25270 */
[----:B------:R-:W2:Y:S01]  /*aa10*/  SHFL.UP PT, R2, R7, 0x1, RZ ;  /* 0x0420000007027989 */ /* 0x000ea200000e00ff */
[----:B-1----:R-:W-:Y:S02]  /*aa20*/  SEL R3, R3, RZ, P1 ;  /* 0x000000ff03037207 */ /* 0x002fe40000800000 */
[----:B--2---:R-:W-:Y:S02]  /*aa30*/  SEL R2, R2, RZ, P1 ;  /* 0x000000ff02027207 */ /* 0x004fe40000800000 */
[----:B------:R-:W-:-:S05]  /*aa40*/  IADD3 R18, P2, R3, R6, RZ ;  /* 0x0000000603127210 */ /* 0x000fca0007f5e0ff */
[----:B------:R-:W-:Y:S01]  /*aa50*/  IMAD.X R15, R2, 0x1, R7, P2 ;  /* 0x00000001020f7824 */ /* 0x000fe200010e0607 */
[----:B------:R-:W1:Y:S01]  /*aa60*/  SHFL.UP PT, R3, R18, 0x2, RZ ;  /* 0x0440000012037989 */ /* 0x000e6200000e00ff */
[----:B------:R-:W-:-:S03]  /*aa70*/  ISETP.GE.U32.AND P2, PT, R34, 0x2, PT ;  /* 0x000000022200780c */ /* 0x000fc60003f46070 */
[----:B------:R-:W2:Y:S01]  /*aa80*/  SHFL.UP PT, R2, R15, 0x2, RZ ;  /* 0x044000000f027989 */ /* 0x000ea200000e00ff */
[----:B-1----:R-:W-:-:S04]  /*aa90*/  SEL R3, R3, RZ, P2 ;  /* 0x000000ff03037207 */ /* 0x002fc80001000000 */
[----:B------:R-:W-:Y:S02]  /*aaa0*/  IADD3 R14, P3, R3, R18, RZ ;  /* 0x00000012030e7210 */ /* 0x000fe40007f7e0ff */
[----:B--2---:R-:W-:-:S03]  /*aab0*/  SEL R2, R2, RZ, P2 ;  /* 0x000000ff02027207 */ /* 0x004fc60001000000 */
[----:B------:R-:W1:Y:S02]  /*aac0*/  SHFL.UP PT, R3, R14, 0x4, RZ ;  /* 0x048000000e037989 */ /* 0x000e6400000e00ff */
[----:B------:R-:W-:Y:S01]  /*aad0*/  IMAD.X R17, R2, 0x1, R15, P3 ;  /* 0x0000000102117824 */ /* 0x000fe200018e060f */
[----:B------:R-:W-:-:S04]  /*aae0*/  ISETP.GE.U32.AND P3, PT, R34, 0x4, PT ;  /* 0x000000042200780c */ /* 0x000fc80003f66070 */
        /* <DEDUP_REMOVED lines=17> */
[----:B--2---:R-:W-:-:S05]  /*ac00*/  SEL R2, R2, RZ, P5 ;  /* 0x000000ff02027207 */ /* 0x004fca0002800000 */
[----:B------:R-:W-:Y:S01]  /*ac10*/  IMAD.X R22, R2, 0x1, R17, P6 ;  /* 0x0000000102167824 */ /* 0x000fe200030e0611 */
[----:B------:R-:W-:-:S04]  /*ac20*/  IADD3 R2, P6, R15, UR5, RZ ;  /* 0x000000050f027c10 */ /* 0x000fc8000ffde0ff */
[----:B------:R-:W-:Y:S02]  /*ac30*/  IADD3.X R3, R22, UR4, RZ, P6, !PT ;  /* 0x0000000416037c10 */ /* 0x000fe4000b7fe4ff */
[----:B------:R-:W-:-:S04]  /*ac40*/  ISETP.GT.U32.AND P6, PT, R2, UR10, PT ;  /* 0x0000000a02007c0c */ /* 0x000fc8000bfc4070 */
[----:B------:R-:W-:-:S13]  /*ac50*/  ISETP.GT.U32.AND.EX P6, PT, R3, UR9, PT, P6 ;  /* 0x0000000903007c0c */ /* 0x000fda000bfc4160 */
[----:B------:R-:W-:-:S04]  /*ac60*/  VOTE.ANY R14, PT, P6 ;  /* 0x00000000000e7806 */ /* 0x000fc800030e0100 */
[----:B------:R-:W-:-:S13]  /*ac70*/  ISETP.NE.AND P6, PT, R14, RZ, PT ;  /* 0x000000ff0e00720c */ /* 0x000fda0003fc5270 */
[----:B------:R-:W-:Y:S05]  /*ac80*/  @P6 BRA `(.L_x_194) ;  /* 0x0000000800746947 */ /* 0x000fea0003800000 */
[----:B------:R-:W-:Y:S01]  /*ac90*/  IMAD.MOV.U32 R17, RZ, RZ, R2 ;  /* 0x000000ffff117224 */ /* 0x000fe200078e0002 */
[----:B------:R-:W-:Y:S01]  /*aca0*/  ULDC UR24, c[0x0][0x910] ;  /* 0x0002440000187ab9 */ /* 0x000fe20000000800 */
[----:B------:R-:W-:Y:S01]  /*acb0*/  IMAD.MOV.U32 R19, RZ, RZ, R3 ;  /* 0x000000ffff137224 */ /* 0x000fe200078e0003 */
[----:B------:R-:W-:Y:S01]  /*acc0*/  ULDC UR25, c[0x0][0x8f4] ;  /* 0x00023d0000197ab9 */ /* 0x000fe20000000800 */
[----:B------:R-:W-:Y:S01]  /*acd0*/  ULDC UR6, c[0x0][0x8dc] ;  /* 0x0002370000067ab9 */ /* 0x000fe20000000800 */
[----:B------:R-:W-:Y:S01]  /*ace0*/  ULDC UR30, c[0x0][0x8d8] ;  /* 0x00023600001e7ab9 */ /* 0x000fe20000000800 */
[----:B------:R-:W-:Y:S01]  /*acf0*/  ULDC UR31, c[0x0][0x8f0] ;  /* 0x00023c00001f7ab9 */ /* 0x000fe20000000800 */
[----:B------:R-:W-:Y:S01]  /*ad00*/  ULDC.64 UR26, c[0x0][0x8d0] ;  /* 0x00023400001a7ab9 */ /* 0x000fe20000000a00 */
[----:B------:R-:W-:-:S05]  /*ad10*/  ULDC.64 UR28, c[0x0][0x8e8] ;  /* 0x00023a00001c7ab9 */ /* 0x000fca0000000a00 */
.L_x_199:
[----:B------:R-:W-:Y:S02]  /*ad20*/  IMAD.MOV.U32 R12, RZ, RZ, R13 ;  /* 0x000000ffff0c7224 */ /* 0x000fe400078e000d */
[----:B------:R-:W-:Y:S02]  /*ad30*/  VIADD R13, R13, 0x20 ;  /* 0x000000200d0d7836 */ /* 0x000fe40000000000 */
[----:B-----5:R-:W-:Y:S02]  /*ad40*/  IMAD.MOV.U32 R14, RZ, RZ, R8 ;  /* 0x000000ffff0e7224 */ /* 0x020fe400078e0008 */
[----:B------:R-:W-:Y:S01]  /*ad50*/  IMAD.MOV.U32 R15, RZ, RZ, R9 ;  /* 0x000000ffff0f7224 */ /* 0x000fe200078e0009 */
[----:B------:R-:W-:-:S13]  /*ad60*/  ISETP.GE.AND P6, PT, R13, UR24, PT ;  /* 0x000000180d007c0c */ /* 0x000fda000bfc6270 */
[----:B------:R-:W1:Y:S01]  /*ad70*/  @!P6 LDC.64 R2, c[0x0][0x918] ;  /* 0x00024600ff02eb82 */ /* 0x000e620000000a00 */
[----:B------:R-:W2:Y:S01]  /*ad80*/  SHFL.IDX PT, R19, R19, 0x1f, 0x1f ;  /* 0x03e01f0013137f89 */ /* 0x000ea200000e0000 */
[----:B------:R-:W-:-:S03]  /*ad90*/  @!P6 VIADD R7, R12, 0x20 ;  /* 0x000000200c07e836 */ /* 0x000fc60000000000 */
[----:B------:R-:W3:Y:S01]  /*ada0*/  SHFL.IDX PT, R17, R17, 0x1f, 0x1f ;  /* 0x03e01f0011117f89 */ /* 0x000ee200000e0000 */
[----:B------:R-:W-:Y:S01]  /*adb0*/  BSSY B0, `(.L_x_195) ;  /* 0x0000063000007945 */ /* 0x000fe20003800000 */
[----:B-1----:R-:W-:-:S05]  /*adc0*/  @!P6 IMAD.WIDE R2, R7, 0xc, R2 ;  /* 0x0000000c0702e825 */ /* 0x002fca00078e0202 */
[----:B------:R1:W5:Y:S04]  /*add0*/  @!P6 LDG.E R8, desc[UR56][R2.64] ;  /* 0x000000380208e981 */ /* 0x000368000c1e1900 */
[----:B------:R1:W5:Y:S01]  /*ade0*/  @!P6 LDG.E R9, desc[UR56][R2.64+0x4] ;  /* 0x000004380209e981 */ /* 0x000362000c1e1900 */
[----:B------:R-:W-:Y:S01]  /*adf0*/  ISETP.GE.AND P6, PT, R12, UR24, PT ;  /* 0x000000180c007c0c */ /* 0x000fe2000bfc6270 */
[----:B------:R-:W-:Y:S01]  /*ae00*/  IMAD.MOV.U32 R6, RZ, RZ, 0x7fffffff ;  /* 0x7fffffffff067424 */ /* 0x000fe200078e00ff */
[----:B--2---:R-:W-:Y:S01]  /*ae10*/  R2UR UR4, R19 ;  /* 0x00000000130472ca */ /* 0x004fe200000e0000 */
[----:B------:R-:W-:Y:S01]  /*ae20*/  IMAD.MOV.U32 R7, RZ, RZ, RZ ;  /* 0x000000ffff077224 */ /* 0x000fe200078e00ff */
[----:B---3--:R-:W-:-:S09]  /*ae30*/  R2UR UR5, R17 ;  /* 0x00000000110572ca */ /* 0x008fd200000e0000 */
[----:B-1----:R-:W-:Y:S06]  /*ae40*/  @P6 BRA `(.L_x_196) ;  /* 0x0000000400646947 */ /* 0x002fec0003800000 */
[----:B------:R-:W-:-:S04]  /*ae50*/  IADD3 R17, P6, R14, UR11, RZ ;  /* 0x0000000b0e117c10 */ /* 0x000fc8000ffde0ff */
[----:B------:R-:W-:Y:S02]  /*ae60*/  LEA.HI.X.SX32 R22, R14, UR13, 0x1, P6 ;  /* 0x0000000d0e167c11 */ /* 0x000fe4000b0f0eff */
[----:B------:R-:W-:Y:S02]  /*ae70*/  IABS R14, R11 ;  /* 0x0000000b000e7213 */ /* 0x000fe40000000000 */
[C---:B------:R-:W-:Y:S02]  /*ae80*/  IADD3 R19, P6, R15.reuse, UR12, RZ ;  /* 0x0000000c0f137c10 */ /* 0x040fe4000ffde0ff */
[----:B------:R-:W1:Y:S02]  /*ae90*/  I2F.RP R2, R14 ;  /* 0x0000000e00027306 */ /* 0x000e640000209400 */
[----:B------:R-:W-:Y:S02]  /*aea0*/  LEA.HI.X.SX32 R24, R15, UR14, 0x1, P6 ;  /* 0x0000000e0f187c11 */ /* 0x000fe4000b0f0eff */
[----:B------:R-:W-:-:S04]  /*aeb0*/  PLOP3.LUT P6, PT, PT, PT, UP0, 0x80, 0x0 ;  /* 0x000000000000781c */ /* 0x000fc80003fcf008 */
[----:B-1----:R-:W1:Y:S02]  /*aec0*/  MUFU.RCP R2, R2 ;  /* 0x0000000200027308 */ /* 0x002e640000001000 */
[----:B-1----:R-:W-:-:S06]  /*aed0*/  VIADD R15, R2, 0xffffffe ;  /* 0x0ffffffe020f7836 */ /* 0x002fcc0000000000 */
[----:B------:R-:W1:Y:S02]  /*aee0*/  F2I.FTZ.U32.TRUNC.NTZ R15, R15 ;  /* 0x0000000f000f7305 */ /* 0x000e64000021f000 */
[----:B-1----:R-:W-:Y:S01]  /*aef0*/  IMAD.MOV R18, RZ, RZ, -R15 ;  /* 0x000000ffff127224 */ /* 0x002fe200078e0a0f */
[----:B------:R-:W-:Y:S06]  /*af00*/  @!P6 BRA `(.L_x_197) ;  /* 0x00000000002ce947 */ /* 0x000fec0003800000 */
        /* <DEDUP_REMOVED lines=11> */
.L_x_197:
[----:B------:R-:W-:Y:S05]  /*afc0*/  @!P0 BRA `(.L_x_198) ;  /* 0x00000000002c8947 */ /* 0x000fea0003800000 */
        /* <DEDUP_REMOVED lines=11> */
.L_x_198:
[----:B------:R-:W-:Y:S01]  /*b080*/  SHF.R.U64 R4, R19, UR31, R24 ;  /* 0x0000001f13047c19 */ /* 0x000fe20008001218 */
[----:B------:R-:W-:Y:S01]  /*b090*/  IMAD R5, R18, R14, RZ ;  /* 0x0000000e12057224 */ /* 0x000fe200078e02ff */
[----:B------:R-:W-:Y:S01]  /*b0a0*/  IABS R2, R11 ;  /* 0x0000000b00027213 */ /* 0x000fe20000000000 */
[----:B------:R-:W-:Y:S01]  /*b0b0*/  IMAD.MOV.U32 R3, RZ, RZ, R15 ;  /* 0x000000ffff037224 */ /* 0x000fe200078e000f */
[----:B------:R-:W-:Y:S01]  /*b0c0*/  SHF.R.U64 R17, R17, UR30, R22 ;  /* 0x0000001e11117c19 */ /* 0x000fe20008001216 */
[----:B------:R-:W-:Y:S01]  /*b0d0*/  VIADD R4, R4, UR17 ;  /* 0x0000001104047c36 */ /* 0x000fe20008000000 */
[----:B------:R-:W-:Y:S01]  /*b0e0*/  IABS R19, R10 ;  /* 0x0000000a00137213 */ /* 0x000fe20000000000 */
[----:B------:R-:W-:Y:S02]  /*b0f0*/  IMAD.MOV R7, RZ, RZ, -R2 ;  /* 0x000000ffff077224 */ /* 0x000fe400078e0a02 */
[----:B------:R-:W-:Y:S01]  /*b100*/  IMAD.MOV.U32 R2, RZ, RZ, RZ ;  /* 0x000000ffff027224 */ /* 0x000fe200078e00ff */
[----:B------:R-:W-:Y:S01]  /*b110*/  IABS R6, R4 ;  /* 0x0000000400067213 */ /* 0x000fe20000000000 */
[----:B------:R-:W-:-:S02]  /*b120*/  VIADD R17, R17, UR16 ;  /* 0x0000001011117c36 */ /* 0x000fc40008000000 */
[----:B------:R-:W-:-:S04]  /*b130*/  IMAD.HI.U32 R2, R15, R5, R2 ;  /* 0x000000050f027227 */ /* 0x000fc800078e0002 */
[----:B------:R-:W-:Y:S01]  /*b140*/  IMAD.MOV.U32 R3, RZ, RZ, R7 ;  /* 0x000000ffff037224 */ /* 0x000fe200078e0007 */
[----:B------:R-:W-:Y:S01]  /*b150*/  IABS R7, R10 ;  /* 0x0000000a00077213 */ /* 0x000fe20000000000 */
[----:B------:R-:W-:-:S03]  /*b160*/  IMAD.MOV.U32 R5, RZ, RZ, R6 ;  /* 0x000000ffff057224 */ /* 0x000fc600078e0006 */
[----:B------:R-:W1:Y:S01]  /*b170*/  I2F.RP R6, R7 ;  /* 0x0000000700067306 */ /* 0x000e620000209400 */
[----:B------:R-:W-:-:S04]  /*b180*/  IMAD.HI.U32 R2, R2, R5, RZ ;  /* 0x0000000502027227 */ /* 0x000fc800078e00ff */
[----:B------:R-:W-:-:S05]  /*b190*/  IMAD R5, R2, R3, R5 ;  /* 0x0000000302057224 */ /* 0x000fca00078e0205 */
[----:B------:R-:W-:Y:S01]  /*b1a0*/  ISETP.GT.U32.AND P6, PT, R14, R5, PT ;  /* 0x000000050e00720c */ /* 0x000fe20003fc4070 */
[----:B-1----:R-:W1:-:S12]  /*b1b0*/  MUFU.RCP R6, R6 ;  /* 0x0000000600067308 */ /* 0x002e580000001000 */
[----:B------:R-:W-:Y:S02]  /*b1c0*/  @!P6 IMAD.IADD R5, R5, 0x1, -R14 ;  /* 0x000000010505e824 */ /* 0x000fe400078e0a0e */
[----:B-1----:R-:W-:-:S04]  /*b1d0*/  VIADD R2, R6, 0xffffffe ;  /* 0x0ffffffe06027836 */ /* 0x002fc80000000000 */
[----:B------:R1:W2:Y:S02]  /*b1e0*/  F2I.FTZ.U32.TRUNC.NTZ R3, R2 ;  /* 0x0000000200037305 */ /* 0x0002a4000021f000 */
[----:B-1----:R-:W-:Y:S02]  /*b1f0*/  IMAD.MOV.U32 R2, RZ, RZ, RZ ;  /* 0x000000ffff027224 */ /* 0x002fe400078e00ff */
[----:B--2---:R-:W-:-:S04]  /*b200*/  IMAD.MOV R18, RZ, RZ, -R3 ;  /* 0x000000ffff127224 */ /* 0x004fc800078e0a03 */
[----:B------:R-:W-:Y:S01]  /*b210*/  IMAD R15, R18, R7, RZ ;  /* 0x00000007120f7224 */ /* 0x000fe200078e02ff */
[----:B------:R-:W-:-:S03]  /*b220*/  IABS R18, R17 ;  /* 0x0000001100127213 */ /* 0x000fc60000000000 */
[----:B------:R-:W-:-:S04]  /*b230*/  IMAD.HI.U32 R6, R3, R15, R2 ;  /* 0x0000000f03067227 */ /* 0x000fc800078e0002 */
[----:B------:R-:W-:Y:S02]  /*b240*/  IMAD.MOV.U32 R3, RZ, RZ, R18 ;  /* 0x000000ffff037224 */ /* 0x000fe400078e0012 */
[----:B------:R-:W-:Y:S02]  /*b250*/  IMAD.MOV R15, RZ, RZ, -R19 ;  /* 0x000000ffff0f7224 */ /* 0x000fe400078e0a13 */
        /* <DEDUP_REMOVED lines=22> */
[----:B------:R-:W-:Y:S02]  /*b3c0*/  SHF.R.S32.HI R5, RZ, 0x1f, R4 ;  /* 0x0000001fff057819 */ /* 0x000fe40000011404 */
[----:B------:R-:W-:-:S07]  /*b3d0*/  SHF.R.S32.HI R7, RZ, 0x1f, R6 ;  /* 0x0000001fff077819 */ /* 0x000fce0000011406 */
.L_x_196:
[----:B------:R-:W-:Y:S05]  /*b3e0*/  BSYNC B0 ;  /* 0x0000000000007941 */ /* 0x000fea0003800000 */
.L_x_195:
[----:B------:R-:W1:Y:S04]  /*b3f0*/  SHFL.UP PT, R3, R6, 0x1, RZ ;  /* 0x0420000006037989 */ /* 0x000e6800000e00ff */
[----:B------:R-:W2:Y:S01]  /*b400*/  SHFL.UP PT, R2, R7, 0x1, RZ ;  /* 0x0420000007027989 */ /* 0x000ea200000e00ff */
[----:B-1----:R-:W-:Y:S02]  /*b410*/  SEL R3, R3, RZ, P1 ;  /* 0x000000ff03037207 */ /* 0x002fe40000800000 */
[----:B--2---:R-:W-:Y:S02]  /*b420*/  SEL R2, R2, RZ, P1 ;  /* 0x000000ff02027207 */ /* 0x004fe40000800000 */
[----:B------:R-:W-:-:S05]  /*b430*/  IADD3 R18, P6, R3, R6, RZ ;  /* 0x0000000603127210 */ /* 0x000fca0007fde0ff */
[----:B------:R-:W-:Y:S01]  /*b440*/  IMAD.X R15, R2, 0x1, R7, P6 ;  /* 0x00000001020f7824 */ /* 0x000fe200030e0607 */
        /* <DEDUP_REMOVED lines=24> */
[----:B------:R-:W-:-:S04]  /*b5d0*/  IADD3 R17, P6, R2, UR5, RZ ;  /* 0x0000000502117c10 */ /* 0x000fc8000ffde0ff */
[----:B------:R-:W-:Y:S02]  /*b5e0*/  IADD3.X R19, R3, UR4, RZ, P6, !PT ;  /* 0x0000000403137c10 */ /* 0x000fe4000b7fe4ff */
[----:B------:R-:W-:-:S04]  /*b5f0*/  ISETP.GT.U32.AND P6, PT, R17, UR10, PT ;  /* 0x0000000a11007c0c */ /* 0x000fc8000bfc4070 */
[----:B------:R-:W-:-:S13]  /*b600*/  ISETP.GT.U32.AND.EX P6, PT, R19, UR9, PT, P6 ;  /* 0x0000000913007c0c */ /* 0x000fda000bfc4160 */
[----:B------:R-:W-:-:S04]  /*b610*/  VOTE.ANY R14, PT, P6 ;  /* 0x00000000000e7806 */ /* 0x000fc800030e0100 */
[----:B------:R-:W-:-:S13]  /*b620*/  ISETP.NE.AND P6, PT, R14, RZ, PT ;  /* 0x000000ff0e00720c */ /* 0x000fda0003fc5270 */
[----:B------:R-:W-:Y:S05]  /*b630*/  @!P6 BRA `(.L_x_199) ;  /* 0xfffffff400b8e947 */ /* 0x000fea000383ffff */
[----:B------:R-:W-:Y:S02]  /*b640*/  IMAD.MOV.U32 R15, RZ, RZ, R2 ;  /* 0x000000ffff0f7224 */ /* 0x000fe400078e0002 */
[----:B------:R-:W-:-:S07]  /*b650*/  IMAD.MOV.U32 R22, RZ, RZ, R3 ;  /* 0x000000ffff167224 */ /* 0x000fce00078e0003 */
.L_x_194:
[----:B------:R-:W1:Y:S08]  /*b660*/  BREV R14, R14 ;  /* 0x0000000e000e7301 */ /* 0x000e700000000000 */
[----:B-1----:R-:W1:Y:S02]  /*b670*/  FLO.U32.SH R13, R14 ;  /* 0x0000000e000d7300 */ /* 0x002e6400000e0400 */
[----:B-1----:R-:W1:Y:S02]  /*b680*/  SHFL.IDX PT, R12, R12, R13, 0x1f ;  /* 0x00001f0d0c0c7589 */ /* 0x002e6400000e0000 */
[----:B-1----:R-:W-:-:S13]  /*b690*/  R2UR UR6, R12 ;  /* 0x000000000c0672ca */ /* 0x002fda00000e0000 */
[----:B------:R-:W-:-:S05]  /*b6a0*/  VIADD R17, R34, UR6 ;  /* 0x0000000622117c36 */ /* 0x000fca0008000000 */
[----:B------:R-:W-:-:S13]  /*b6b0*/  ISETP.GE.AND P1, PT, R17, UR24, PT ;  /* 0x0000001811007c0c */ /* 0x000fda000bf26270 */
[----:B------:R-:W1:Y:S02]  /*b6c0*/  @!P1 LDC.64 R2, c[0x0][0x918] ;  /* 0x00024600ff029b82 */ /* 0x000e640000000a00 */
[----:B-1----:R-:W-:-:S05]  /*b6d0*/  @!P1 IMAD.WIDE R2, R17, 0xc, R2 ;  /* 0x0000000c11029825 */ /* 0x002fca00078e0202 */
[----:B-----5:R1:W5:Y:S04]  /*b6e0*/  @!P1 LDG.E R8, desc[UR56][R2.64] ;  /* 0x0000003802089981 */ /* 0x020368000c1e1900 */
[----:B------:R1:W5:Y:S01]  /*b6f0*/  @!P1 LDG.E R9, desc[UR56][R2.64+0x4] ;  /* 0x0000043802099981 */ /* 0x000362000c1e1900 */
[----:B------:R-:W-:-:S03]  /*b700*/  IADD3 R18, P1, P2, R15, UR5, -R6 ;  /* 0x000000050f127c10 */ /* 0x000fc6000fa3e806 */
[----:B------:R-:W-:Y:S01]  /*b710*/  SHFL.IDX PT, R6, R6, R13, 0x1f ;  /* 0x00001f0d06067589 */ /* 0x000fe200000e0000 */
[----:B------:R-:W-:-:S03]  /*b720*/  IADD3.X R22, R22, UR4, ~R7, P1, P2 ;  /* 0x0000000416167c10 */ /* 0x000fc60008fe4c07 */
[----:B------:R-:W2:Y:S04]  /*b730*/  SHFL.IDX PT, R18, R18, R13, 0x1f ;  /* 0x00001f0d12127589 */ /* 0x000ea800000e0000 */
[----:B------:R-:W3:Y:S04]  /*b740*/  SHFL.IDX PT, R22, R22, R13, 0x1f ;  /* 0x00001f0d16167589 */ /* 0x000ee800000e0000 */
[----:B------:R1:W4:Y:S04]  /*b750*/  SHFL.IDX PT, R7, R7, R13, 0x1f ;  /* 0x00001f0d07077589 */ /* 0x00032800000e0000 */
[----:B------:R1:W1:Y:S04]  /*b760*/  SHFL.IDX PT, R5, R5, R13, 0x1f ;  /* 0x00001f0d05057589 */ /* 0x00026800000e0000 */
[----:B------:R1:W1:Y:S01]  /*b770*/  SHFL.IDX PT, R4, R4, R13, 0x1f ;  /* 0x00001f0d04047589 */ /* 0x00026200000e0000 */
[----:B--2---:R-:W-:-:S02]  /*b780*/  R2UR UR5, R18 ;  /* 0x00000000120572ca */ /* 0x004fc400000e0000 */
[----:B---3--:R-:W-:-:S15]  /*b790*/  R2UR UR4, R22 ;  /* 0x00000000160472ca */ /* 0x008fde00000e0000 */
.L_x_189:
[----:B-1----:R-:W1:Y:S01]  /*b7a0*/  LDC R2, c[0x0][0x910] ;  /* 0x00024400ff027b82 */ /* 0x002e620000000800 */
[----:B------:R-:W-:Y:S01]  /*b7b0*/  UMOV UR24, 0xffffffff ;  /* 0xffffffff00187882 */ /* 0x000fe20000000000 */
[----:B------:R-:W-:Y:S01]  /*b7c0*/  UMOV UR25, 0xffffffff ;  /* 0xffffffff00197882 */ /* 0x000fe20000000000 */
[----:B------:R-:W-:Y:S01]  /*b7d0*/  UMOV UR26, 0xffffffff ;  /* 0xffffffff001a7882 */ /* 0x000fe20000000000 */
[----:B------:R-:W-:Y:S01]  /*b7e0*/  IMAD.MOV.U32 R15, RZ, RZ, RZ ;  /* 0x000000ffff0f7224 */ /* 0x000fe200078e00ff */
[----:B-1----:R-:W-:-:S13]  /*b7f0*/  ISETP.LE.AND P1, PT, R2, UR6, PT ;  /* 0x0000000602007c0c */ /* 0x002fda000bf23270 */
[----:B------:R-:W-:Y:S05]  /*b800*/  @P1 BRA `(.L_x_188) ;  /* 0x0000000000f01947 */ /* 0x000fea0003800000 */
[C---:B------:R-:W-:Y:S01]  /*b810*/  R2UR UR24, R4.reuse ;  /* 0x00000000041872ca */ /* 0x040fe200000e0000 */
[----:B------:R-:W-:Y:S01]  /*b820*/  UIADD3 UR30, UP1, -UR5, UR10, URZ ;  /* 0x0000000a051e7290 */ /* 0x000fe2000ff3e13f */
[----:B------:R-:W-:Y:S01]  /*b830*/  R2UR UR25, R5 ;  /* 0x00000000051972ca */ /* 0x000fe200000e0000 */
[----:B------:R-:W-:Y:S01]  /*b840*/  ULDC UR26, c[0x0][0x8c0] ;  /* 0x00023000001a7ab9 */ /* 0x000fe20000000800 */
[----:B------:R-:W-:Y:S01]  /*b850*/  ULDC UR27, c[0x0][0x8b0] ;  /* 0x00022c00001b7ab9 */ /* 0x000fe20000000800 */
[----:B------:R-:W-:Y:S01]  /*b860*/  ULDC UR28, c[0x0][0x904] ;  /* 0x00024100001c7ab9 */ /* 0x000fe20000000800 */
[----:B------:R-:W-:-:S03]  /*b870*/  SHF.R.U64 R2, R4, UR27, R5 ;  /* 0x0000001b04027c19 */ /* 0x000fc60008001205 */
[----:B------:R-:W-:Y:S01]  /*b880*/  UIADD3.X UR24, ~UR4, UR9, URZ, UP1, !UPT ;  /* 0x0000000904187290 */ /* 0x000fe20008ffe53f */
[----:B------:R-:W-:-:S03]  /*b890*/  R2UR UR32, R2 ;  /* 0x00000000022072ca */ /* 0x000fc600000e0000 */
[----:B------:R-:W-:Y:S02]  /*b8a0*/  USHF.R.U32.HI UR31, URZ, UR26, UR24 ;  /* 0x0000001a3f1f7299 */ /* 0x000fe40008011618 */
[----:B------:R-:W-:Y:S02]  /*b8b0*/  USHF.R.U32.HI UR35, URZ, UR27, UR25 ;  /* 0x0000001b3f237299 */ /* 0x000fe40008011619 */
[----:B------:R-:W-:Y:S02]  /*b8c0*/  USHF.R.U32.HI UR33, URZ, UR27, UR31 ;  /* 0x0000001b3f217299 */ /* 0x000fe4000801161f */
[----:B------:R-:W-:Y:S02]  /*b8d0*/  USHF.R.U64 UR30, UR30, UR26, UR24 ;  /* 0x0000001a1e1e7299 */ /* 0x000fe40008001218 */
[----:B------:R-:W-:Y:S02]  /*b8e0*/  USHF.R.U32.HI UR34, URZ, UR28, UR33 ;  /* 0x0000001c3f227299 */ /* 0x000fe40008011621 */
[----:B------:R-:W-:-:S02]  /*b8f0*/  USHF.R.U64 UR31, UR30, UR27, UR31 ;  /* 0x0000001b1e1f7299 */ /* 0x000fc4000800121f */
[----:B------:R-:W-:Y:S02]  /*b900*/  ULOP3.LUT UR24, UR34, UR35, URZ, 0xfc, !UPT ;  /* 0x0000002322187292 */ /* 0x000fe4000f8efc3f */
[----:B------:R-:W-:-:S04]  /*b910*/  USHF.R.U64 UR33, UR31, UR28, UR33 ;  /* 0x0000001c1f217299 */ /* 0x000fc80008001221 */
[----:B------:R-:W-:-:S13]  /*b920*/  ISETP.NE.U32.AND P1, PT, RZ, UR24, PT ;  /* 0x00000018ff007c0c */ /* 0x000fda000bf25070 */
[----:B------:R-:W-:Y:S05]  /*b930*/  @!P1 BRA `(.L_x_200) ;  /* 0x0000000000189947 */ /* 0x000fea0003800000 */
[----:B------:R-:W-:-:S07]  /*b940*/  MOV R12, 0xb960 ;  /* 0x0000b960000c7802 */ /* 0x000fce0000000f00 */
[----:B--2-45:R-:W-:Y:S05]  /*b950*/  CALL.REL.NOINC `(.L_x_201) ;  /* 0x0000001800d87944 */ /* 0x034fea0003c00000 */
[----:B------:R-:W-:-:S04]  /*b960*/  UIADD3 UR24, -UR25, URZ, URZ ;  /* 0x0000003f19187290 */ /* 0x000fc8000fffe13f */
[----:B------:R-:W-:-:S03]  /*b970*/  UIMAD UR32, UR32, UR24, UR33 ;  /* 0x00000018202072a4 */ /* 0x000fc6000f8e0221 */
[----:B------:R-:W-:Y:S01]  /*b980*/  UMOV UR24, UR25 ;  /* 0x0000001900187c82 */ /* 0x000fe20008000000 */
[----:B------:R-:W-:Y:S08]  /*b990*/  BRA `(.L_x_202) ;  /* 0x0000000000587947 */ /* 0x000ff00003800000 */
.L_x_200:
[----:B------:R-:W1:Y:S01]  /*b9a0*/  I2F.U32.RP R2, UR32 ;  /* 0x0000002000027d06 */ /* 0x000e620008209000 */
[----:B------:R-:W-:Y:S01]  /*b9b0*/  UMOV UR24, URZ ;  /* 0x0000003f00187c82 */ /* 0x000fe20008000000 */
[----:B------:R-:W-:-:S06]  /*b9c0*/  UISETP.NE.U32.AND UP4, UPT, UR32, URZ, UPT ;  /* 0x0000003f2000728c */ /* 0x000fcc000bf85070 */
[----:B-1----:R-:W1:Y:S02]  /*b9d0*/  MUFU.RCP R2, R2 ;  /* 0x0000000200027308 */ /* 0x002e640000001000 */
[----:B-1----:R-:W-:-:S06]  /*b9e0*/  VIADD R3, R2, 0xffffffe ;  /* 0x0ffffffe02037836 */ /* 0x002fcc0000000000 */
[----:B------:R-:W1:Y:S02]  /*b9f0*/  F2I.FTZ.U32.TRUNC.NTZ R3, R3 ;  /* 0x0000000300037305 */ /* 0x000e64000021f000 */
[----:B-1----:R-:W-:-:S13]  /*ba00*/  R2UR UR25, R3 ;  /* 0x00000000031972ca */ /* 0x002fda00000e0000 */
[----:B------:R-:W-:-:S04]  /*ba10*/  UIADD3 UR26, URZ, -UR25, URZ ;  /* 0x800000193f1a7290 */ /* 0x000fc8000fffe03f */
[----:B------:R-:W-:-:S04]  /*ba20*/  UIMAD UR26, UR26, UR32, URZ ;  /* 0x000000201a1a72a4 */ /* 0x000fc8000f8e023f */
[----:B------:R-:W-:-:S04]  /*ba30*/  UIMAD.WIDE.U32 UR24, UR25, UR26, UR24 ;  /* 0x0000001a191872a5 */ /* 0x000fc8000f8e0018 */
[----:B------:R-:W-:-:S04]  /*ba40*/  UIMAD.WIDE.U32 UR24, UR25, UR33, URZ ;  /* 0x00000021191872a5 */ /* 0x000fc8000f8e003f */
[----:B------:R-:W-:-:S04]  /*ba50*/  UIADD3 UR24, -UR25, URZ, URZ ;  /* 0x0000003f19187290 */ /* 0x000fc8000fffe13f */
[----:B------:R-:W-:-:S04]  /*ba60*/  UIMAD UR24, UR32, UR24, UR33 ;  /* 0x00000018201872a4 */ /* 0x000fc8000f8e0221 */
[----:B------:R-:W-:-:S11]  /*ba70*/  UISETP.GE.U32.AND UP1, UPT, UR24, UR32, UPT ;  /* 0x000000201800728c */ /* 0x000fd6000bf26070 */
[----:B------:R-:W-:Y:S02]  /*ba80*/  @UP1 UIADD3 UR24, UR24, -UR32, URZ ;  /* 0x8000002018181290 */ /* 0x000fe4000fffe03f */
[----:B------:R-:W-:Y:S02]  /*ba90*/  @UP1 UIADD3 UR25, UR25, 0x1, URZ ;  /* 0x0000000119191890 */ /* 0x000fe4000fffe03f */
[----:B------:R-:W-:-:S11]  /*baa0*/  UISETP.GE.U32.AND UP2, UPT, UR24, UR32, UPT ;  /* 0x000000201800728c */ /* 0x000fd6000bf46070 */
[----:B------:R-:W-:Y:S02]  /*bab0*/  @UP2 UIADD3 UR25, UR25, 0x1, URZ ;  /* 0x0000000119192890 */ /* 0x000fe4000fffe03f */
[----:B------:R-:W-:-:S04]  /*bac0*/  @!UP4 ULOP3.LUT UR25, URZ, UR32, URZ, 0x33, !UPT ;  /* 0x000000203f19c292 */ /* 0x000fc8000f8e333f */
[----:B------:R-:W-:-:S04]  /*bad0*/  UIADD3 UR24, -UR25, URZ, URZ ;  /* 0x0000003f19187290 */ /* 0x000fc8000fffe13f */
[----:B------:R-:W-:-:S03]  /*bae0*/  UIMAD UR32, UR32, UR24, UR33 ;  /* 0x00000018202072a4 */ /* 0x000fc6000f8e0221 */
[----:B------:R-:W-:-:S09]  /*baf0*/  UMOV UR24, UR25 ;  /* 0x0000001900187c82 */ /* 0x000fd20008000000 */
.L_x_202:
[----:B------:R-:W-:Y:S01]  /*bb00*/  ULOP3.LUT UR31, UR31, UR20, URZ, 0xc0, !UPT ;  /* 0x000000141f1f7292 */ /* 0x000fe2000f8ec03f */
[----:B------:R-:W-:Y:S01]  /*bb10*/  IMAD.MOV.U32 R15, RZ, RZ, 0x1 ;  /* 0x00000001ff0f7424 */ /* 0x000fe200078e00ff */
[----:B------:R-:W-:Y:S02]  /*bb20*/  ULOP3.LUT UR30, UR30, UR18, URZ, 0xc0, !UPT ;  /* 0x000000121e1e7292 */ /* 0x000fe4000f8ec03f */
[----:B------:R-:W-:Y:S01]  /*bb30*/  UIMAD UR24, UR19, UR24, UR31 ;  /* 0x00000018131872a4 */ /* 0x000fe2000f8e021f */
[----:B------:R-:W-:Y:S01]  /*bb40*/  ULDC UR26, c[0x0][0x8a8] ;  /* 0x00022a00001a7ab9 */ /* 0x000fe20000000800 */
[----:B------:R-:W-:Y:S01]  /*bb50*/  ULDC UR25, c[0x0][0x8b8] ;  /* 0x00022e0000197ab9 */ /* 0x000fe20000000800 */
[----:B------:R-:W-:Y:S02]  /*bb60*/  UIMAD UR30, UR32, UR26, UR30 ;  /* 0x0000001a201e72a4 */ /* 0x000fe4000f8e021e */
[----:B------:R-:W-:Y:S01]  /*bb70*/  UIMAD UR25, UR24, UR25, UR40 ;  /* 0x00000019181972a4 */ /* 0x000fe2000f8e0228 */
[----:B------:R-:W-:Y:S01]  /*bb80*/  @UP3 UMOV UR26, UR6 ;  /* 0x00000006001a3c82 */ /* 0x000fe20008000000 */
[----:B------:R-:W-:-:S03]  /*bb90*/  @!UP3 UMOV UR26, UR6 ;  /* 0x00000006001abc82 */ /* 0x000fc60008000000 */
[----:B------:R-:W-:Y:S02]  /*bba0*/  @UP3 UMOV UR24, UR30 ;  /* 0x0000001e00183c82 */ /* 0x000fe40008000000 */
[----:B------:R-:W-:Y:S01]  /*bbb0*/  @!UP3 UMOV UR24, UR25 ;  /* 0x000000190018bc82 */ /* 0x000fe20008000000 */
[----:B------:R-:W-:-:S05]  /*bbc0*/  @!UP3 UMOV UR25, UR30 ;  /* 0x0000001e0019bc82 */ /* 0x000fca0008000000 */
.L_x_188:
[----:B------:R-:W-:-:S06]  /*bbd0*/  UISETP.NE.AND UP1, UPT, UR15, 0x3, UPT ;  /* 0x000000030f00788c */ /* 0x000fcc000bf25270 */
[----:B------:R-:W-:-:S13]  /*bbe0*/  PLOP3.LUT P1, PT, PT, PT, UP1, 0x80, 0x0 ;  /* 0x000000000000781c */ /* 0x000fda0003f2f018 */
[----:B------:R-:W-:Y:S05]  /*bbf0*/  @!P1 BRA `(.L_x_203) ;  /* 0x0000000000049947 */ /* 0x000fea0003800000 */
[----:B--2---:R-:W-:Y:S01]  /*bc00*/  BPT.TRAP 0x1 ;  /* 0x000000040000795c */ /* 0x004fe20000300000 */
.L_x_203:
[----:B------:R-:W1:Y:S01]  /*bc10*/  S2R R2, SR_CgaCtaId ;  /* 0x0000000000027919 */ /* 0x000e620000008800 */
[----:B------:R-:W-:-:S04]  /*bc20*/  MOV R3, 0x400 ;  /* 0x0000040000037802 */ /* 0x000fc80000000f00 */
[----:B-1----:R-:W-:Y:S02]  /*bc30*/  LEA R3, R2, R3, 0x18 ;  /* 0x0000000302037211 */ /* 0x002fe400078ec0ff */
[----:B------:R-:W-:-:S03]  /*bc40*/  SHF.L.U32 R2, R0, 0x1f, RZ ;  /* 0x0000001f00027819 */ /* 0x000fc600000006ff */
[----:B------:R-:W-:-:S04]  /*bc50*/  IMAD R17, R16, 0x8, R3 ;  /* 0x0000000810117824 */ /* 0x000fc800078e0203 */
[----:B------:R-:W1:Y:S02]  /*bc60*/  SYNCS.PHASECHK.TRANS64.TRYWAIT P2, [R17+URZ+0x38440], R2 ;  /* 0x03844002110075a7 */ /* 0x000e64000804017f */
[----:B-1----:R-:W-:Y:S05]  /*bc70*/  @!P2 BRA `(.L_x_204) ;  /* 0x000000100070a947 */ /* 0x002fea0003800000 */
.L_x_261:
[----:B------:R-:W-:Y:S01]  /*bc80*/  ELECT P2, URZ, PT ;  /* 0x00000000003f782f */ /* 0x000fe20003840000 */
[----:B------:R-:W-:-:S12]  /*bc90*/  BSSY B0, `(.L_x_205) ;  /* 0x0000010000007945 */ /* 0x000fd80003800000 */
[----:B------:R-:W-:Y:S05]  /*bca0*/  @!P2 BRA `(.L_x_206) ;  /* 0x000000000038a947 */ /* 0x000fea0003800000 */
[----:B-1----:R-:W-:Y:S02]  /*bcb0*/  IMAD R2, R16, 0x10, R3 ;  /* 0x0000001010027824 */ /* 0x002fe400078e0203 */
[----:B------:R-:W-:Y:S02]  /*bcc0*/  IMAD.U32 R14, RZ, RZ, UR26 ;  /* 0x0000001aff0e7e24 */ /* 0x000fe4000f8e00ff */
[----:B------:R-:W-:Y:S02]  /*bcd0*/  IMAD.U32 R13, RZ, RZ, UR25 ;  /* 0x00000019ff0d7e24 */ /* 0x000fe4000f8e00ff */
[----:B------:R-:W-:-:S05]  /*bce0*/  IMAD.U32 R12, RZ, RZ, UR24 ;  /* 0x00000018ff0c7e24 */ /* 0x000fca000f8e00ff */
[----:B------:R1:W-:Y:S01]  /*bcf0*/  STS.128 [R2+0x38530], R12 ;  /* 0x0385300c02007388 */ /* 0x0003e20000000c00 */
[----:B------:R-:W-:Y:S01]  /*bd00*/  @!PT LDS RZ, [RZ] ;  /* 0x00000000fffff984 */ /* 0x000fe20000000800 */
[----:B------:R-:W-:Y:S01]  /*bd10*/  @!PT LDS RZ, [RZ] ;  /* 0x00000000fffff984 */ /* 0x000fe20000000800 */
[----:B------:R-:W-:Y:S01]  /*bd20*/  @!PT LDS RZ, [RZ] ;  /* 0x00000000fffff984 */ /* 0x000fe20000000800 */
[----:B------:R-:W-:Y:S01]  /*bd30*/  @!PT LDS RZ, [RZ] ;  /* 0x00000000fffff984 */ /* 0x000fe20000000800 */
[----:B------:R3:W-:Y:S06]  /*bd40*/  MEMBAR.ALL.CTA ;  /* 0x0000000000007992 */ /* 0x0007ec0000008000 */
[----:B---3--:R-:W3:Y:S01]  /*bd50*/  FENCE.VIEW.ASYNC.S ;  /* 0x00000000000073c6 */ /* 0x008ee20000000000 */
[----:B------:R-:W-:Y:S05]  /*bd60*/  @!P1 BRA `(.L_x_207) ;  /* 0x0000000000049947 */ /* 0x000fea0003800000 */
[----:B--2---:R-:W-:Y:S01]  /*bd70*/  BPT.TRAP 0x1 ;  /* 0x000000040000795c */ /* 0x004fe20000300000 */
.L_x_207:
[----:B---3--:R3:W-:Y:S02]  /*bd80*/  SYNCS.ARRIVE.TRANS64.A1T0 RZ, [R17+URZ+0x38400], RZ ;  /* 0x038400ff11ff79a7 */ /* 0x0087e4000810003f */
.L_x_206:
[----:B--2---:R-:W-:Y:S05]  /*bd90*/  BSYNC B0 ;  /* 0x0000000000007941 */ /* 0x004fea0003800000 */
.L_x_205:
[----:B------:R-:W-:Y:S01]  /*bda0*/  ISETP.NE.AND P3, PT, R15, RZ, PT ;  /* 0x000000ff0f00720c */ /* 0x000fe20003f65270 */
[----:B------:R-:W-:-:S05]  /*bdb0*/  VIADD R16, R16, 0x1 ;  /* 0x0000000110107836 */ /* 0x000fca0000000000 */
[----:B------:R-:W-:-:S04]  /*bdc0*/  ISETP.NE.AND P2, PT, R16, 0x8, PT ;  /* 0x000000081000780c */ /* 0x000fc80003f45270 */
[----:B-1----:R-:W-:Y:S02]  /*bdd0*/  SEL R13, RZ, 0x1, P2 ;  /* 0x00000001ff0d7807 */ /* 0x002fe40001000000 */
[----:B------:R-:W-:Y:S02]  /*bde0*/  SEL R16, R16, RZ, P2 ;  /* 0x000000ff10107207 */ /* 0x000fe40001000000 */
[----:B------:R-:W-:Y:S01]  /*bdf0*/  LOP3.LUT R0, R0, R13, RZ, 0x3c, !PT ;  /* 0x0000000d00007212 */ /* 0x000fe200078e3cff */
[----:B------:R-:W-:Y:S06]  /*be00*/  @P3 BRA `(.L_x_208) ;  /* 0xffffffe400003947 */ /* 0x000fec000383ffff */
[----:B------:R-:W-:Y:S05]  /*be10*/  @!P1 BRA `(.L_x_209) ;  /* 0x0000000000049947 */ /* 0x000fea0003800000 */
[----:B------:R-:W-:Y:S01]  /*be20*/  BPT.TRAP 0x1 ;  /* 0x000000040000795c */ /* 0x000fe20000300000 */
.L_x_209:
[----:B------:R-:W-:Y:S01]  /*be30*/  IMAD R5, R16, 0x8, R3 ;  /* 0x0000000810057824 */ /* 0x000fe200078e0203 */
[----:B------:R-:W-:-:S04]  /*be40*/  SHF.L.U32 R2, R0, 0x1f, RZ ;  /* 0x0000001f00027819 */ /* 0x000fc800000006ff */
[----:B------:R-:W1:Y:S02]  /*be50*/  SYNCS.PHASECHK.TRANS64.TRYWAIT P0, [R5+URZ+0x38440], R2 ;  /* 0x03844002050075a7 */ /* 0x000e64000800017f */
[----:B-1----:R-:W-:Y:S05]  /*be60*/  @!P0 BRA `(.L_x_210) ;  /* 0x0000001000088947 */ /* 0x002fea0003800000 */
.L_x_262:
[----:B------:R-:W-:Y:S05]  /*be70*/  @!P1 BRA `(.L_x_211) ;  /* 0x0000000000049947 */ /* 0x000fea0003800000 */
[----:B------:R-:W-:Y:S01]  /*be80*/  BPT.TRAP 0x1 ;  /* 0x000000040000795c */ /* 0x000fe20000300000 */
.L_x_211:
[----:B------:R-:W-:-:S05]  /*be90*/  VIADD R16, R16, 0x1 ;  /* 0x0000000110107836 */ /* 0x000fca0000000000 */
[----:B------:R-:W-:-:S04]  /*bea0*/  ISETP.NE.AND P0, PT, R16, 0x8, PT ;  /* 0x000000081000780c */ /* 0x000fc80003f05270 */
[----:B-1----:R-:W-:Y:S02]  /*beb0*/  SEL R5, RZ, 0x1, P0 ;  /* 0x00000001ff057807 */ /* 0x002fe40000000000 */
[----:B------:R-:W-:Y:S02]  /*bec0*/  SEL R16, R16, RZ, P0 ;  /* 0x000000ff10107207 */ /* 0x000fe40000000000 */
[----:B------:R-:W-:-:S03]  /*bed0*/  LOP3.LUT R5, R0, R5, RZ, 0x3c, !PT ;  /* 0x0000000500057212 */ /* 0x000fc600078e3cff */
[----:B----4-:R-:W-:Y:S01]  /*bee0*/  IMAD R7, R16, 0x8, R3 ;  /* 0x0000000810077824 */ /* 0x010fe200078e0203 */
[----:B------:R-:W-:-:S04]  /*bef0*/  SHF.L.U32 R0, R5, 0x1f, RZ ;  /* 0x0000001f05007819 */ /* 0x000fc800000006ff */
[----:B------:R-:W1:Y:S02]  /*bf00*/  SYNCS.PHASECHK.TRANS64.TRYWAIT P0, [R7+URZ+0x38440], R0 ;  /* 0x03844000070075a7 */ /* 0x000e64000800017f */
[----:B-1----:R-:W-:Y:S05]  /*bf10*/  @!P0 BRA `(.L_x_212) ;  /* 0x0000000c00f08947 */ /* 0x002fea0003800000 */
.L_x_263:
[----:B------:R-:W-:Y:S05]  /*bf20*/  @!P1 BRA `(.L_x_213) ;  /* 0x0000000000049947 */ /* 0x000fea0003800000 */
[----:B------:R-:W-:Y:S01]  /*bf30*/  BPT.TRAP 0x1 ;  /* 0x000000040000795c */ /* 0x000fe20000300000 */
.L_x_213:
[----:B-1----:R-:W-:-:S05]  /*bf40*/  VIADD R0, R16, 0x1 ;  /* 0x0000000110007836 */ /* 0x002fca0000000000 */
[----:B------:R-:W-:-:S04]  /*bf50*/  ISETP.NE.AND P0, PT, R0, 0x8, PT ;  /* 0x000000080000780c */ /* 0x000fc80003f05270 */
[----:B------:R-:W-:Y:S02]  /*bf60*/  SEL R2, RZ, 0x1, P0 ;  /* 0x00000001ff027807 */ /* 0x000fe40000000000 */
[----:B------:R-:W-:Y:S02]  /*bf70*/  SEL R4, R0, RZ, P0 ;  /* 0x000000ff00047207 */ /* 0x000fe40000000000 */
[----:B------:R-:W-:-:S03]  /*bf80*/  LOP3.LUT R5, R5, R2, RZ, 0x3c, !PT ;  /* 0x0000000205057212 */ /* 0x000fc600078e3cff */
[----:B------:R-:W-:Y:S01]  /*bf90*/  IMAD R7, R4, 0x8, R3 ;  /* 0x0000000804077824 */ /* 0x000fe200078e0203 */
[----:B------:R-:W-:-:S04]  /*bfa0*/  SHF.L.U32 R0, R5, 0x1f, RZ ;  /* 0x0000001f05007819 */ /* 0x000fc800000006ff */
[----:B------:R-:W1:Y:S02]  /*bfb0*/  SYNCS.PHASECHK.TRANS64.TRYWAIT P0, [R7+URZ+0x38440], R0 ;  /* 0x03844000070075a7 */ /* 0x000e64000800017f */
[----:B-1----:R-:W-:Y:S05]  /*bfc0*/  @!P0 BRA `(.L_x_214) ;  /* 0x0000000c00d88947 */ /* 0x002fea0003800000 */
.L_x_264:
[----:B------:R-:W-:Y:S05]  /*bfd0*/  @!P1 BRA `(.L_x_215) ;  /* 0x0000000000049947 */ /* 0x000fea0003800000 */
[----:B------:R-:W-:Y:S01]  /*bfe0*/  BPT.TRAP 0x1 ;  /* 0x000000040000795c */ /* 0x000fe20000300000 */
.L_x_215:
        /* <DEDUP_REMOVED lines=9> */
.L_x_265:
[----:B------:R-:W-:Y:S05]  /*c080*/  @!P1 BRA `(.L_x_217) ;  /* 0x0000000000049947 */ /* 0x000fea0003800000 */
[----:B------:R-:W-:Y:S01]  /*c090*/  BPT.TRAP 0x1 ;  /* 0x000000040000795c */ /* 0x000fe20000300000 */
.L_x_217:
        /* <DEDUP_REMOVED lines=9> */
.L_x_266:
[----:B------:R-:W-:Y:S05]  /*c130*/  @!P1 BRA `(.L_x_219) ;  /* 0x0000000000049947 */ /* 0x000fea0003800000 */
[----:B------:R-:W-:Y:S01]  /*c140*/  BPT.TRAP 0x1 ;  /* 0x000000040000795c */ /* 0x000fe20000300000 */
.L_x_219:
        /* <DEDUP_REMOVED lines=9> */
.L_x_267:
[----:B------:R-:W-:Y:S05]  /*c1e0*/  @!P1 BRA `(.L_x_221) ;  /* 0x0000000000049947 */ /* 0x000fea0003800000 */
[----:B------:R-:W-:Y:S01]  /*c1f0*/  BPT.TRAP 0x1 ;  /* 0x000000040000795c */ /* 0x000fe20000300000 */
.L_x_221:
        /* <DEDUP_REMOVED lines=9> */
.L_x_268:
[----:B------:R-:W-:Y:S05]  /*c290*/  @!P1 BRA `(.L_x_223) ;  /* 0x0000000000049947 */ /* 0x000fea0003800000 */
[----:B------:R-:W-:Y:S01]  /*c2a0*/  BPT.TRAP 0x1 ;  /* 0x000000040000795c */ /* 0x000fe20000300000 */
.L_x_223:
[----:B-1----:R-:W-:-:S05]  /*c2b0*/  VIADD R0, R4, 0x1 ;  /* 0x0000000104007836 */ /* 0x002fca0000000000 */
[----:B------:R-:W-:-:S04]  /*c2c0*/  ISETP.NE.AND P0, PT, R0, 0x8, PT ;  /* 0x000000080000780c */ /* 0x000fc80003f05270 */
[----:B------:R-:W-:Y:S02]  /*c2d0*/  SEL R2, RZ, 0x1, P0 ;  /* 0x00000001ff027807 */ /* 0x000fe40000000000 */
[----:B------:R-:W-:Y:S02]  /*c2e0*/  SEL R0, R0, RZ, P0 ;  /* 0x000000ff00007207 */ /* 0x000fe40000000000 */
[----:B------:R-:W-:-:S03]  /*c2f0*/  LOP3.LUT R2, R5, R2, RZ, 0x3c, !PT ;  /* 0x0000000205027212 */ /* 0x000fc600078e3cff */
[----:B------:R-:W-:Y:S01]  /*c300*/  IMAD R3, R0, 0x8, R3 ;  /* 0x0000000800037824 */ /* 0x000fe200078e0203 */
[----:B------:R-:W-:-:S07]  /*c310*/  SHF.L.U32 R0, R2, 0x1f, RZ ;  /* 0x0000001f02007819 */ /* 0x000fce00000006ff */
.L_x_224:
[----:B-1----:R1:W2:Y:S02]  /*c320*/  SYNCS.PHASECHK.TRANS64.TRYWAIT P0, [R3+URZ+0x38440], R0 ;  /* 0x03844000030075a7 */ /* 0x0022a4000800017f */
[----:B--2---:R-:W-:Y:S05]  /*c330*/  @!P0 NANOSLEEP.SYNCS 0x989680 ;  /* 0x009896800000895d */ /* 0x004fea0003900000 */
[----:B------:R-:W2:Y:S02]  /*c340*/  @!P0 SYNCS.PHASECHK.TRANS64 P0, [R3+URZ+0x38440], R0 ;  /* 0x03844000030085a7 */ /* 0x000ea4000800007f */
[----:B--2---:R-:W-:Y:S05]  /*c350*/  @P0 EXIT ;  /* 0x000000000000094d */ /* 0x004fea0003800000 */
[----:B------:R-:W-:Y:S05]  /*c360*/  BRA `(.L_x_224) ;  /* 0xfffffffc00ec7947 */ /* 0x000fea000383ffff */
.L_x_33:
[----:B--2---:R-:W-:-:S04]  /*c370*/  IMAD.U32 R3, RZ, RZ, UR4 ;  /* 0x00000004ff037e24 */ /* 0x004fc8000f8e00ff */
[----:B------:R2:W3:Y:S03]  /*c380*/  SYNCS.PHASECHK.TRANS64.TRYWAIT P0, [R3+URZ+0x38480], R0 ;  /* 0x03848000030075a7 */ /* 0x0004e6000800017f */
[----:B---3--:R-:W-:Y:S05]  /*c390*/  @!P0 NANOSLEEP.SYNCS 0x989680 ;  /* 0x009896800000895d */ /* 0x008fea0003900000 */
[----:B------:R-:W3:Y:S02]  /*c3a0*/  @!P0 SYNCS.PHASECHK.TRANS64 P0, [R3+URZ+0x38480], R0 ;  /* 0x03848000030085a7 */ /* 0x000ee4000800007f */
[----:B---3--:R-:W-:Y:S05]  /*c3b0*/  @!P0 BRA `(.L_x_33) ;  /* 0xfffffffc00ec8947 */ /* 0x008fea000383ffff */
[----:B------:R-:W-:Y:S05]  /*c3c0*/  BRA `(.L_x_32) ;  /* 0xffffff7400b07947 */ /* 0x000fea000383ffff */
.L_x_38:
[----:B--2---:R-:W-:-:S04]  /*c3d0*/  IMAD.U32 R8, RZ, RZ, UR4 ;  /* 0x00000004ff087e24 */ /* 0x004fc8000f8e00ff */
[----:B------:R2:W3:Y:S03]  /*c3e0*/  SYNCS.PHASECHK.TRANS64.TRYWAIT P0, [R8+URZ+0x38480], R3 ;  /* 0x03848003080075a7 */ /* 0x0004e6000800017f */
[----:B---3--:R-:W-:Y:S05]  /*c3f0*/  @!P0 NANOSLEEP.SYNCS 0x989680 ;  /* 0x009896800000895d */ /* 0x008fea0003900000 */
[----:B------:R-:W3:Y:S02]  /*c400*/  @!P0 SYNCS.PHASECHK.TRANS64 P0, [R8+URZ+0x38480], R3 ;  /* 0x03848003080085a7 */ /* 0x000ee4000800007f */
[----:B---3--:R-:W-:Y:S05]  /*c410*/  @!P0 BRA `(.L_x_38) ;  /* 0xfffffffc00ec8947 */ /* 0x008fea000383ffff */
[----:B------:R-:W-:Y:S05]  /*c420*/  BRA `(.L_x_37) ;  /* 0xffffff7800947947 */ /* 0x000fea000383ffff */
.L_x_55:
[----:B------:R-:W-:-:S07]  /*c430*/  IMAD.MOV.U32 R15, RZ, RZ, -0x1 ;  /* 0xffffffffff0f7424 */ /* 0x000fce00078e00ff */
[----:B-12--5:R-:W-:Y:S05]  /*c440*/  WARPSYNC.COLLECTIVE R15, `(.L_x_225) ;  /* 0x000000000f0c7348 */ /* 0x026fea0003c00000 */
[----:B------:R-:W-:Y:S02]  /*c450*/  ELECT P6, UR62, PT ;  /* 0x00000000003e782f */ /* 0x000fe400038c0000 */
[----:B------:R-:W-:Y:S01]  /*c460*/  MOV R14, UR62 ;  /* 0x0000003e000e7c02 */ /* 0x000fe20008000f00 */
[----:B-12--5:R-:W-:Y:S10]  /*c470*/  ENDCOLLECTIVE ;  /* 0x000000000000791b */ /* 0x026ff40003800000 */
.L_x_225:
[----:B------:R-:W-:Y:S05]  /*c480*/  BRA `(.L_x_226) ;  /* 0xffffff8400507947 */ /* 0x000fea000383ffff */
.L_x_58:
[----:B-1----:R-:W-:-:S04]  /*c490*/  IMAD.U32 R4, RZ, RZ, UR43 ;  /* 0x0000002bff047e24 */ /* 0x002fc8000f8e00ff */
[----:B------:R1:W2:Y:S03]  /*c4a0*/  SYNCS.PHASECHK.TRANS64.TRYWAIT P3, [R4+URZ+0x384e0], R3 ;  /* 0x0384e003040075a7 */ /* 0x0002a6000806017f */
[----:B--2---:R-:W-:Y:S05]  /*c4b0*/  @!P3 NANOSLEEP.SYNCS 0x989680 ;  /* 0x009896800000b95d */ /* 0x004fea0003900000 */
[----:B------:R-:W2:Y:S02]  /*c4c0*/  @!P3 SYNCS.PHASECHK.TRANS64 P3, [R4+URZ+0x384e0], R3 ;  /* 0x0384e0030400b5a7 */ /* 0x000ea4000806007f */
[----:B--2---:R-:W-:Y:S05]  /*c4d0*/  @!P3 BRA `(.L_x_58) ;  /* 0xfffffffc00ecb947 */ /* 0x004fea000383ffff */
[----:B------:R-:W-:Y:S05]  /*c4e0*/  BRA `(.L_x_227) ;  /* 0xffffff8400807947 */ /* 0x000fea000383ffff */
.L_x_67:
[----:B--2---:R-:W-:-:S04]  /*c4f0*/  IMAD.U32 R14, RZ, RZ, UR43 ;  /* 0x0000002bff0e7e24 */ /* 0x004fc8000f8e00ff */
[----:B------:R2:W3:Y:S03]  /*c500*/  SYNCS.PHASECHK.TRANS64.TRYWAIT P3, [R14+URZ+0x384e8], R3 ;  /* 0x0384e8030e0075a7 */ /* 0x0004e6000806017f */
[----:B---3--:R-:W-:Y:S05]  /*c510*/  @!P3 NANOSLEEP.SYNCS 0x989680 ;  /* 0x009896800000b95d */ /* 0x008fea0003900000 */
[----:B------:R-:W3:Y:S02]  /*c520*/  @!P3 SYNCS.PHASECHK.TRANS64 P3, [R14+URZ+0x384e8], R3 ;  /* 0x0384e8030e00b5a7 */ /* 0x000ee4000806007f */
[----:B---3--:R-:W-:Y:S05]  /*c530*/  @!P3 BRA `(.L_x_67) ;  /* 0xfffffffc00ecb947 */ /* 0x008fea000383ffff */
[----:B------:R-:W-:Y:S05]  /*c540*/  BRA `(.L_x_228) ;  /* 0xffffff8c00047947 */ /* 0x000fea000383ffff */
.L_x_73:
[----:B--2---:R-:W-:-:S04]  /*c550*/  IMAD.U32 R14, RZ, RZ, UR43 ;  /* 0x0000002bff0e7e24 */ /* 0x004fc8000f8e00ff */
[----:B------:R2:W3:Y:S03]  /*c560*/  SYNCS.PHASECHK.TRANS64.TRYWAIT P3, [R14+URZ+0x384f0], R3 ;  /* 0x0384f0030e0075a7 */ /* 0x0004e6000806017f */
[----:B---3--:R-:W-:Y:S05]  /*c570*/  @!P3 NANOSLEEP.SYNCS 0x989680 ;  /* 0x009896800000b95d */ /* 0x008fea0003900000 */
[----:B------:R-:W3:Y:S02]  /*c580*/  @!P3 SYNCS.PHASECHK.TRANS64 P3, [R14+URZ+0x384f0], R3 ;  /* 0x0384f0030e00b5a7 */ /* 0x000ee4000806007f */
[----:B---3--:R-:W-:Y:S05]  /*c590*/  @!P3 BRA `(.L_x_73) ;  /* 0xfffffffc00ecb947 */ /* 0x008fea000383ffff */
[----:B------:R-:W-:Y:S05]  /*c5a0*/  BRA `(.L_x_229) ;  /* 0xffffff9000687947 */ /* 0x000fea000383ffff */
.L_x_79:
[----:B--2---:R-:W-:-:S04]  /*c5b0*/  IMAD.U32 R14, RZ, RZ, UR43 ;  /* 0x0000002bff0e7e24 */ /* 0x004fc8000f8e00ff */
[----:B------:R2:W3:Y:S03]  /*c5c0*/  SYNCS.PHASECHK.TRANS64.TRYWAIT P3, [R14+URZ+0x384f8], R3 ;  /* 0x0384f8030e0075a7 */ /* 0x0004e6000806017f */
[----:B---3--:R-:W-:Y:S05]  /*c5d0*/  @!P3 NANOSLEEP.SYNCS 0x989680 ;  /* 0x009896800000b95d */ /* 0x008fea0003900000 */
[----:B------:R-:W3:Y:S02]  /*c5e0*/  @!P3 SYNCS.PHASECHK.TRANS64 P3, [R14+URZ+0x384f8], R3 ;  /* 0x0384f8030e00b5a7 */ /* 0x000ee4000806007f */
[----:B---3--:R-:W-:Y:S05]  /*c5f0*/  @!P3 BRA `(.L_x_79) ;  /* 0xfffffffc00ecb947 */ /* 0x008fea000383ffff */
[----:B------:R-:W-:Y:S05]  /*c600*/  BRA `(.L_x_230) ;  /* 0xffffff9400d87947 */ /* 0x000fea000383ffff */
.L_x_86:
[----:B--2---:R-:W-:-:S04]  /*c610*/  IMAD.U32 R3, RZ, RZ, UR4 ;  /* 0x00000004ff037e24 */ /* 0x004fc8000f8e00ff */
[----:B------:R2:W3:Y:S03]  /*c620*/  SYNCS.PHASECHK.TRANS64.TRYWAIT P0, [R3+URZ+0x38400], R0 ;  /* 0x03840000030075a7 */ /* 0x0004e6000800017f */
[----:B---3--:R-:W-:Y:S05]  /*c630*/  @!P0 NANOSLEEP.SYNCS 0x989680 ;  /* 0x009896800000895d */ /* 0x008fea0003900000 */
[----:B------:R-:W3:Y:S02]  /*c640*/  @!P0 SYNCS.PHASECHK.TRANS64 P0, [R3+URZ+0x38400], R0 ;  /* 0x03840000030085a7 */ /* 0x000ee4000800007f */
[----:B---3--:R-:W-:Y:S05]  /*c650*/  @!P0 BRA `(.L_x_86) ;  /* 0xfffffffc00ec8947 */ /* 0x008fea000383ffff */
[----:B------:R-:W-:Y:S05]  /*c660*/  BRA `(.L_x_231) ;  /* 0xffffff9c006c7947 */ /* 0x000fea000383ffff */
.L_x_104:
[----:B-1----:R-:W-:-:S04]  /*c670*/  IMAD.U32 R3, RZ, RZ, UR5 ;  /* 0x00000005ff037e24 */ /* 0x002fc8000f8e00ff */
[----:B------:R1:W2:Y:S03]  /*c680*/  SYNCS.PHASECHK.TRANS64.TRYWAIT P0, [R3+URZ+0x38528], R0 ;  /* 0x03852800030075a7 */ /* 0x0002a6000800017f */
[----:B--2---:R-:W-:Y:S05]  /*c690*/  @!P0 NANOSLEEP.SYNCS 0x989680 ;  /* 0x009896800000895d */ /* 0x004fea0003900000 */
[----:B------:R-:W2:Y:S02]  /*c6a0*/  @!P0 SYNCS.PHASECHK.TRANS64 P0, [R3+URZ+0x38528], R0 ;  /* 0x03852800030085a7 */ /* 0x000ea4000800007f */
[----:B--2---:R-:W-:Y:S05]  /*c6b0*/  @!P0 BRA `(.L_x_104) ;  /* 0xfffffffc00ec8947 */ /* 0x004fea000383ffff */
[----:B------:R-:W-:Y:S05]  /*c6c0*/  BRA `(.L_x_232) ;  /* 0xffffffa800cc7947 */ /* 0x000fea000383ffff */
.L_x_106:
[----:B-1----:R-:W-:-:S04]  /*c6d0*/  IMAD.U32 R4, RZ, RZ, UR8 ;  /* 0x00000008ff047e24 */ /* 0x002fc8000f8e00ff */
[----:B------:R1:W2:Y:S03]  /*c6e0*/  SYNCS.PHASECHK.TRANS64.TRYWAIT P0, [R4+URZ+0x38400], R3 ;  /* 0x03840003040075a7 */ /* 0x0002a6000800017f */
[----:B--2---:R-:W-:Y:S05]  /*c6f0*/  @!P0 NANOSLEEP.SYNCS 0x989680 ;  /* 0x009896800000895d */ /* 0x004fea0003900000 */
[----:B------:R-:W2:Y:S02]  /*c700*/  @!P0 SYNCS.PHASECHK.TRANS64 P0, [R4+URZ+0x38400], R3 ;  /* 0x03840003040085a7 */ /* 0x000ea4000800007f */
[----:B--2---:R-:W-:Y:S05]  /*c710*/  @!P0 BRA `(.L_x_106) ;  /* 0xfffffffc00ec8947 */ /* 0x004fea000383ffff */
[----:B------:R-:W-:Y:S05]  /*c720*/  BRA `(.L_x_233) ;  /* 0xffffffa800f07947 */ /* 0x000fea000383ffff */
.L_x_112:
[----:B--2---:R-:W-:-:S04]  /*c730*/  IMAD.U32 R3, RZ, RZ, UR5 ;  /* 0x00000005ff037e24 */ /* 0x004fc8000f8e00ff */
[----:B------:R2:W3:Y:S03]  /*c740*/  SYNCS.PHASECHK.TRANS64.TRYWAIT P1, [R3+URZ+0x38500], R2 ;  /* 0x03850002030075a7 */ /* 0x0004e6000802017f */
[----:B---3--:R-:W-:Y:S05]  /*c750*/  @!P1 NANOSLEEP.SYNCS 0x989680 ;  /* 0x009896800000995d */ /* 0x008fea0003900000 */
[----:B------:R-:W3:Y:S02]  /*c760*/  @!P1 SYNCS.PHASECHK.TRANS64 P1, [R3+URZ+0x38500], R2 ;  /* 0x03850002030095a7 */ /* 0x000ee4000802007f */
[----:B---3--:R-:W-:Y:S05]  /*c770*/  @!P1 BRA `(.L_x_112) ;  /* 0xfffffffc00ec9947 */ /* 0x008fea000383ffff */
[----:B------:R-:W-:Y:S05]  /*c780*/  BRA `(.L_x_234) ;  /* 0xffffffac009c7947 */ /* 0x000fea000383ffff */
.L_x_118:
[----:B--23--:R-:W-:-:S04]  /*c790*/  IMAD.U32 R3, RZ, RZ, UR5 ;  /* 0x00000005ff037e24 */ /* 0x00cfc8000f8e00ff */
[----:B------:R2:W3:Y:S03]  /*c7a0*/  SYNCS.PHASECHK.TRANS64.TRYWAIT P1, [R3+URZ+0x38508], R2 ;  /* 0x03850802030075a7 */ /* 0x0004e6000802017f */
[----:B---3--:R-:W-:Y:S05]  /*c7b0*/  @!P1 NANOSLEEP.SYNCS 0x989680 ;  /* 0x009896800000995d */ /* 0x008fea0003900000 */
[----:B------:R-:W3:Y:S02]  /*c7c0*/  @!P1 SYNCS.PHASECHK.TRANS64 P1, [R3+URZ+0x38508], R2 ;  /* 0x03850802030095a7 */ /* 0x000ee4000802007f */
[----:B---3--:R-:W-:Y:S05]  /*c7d0*/  @!P1 BRA `(.L_x_118) ;  /* 0xfffffffc00ec9947 */ /* 0x008fea000383ffff */
[----:B------:R-:W-:Y:S05]  /*c7e0*/  BRA `(.L_x_235) ;  /* 0xffffffac00ec7947 */ /* 0x000fea000383ffff */
.L_x_124:
[----:B--234-:R-:W-:-:S04]  /*c7f0*/  IMAD.U32 R3, RZ, RZ, UR5 ;  /* 0x00000005ff037e24 */ /* 0x01cfc8000f8e00ff */
[----:B------:R2:W3:Y:S03]  /*c800*/  SYNCS.PHASECHK.TRANS64.TRYWAIT P1, [R3+URZ+0x38510], R2 ;  /* 0x03851002030075a7 */ /* 0x0004e6000802017f */
[----:B---3--:R-:W-:Y:S05]  /*c810*/  @!P1 NANOSLEEP.SYNCS 0x989680 ;  /* 0x009896800000995d */ /* 0x008fea0003900000 */
[----:B------:R-:W3:Y:S02]  /*c820*/  @!P1 SYNCS.PHASECHK.TRANS64 P1, [R3+URZ+0x38510], R2 ;  /* 0x03851002030095a7 */ /* 0x000ee4000802007f */
[----:B---3--:R-:W-:Y:S05]  /*c830*/  @!P1 BRA `(.L_x_124) ;  /* 0xfffffffc00ec9947 */ /* 0x008fea000383ffff */
[----:B------:R-:W-:Y:S05]  /*c840*/  BRA `(.L_x_236) ;  /* 0xffffffb000447947 */ /* 0x000fea000383ffff */
.L_x_130:
[----:B-1234-:R-:W-:-:S04]  /*c850*/  IMAD.U32 R3, RZ, RZ, UR5 ;  /* 0x00000005ff037e24 */ /* 0x01efc8000f8e00ff */
[----:B------:R1:W2:Y:S03]  /*c860*/  SYNCS.PHASECHK.TRANS64.TRYWAIT P1, [R3+URZ+0x38518], R2 ;  /* 0x03851802030075a7 */ /* 0x0002a6000802017f */
[----:B--2---:R-:W-:Y:S05]  /*c870*/  @!P1 NANOSLEEP.SYNCS 0x989680 ;  /* 0x009896800000995d */ /* 0x004fea0003900000 */
[----:B------:R-:W2:Y:S02]  /*c880*/  @!P1 SYNCS.PHASECHK.TRANS64 P1, [R3+URZ+0x38518], R2 ;  /* 0x03851802030095a7 */ /* 0x000ea4000802007f */
[----:B--2---:R-:W-:Y:S05]  /*c890*/  @!P1 BRA `(.L_x_130) ;  /* 0xfffffffc00ec9947 */ /* 0x004fea000383ffff */
[----:B------:R-:W-:Y:S05]  /*c8a0*/  BRA `(.L_x_237) ;  /* 0xffffffb0009c7947 */ /* 0x000fea000383ffff */
.L_x_145:
[----:B--234-:R-:W-:-:S04]  /*c8b0*/  IMAD.U32 R3, RZ, RZ, UR5 ;  /* 0x00000005ff037e24 */ /* 0x01cfc8000f8e00ff */
[----:B------:R2:W3:Y:S03]  /*c8c0*/  SYNCS.PHASECHK.TRANS64.TRYWAIT P0, [R3+URZ+0x38500], R2 ;  /* 0x03850002030075a7 */ /* 0x0004e6000800017f */
[----:B---3--:R-:W-:Y:S05]  /*c8d0*/  @!P0 NANOSLEEP.SYNCS 0x989680 ;  /* 0x009896800000895d */ /* 0x008fea0003900000 */
[----:B------:R-:W3:Y:S02]  /*c8e0*/  @!P0 SYNCS.PHASECHK.TRANS64 P0, [R3+URZ+0x38500], R2 ;  /* 0x03850002030085a7 */ /* 0x000ee4000800007f */
[----:B---3--:R-:W-:Y:S05]  /*c8f0*/  @!P0 BRA `(.L_x_145) ;  /* 0xfffffffc00ec8947 */ /* 0x008fea000383ffff */
[----:B------:R-:W-:Y:S05]  /*c900*/  BRA `(.L_x_238) ;  /* 0xffffffb800487947 */ /* 0x000fea000383ffff */
.L_x_147:
[----:B--234-:R-:W-:-:S04]  /*c910*/  IMAD.U32 R3, RZ, RZ, UR5 ;  /* 0x00000005ff037e24 */ /* 0x01cfc8000f8e00ff */
[----:B------:R2:W3:Y:S03]  /*c920*/  SYNCS.PHASECHK.TRANS64.TRYWAIT P0, [R3+URZ+0x38508], R2 ;  /* 0x03850802030075a7 */ /* 0x0004e6000800017f */
[----:B---3--:R-:W-:Y:S05]  /*c930*/  @!P0 NANOSLEEP.SYNCS 0x989680 ;  /* 0x009896800000895d */ /* 0x008fea0003900000 */
[----:B------:R-:W3:Y:S02]  /*c940*/  @!P0 SYNCS.PHASECHK.TRANS64 P0, [R3+URZ+0x38508], R2 ;  /* 0x03850802030085a7 */ /* 0x000ee4000800007f */
[----:B---3--:R-:W-:Y:S05]  /*c950*/  @!P0 BRA `(.L_x_147) ;  /* 0xfffffffc00ec8947 */ /* 0x008fea000383ffff */
[----:B------:R-:W-:Y:S05]  /*c960*/  BRA `(.L_x_239) ;  /* 0xffffffb800407947 */ /* 0x000fea000383ffff */
.L_x_149:
[----:B--234-:R-:W-:-:S04]  /*c970*/  IMAD.U32 R3, RZ, RZ, UR5 ;  /* 0x00000005ff037e24 */ /* 0x01cfc8000f8e00ff */
[----:B------:R2:W3:Y:S03]  /*c980*/  SYNCS.PHASECHK.TRANS64.TRYWAIT P0, [R3+URZ+0x38510], R2 ;  /* 0x03851002030075a7 */ /* 0x0004e6000800017f */
[----:B---3--:R-:W-:Y:S05]  /*c990*/  @!P0 NANOSLEEP.SYNCS 0x989680 ;  /* 0x009896800000895d */ /* 0x008fea0003900000 */
[----:B------:R-:W3:Y:S02]  /*c9a0*/  @!P0 SYNCS.PHASECHK.TRANS64 P0, [R3+URZ+0x38510], R2 ;  /* 0x03851002030085a7 */ /* 0x000ee4000800007f */
[----:B---3--:R-:W-:Y:S05]  /*c9b0*/  @!P0 BRA `(.L_x_149) ;  /* 0xfffffffc00ec8947 */ /* 0x008fea000383ffff */
[----:B------:R-:W-:Y:S05]  /*c9c0*/  BRA `(.L_x_240) ;  /* 0xffffffb800387947 */ /* 0x000fea000383ffff */
.L_x_160:
[----:B------:R-:W-:Y:S01]  /*c9d0*/  BSSY B1, `(.L_x_241) ;  /* 0x0000006000017945 */ /* 0x000fe20003800000 */
[----:B------:R-:W-:-:S07]  /*c9e0*/  IMAD.MOV.U32 R15, RZ, RZ, -0x1 ;  /* 0xffffffffff0f7424 */ /* 0x000fce00078e00ff */
[----:B-----5:R-:W-:Y:S05]  /*c9f0*/  WARPSYNC.COLLECTIVE R15, `(.L_x_242) ;  /* 0x000000000f0c7348 */ /* 0x020fea0003c00000 */
[----:B-----5:R-:W-:Y:S02]  /*ca00*/  ELECT P6, UR62, PT ;  /* 0x00000000003e782f */ /* 0x020fe400038c0000 */
[----:B------:R-:W-:Y:S01]  /*ca10*/  MOV R14, UR62 ;  /* 0x0000003e000e7c02 */ /* 0x000fe20008000f00 */
[----:B------:R-:W-:Y:S10]  /*ca20*/  ENDCOLLECTIVE ;  /* 0x000000000000791b */ /* 0x000ff40003800000 */
.L_x_242:
[----:B------:R-:W-:Y:S05]  /*ca30*/  BSYNC B1 ;  /* 0x0000000000017941 */ /* 0x000fea0003800000 */
.L_x_241:
[----:B------:R-:W-:Y:S05]  /*ca40*/  BRA `(.L_x_243) ;  /* 0xffffffc400487947 */ /* 0x000fea000383ffff */
.L_x_163:
[----:B--2---:R2:W3:Y:S02]  /*ca50*/  SYNCS.PHASECHK.TRANS64.TRYWAIT P0, [R8+URZ+0x384b0], R5 ;  /* 0x0384b005080075a7 */ /* 0x0044e4000800017f */
[----:B---3--:R-:W-:Y:S05]  /*ca60*/  @!P0 NANOSLEEP.SYNCS 0x989680 ;  /* 0x009896800000895d */ /* 0x008fea0003900000 */
[----:B------:R-:W3:Y:S02]  /*ca70*/  @!P0 SYNCS.PHASECHK.TRANS64 P0, [R8+URZ+0x384b0], R5 ;  /* 0x0384b005080085a7 */ /* 0x000ee4000800007f */
[----:B---3--:R-:W-:Y:S05]  /*ca80*/  @!P0 BRA `(.L_x_163) ;  /* 0xfffffffc00f08947 */ /* 0x008fea000383ffff */
[----:B------:R-:W-:Y:S05]  /*ca90*/  BRA `(.L_x_244) ;  /* 0xffffffc400707947 */ /* 0x000fea000383ffff */
.L_x_169:
[----:B-1----:R1:W2:Y:S02]  /*caa0*/  SYNCS.PHASECHK.TRANS64.TRYWAIT P0, [R3+URZ+0x38400], R2 ;  /* 0x03840002030075a7 */ /* 0x0022a4000800017f */
[----:B--2---:R-:W-:Y:S05]  /*cab0*/  @!P0 NANOSLEEP.SYNCS 0x989680 ;  /* 0x009896800000895d */ /* 0x004fea0003900000 */
[----:B------:R-:W2:Y:S02]  /*cac0*/  @!P0 SYNCS.PHASECHK.TRANS64 P0, [R3+URZ+0x38400], R2 ;  /* 0x03840002030085a7 */ /* 0x000ea4000800007f */
[----:B--2---:R-:W-:Y:S05]  /*cad0*/  @!P0 BRA `(.L_x_169) ;  /* 0xfffffffc00f08947 */ /* 0x004fea000383ffff */
[----:B------:R-:W-:Y:S05]  /*cae0*/  BRA `(.L_x_245) ;  /* 0xffffffc800347947 */ /* 0x000fea000383ffff */
.L_x_172:
[----:B------:R-:W-:Y:S01]  /*caf0*/  BSSY B1, `(.L_x_246) ;  /* 0x0000006000017945 */ /* 0x000fe20003800000 */
[----:B------:R-:W-:-:S07]  /*cb00*/  IMAD.MOV.U32 R15, RZ, RZ, -0x1 ;  /* 0xffffffffff0f7424 */ /* 0x000fce00078e00ff */
[----:B-1---5:R-:W-:Y:S05]  /*cb10*/  WARPSYNC.COLLECTIVE R15, `(.L_x_247) ;  /* 0x000000000f0c7348 */ /* 0x022fea0003c00000 */
[----:B------:R-:W-:Y:S02]  /*cb20*/  ELECT P6, UR62, PT ;  /* 0x00000000003e782f */ /* 0x000fe400038c0000 */
[----:B------:R-:W-:Y:S01]  /*cb30*/  MOV R14, UR62 ;  /* 0x0000003e000e7c02 */ /* 0x000fe20008000f00 */
[----:B-1---5:R-:W-:Y:S10]  /*cb40*/  ENDCOLLECTIVE ;  /* 0x000000000000791b */ /* 0x022ff40003800000 */
.L_x_247:
[----:B------:R-:W-:Y:S05]  /*cb50*/  BSYNC B1 ;  /* 0x0000000000017941 */ /* 0x000fea0003800000 */
.L_x_246:
[----:B------:R-:W-:Y:S05]  /*cb60*/  BRA `(.L_x_248) ;  /* 0xffffffc8007c7947 */ /* 0x000fea000383ffff */
.L_x_175:
[----:B------:R-:W-:Y:S01]  /*cb70*/  BSSY B1, `(.L_x_249) ;  /* 0x0000005000017945 */ /* 0x000fe20003800000 */
[----:B--2---:R-:W-:-:S07]  /*cb80*/  IMAD.MOV.U32 R15, RZ, RZ, -0x1 ;  /* 0xffffffffff0f7424 */ /* 0x004fce00078e00ff */
[----:B-1---5:R-:W-:Y:S05]  /*cb90*/  WARPSYNC.COLLECTIVE R15, `(.L_x_250) ;  /* 0x000000000f087348 */ /* 0x022fea0003c00000 */
[----:B------:R-:W-:Y:S01]  /*cba0*/  NOP ;  /* 0x0000000000007918 */ /* 0x000fe20000000000 */
[----:B-1---5:R-:W-:Y:S01]  /*cbb0*/  ENDCOLLECTIVE ;  /* 0x000000000000791b */ /* 0x022fe20003800000 */
.L_x_250:
[----:B------:R-:W-:Y:S05]  /*cbc0*/  BSYNC B1 ;  /* 0x0000000000017941 */ /* 0x000fea0003800000 */
.L_x_249:
[----:B------:R-:W-:-:S07]  /*cbd0*/  IMAD.MOV.U32 R15, RZ, RZ, -0x1 ;  /* 0xffffffffff0f7424 */ /* 0x000fce00078e00ff */
[----:B------:R-:W-:Y:S05]  /*cbe0*/  WARPSYNC.COLLECTIVE R15, `(.L_x_251) ;  /* 0x000000000f0c7348 */ /* 0x000fea0003c00000 */
[----:B------:R-:W-:Y:S02]  /*cbf0*/  ELECT P6, UR62, PT ;  /* 0x00000000003e782f */ /* 0x000fe400038c0000 */
[----:B------:R-:W-:Y:S01]  /*cc00*/  MOV R14, UR62 ;  /* 0x0000003e000e7c02 */ /* 0x000fe20008000f00 */
[----:B------:R-:W-:Y:S10]  /*cc10*/  ENDCOLLECTIVE ;  /* 0x000000000000791b */ /* 0x000ff40003800000 */
.L_x_251:
[----:B------:R-:W-:Y:S05]  /*cc20*/  BRA `(.L_x_252) ;  /* 0xffffffcc009c7947 */ /* 0x000fea000383ffff */
.L_x_178:
[----:B------:R-:W-:Y:S01]  /*cc30*/  BSSY B0, `(.L_x_253) ;  /* 0x0000006000007945 */ /* 0x000fe20003800000 */
[----:B------:R-:W-:-:S07]  /*cc40*/  IMAD.MOV.U32 R15, RZ, RZ, -0x1 ;  /* 0xffffffffff0f7424 */ /* 0x000fce00078e00ff */
[----:B-----5:R-:W-:Y:S05]  /*cc50*/  WARPSYNC.COLLECTIVE R15, `(.L_x_254) ;  /* 0x000000000f0c7348 */ /* 0x020fea0003c00000 */
[----:B-----5:R-:W-:Y:S02]  /*cc60*/  ELECT P6, UR62, PT ;  /* 0x00000000003e782f */ /* 0x020fe400038c0000 */
[----:B------:R-:W-:Y:S01]  /*cc70*/  MOV R14, UR62 ;  /* 0x0000003e000e7c02 */ /* 0x000fe20008000f00 */
[----:B------:R-:W-:Y:S10]  /*cc80*/  ENDCOLLECTIVE ;  /* 0x000000000000791b */ /* 0x000ff40003800000 */
.L_x_254:
[----:B------:R-:W-:Y:S05]  /*cc90*/  BSYNC B0 ;  /* 0x0000000000007941 */ /* 0x000fea0003800000 */
.L_x_253:
[----:B------:R-:W-:Y:S05]  /*cca0*/  BRA `(.L_x_255) ;  /* 0xffffffcc00ec7947 */ /* 0x000fea000383ffff */
.L_x_182:
[----:B-1----:R1:W2:Y:S02]  /*ccb0*/  SYNCS.PHASECHK.TRANS64.TRYWAIT P0, [R7+URZ], R2 ;  /* 0x00000002070075a7 */ /* 0x0022a4000800017f */
[----:B--2---:R-:W-:Y:S05]  /*ccc0*/  @!P0 NANOSLEEP.SYNCS 0x989680 ;  /* 0x009896800000895d */ /* 0x004fea0003900000 */
[----:B------:R-:W2:Y:S02]  /*ccd0*/  @!P0 SYNCS.PHASECHK.TRANS64 P0, [R7+URZ], R2 ;  /* 0x00000002070085a7 */ /* 0x000ea4000800007f */
[----:B--2---:R-:W-:Y:S05]  /*cce0*/  @!P0 BRA `(.L_x_182) ;  /* 0xfffffffc00f08947 */ /* 0x004fea000383ffff */
[----:B------:R-:W-:Y:S05]  /*ccf0*/  BRA `(.L_x_256) ;  /* 0xffffffd000287947 */ /* 0x000fea000383ffff */
.L_x_183:
[----:B-1----:R1:W2:Y:S02]  /*cd00*/  SYNCS.PHASECHK.TRANS64.TRYWAIT P0, [R9+URZ], R4 ;  /* 0x00000004090075a7 */ /* 0x0022a4000800017f */
[----:B--2---:R-:W-:Y:S05]  /*cd10*/  @!P0 NANOSLEEP.SYNCS 0x989680 ;  /* 0x009896800000895d */ /* 0x004fea0003900000 */
[----:B------:R-:W2:Y:S02]  /*cd20*/  @!P0 SYNCS.PHASECHK.TRANS64 P0, [R9+URZ], R4 ;  /* 0x00000004090085a7 */ /* 0x000ea4000800007f */
[----:B--2---:R-:W-:Y:S05]  /*cd30*/  @!P0 BRA `(.L_x_183) ;  /* 0xfffffffc00f08947 */ /* 0x004fea000383ffff */
[----:B------:R-:W-:Y:S05]  /*cd40*/  BRA `(.L_x_257) ;  /* 0xffffffd000387947 */ /* 0x000fea000383ffff */
.L_x_184:
[----:B-1----:R1:W2:Y:S02]  /*cd50*/  SYNCS.PHASECHK.TRANS64.TRYWAIT P0, [R6+URZ], R5 ;  /* 0x00000005060075a7 */ /* 0x0022a4000800017f */
[----:B--2---:R-:W-:Y:S05]  /*cd60*/  @!P0 NANOSLEEP.SYNCS 0x989680 ;  /* 0x009896800000895d */ /* 0x004fea0003900000 */
[----:B------:R-:W2:Y:S02]  /*cd70*/  @!P0 SYNCS.PHASECHK.TRANS64 P0, [R6+URZ], R5 ;  /* 0x00000005060085a7 */ /* 0x000ea4000800007f */
[----:B--2---:R-:W-:Y:S05]  /*cd80*/  @!P0 BRA `(.L_x_184) ;  /* 0xfffffffc00f08947 */ /* 0x004fea000383ffff */
[----:B------:R-:W-:Y:S05]  /*cd90*/  BRA `(.L_x_258) ;  /* 0xffffffd000487947 */ /* 0x000fea000383ffff */
.L_x_185:
[----:B-1----:R1:W2:Y:S02]  /*cda0*/  SYNCS.PHASECHK.TRANS64.TRYWAIT P0, [R9+URZ], R4 ;  /* 0x00000004090075a7 */ /* 0x0022a4000800017f */
[----:B--2---:R-:W-:Y:S05]  /*cdb0*/  @!P0 NANOSLEEP.SYNCS 0x989680 ;  /* 0x009896800000895d */ /* 0x004fea0003900000 */
[----:B------:R-:W2:Y:S02]  /*cdc0*/  @!P0 SYNCS.PHASECHK.TRANS64 P0, [R9+URZ], R4 ;  /* 0x00000004090085a7 */ /* 0x000ea4000800007f */
[----:B--2---:R-:W-:Y:S05]  /*cdd0*/  @!P0 BRA `(.L_x_185) ;  /* 0xfffffffc00f08947 */ /* 0x004fea000383ffff */
[----:B------:R-:W-:Y:S05]  /*cde0*/  BRA `(.L_x_259) ;  /* 0xffffffd000587947 */ /* 0x000fea000383ffff */
.L_x_186:
[----:B--2---:R2:W3:Y:S02]  /*cdf0*/  SYNCS.PHASECHK.TRANS64.TRYWAIT P0, [R6+URZ], R5 ;  /* 0x00000005060075a7 */ /* 0x0044e4000800017f */
[----:B---3--:R-:W-:Y:S05]  /*ce00*/  @!P0 NANOSLEEP.SYNCS 0x989680 ;  /* 0x009896800000895d */ /* 0x008fea0003900000 */
[----:B------:R-:W3:Y:S02]  /*ce10*/  @!P0 SYNCS.PHASECHK.TRANS64 P0, [R6+URZ], R5 ;  /* 0x00000005060085a7 */ /* 0x000ee4000800007f */
[----:B---3--:R-:W-:Y:S05]  /*ce20*/  @!P0 BRA `(.L_x_186) ;  /* 0xfffffffc00f08947 */ /* 0x008fea000383ffff */
[----:B------:R-:W-:Y:S05]  /*ce30*/  BRA `(.L_x_260) ;  /* 0xffffffd000607947 */ /* 0x000fea000383ffff */
.L_x_204:
[----:B-1----:R1:W3:Y:S02]  /*ce40*/  SYNCS.PHASECHK.TRANS64.TRYWAIT P2, [R17+URZ+0x38440], R2 ;  /* 0x03844002110075a7 */ /* 0x0022e4000804017f */
[----:B---3--:R-:W-:Y:S05]  /*ce50*/  @!P2 NANOSLEEP.SYNCS 0x989680 ;  /* 0x009896800000a95d */ /* 0x008fea0003900000 */
[----:B------:R-:W3:Y:S02]  /*ce60*/  @!P2 SYNCS.PHASECHK.TRANS64 P2, [R17+URZ+0x38440], R2 ;  /* 0x038440021100a5a7 */ /* 0x000ee4000804007f */
[----:B---3--:R-:W-:Y:S05]  /*ce70*/  @!P2 BRA `(.L_x_204) ;  /* 0xfffffffc00f0a947 */ /* 0x008fea000383ffff */
[----:B------:R-:W-:Y:S05]  /*ce80*/  BRA `(.L_x_261) ;  /* 0xffffffec007c7947 */ /* 0x000fea000383ffff */
.L_x_210:
[----:B-1----:R1:W2:Y:S02]  /*ce90*/  SYNCS.PHASECHK.TRANS64.TRYWAIT P0, [R5+URZ+0x38440], R2 ;  /* 0x03844002050075a7 */ /* 0x0022a4000800017f */
[----:B--2---:R-:W-:Y:S05]  /*cea0*/  @!P0 NANOSLEEP.SYNCS 0x989680 ;  /* 0x009896800000895d */ /* 0x004fea0003900000 */
[----:B------:R-:W2:Y:S02]  /*ceb0*/  @!P0 SYNCS.PHASECHK.TRANS64 P0, [R5+URZ+0x38440], R2 ;  /* 0x03844002050085a7 */ /* 0x000ea4000800007f */
[----:B--2---:R-:W-:Y:S05]  /*cec0*/  @!P0 BRA `(.L_x_210) ;  /* 0xfffffffc00f08947 */ /* 0x004fea000383ffff */
[----:B------:R-:W-:Y:S05]  /*ced0*/  BRA `(.L_x_262) ;  /* 0xffffffec00e47947 */ /* 0x000fea000383ffff */
.L_x_212:
[----:B-1----:R1:W2:Y:S02]  /*cee0*/  SYNCS.PHASECHK.TRANS64.TRYWAIT P0, [R7+URZ+0x38440], R0 ;  /* 0x03844000070075a7 */ /* 0x0022a4000800017f */
[----:B--2---:R-:W-:Y:S05]  /*cef0*/  @!P0 NANOSLEEP.SYNCS 0x989680 ;  /* 0x009896800000895d */ /* 0x004fea0003900000 */
[----:B------:R-:W2:Y:S02]  /*cf00*/  @!P0 SYNCS.PHASECHK.TRANS64 P0, [R7+URZ+0x38440], R0 ;  /* 0x03844000070085a7 */ /* 0x000ea4000800007f */
[----:B--2---:R-:W-:Y:S05]  /*cf10*/  @!P0 BRA `(.L_x_212) ;  /* 0xfffffffc00f08947 */ /* 0x004fea000383ffff */
[----:B------:R-:W-:Y:S05]  /*cf20*/  BRA `(.L_x_263) ;  /* 0xffffffec00fc7947 */ /* 0x000fea000383ffff */
.L_x_214:
[----:B-1----:R1:W2:Y:S02]  /*cf30*/  SYNCS.PHASECHK.TRANS64.TRYWAIT P0, [R7+URZ+0x38440], R0 ;  /* 0x03844000070075a7 */ /* 0x0022a4000800017f */
[----:B--2---:R-:W-:Y:S05]  /*cf40*/  @!P0 NANOSLEEP.SYNCS 0x989680 ;  /* 0x009896800000895d */ /* 0x004fea0003900000 */
[----:B------:R-:W2:Y:S02]  /*cf50*/  @!P0 SYNCS.PHASECHK.TRANS64 P0, [R7+URZ+0x38440], R0 ;  /* 0x03844000070085a7 */ /* 0x000ea4000800007f */
[----:B--2---:R-:W-:Y:S05]  /*cf60*/  @!P0 BRA `(.L_x_214) ;  /* 0xfffffffc00f08947 */ /* 0x004fea000383ffff */
[----:B------:R-:W-:Y:S05]  /*cf70*/  BRA `(.L_x_264) ;  /* 0xfffffff000147947 */ /* 0x000fea000383ffff */
.L_x_216:
[----:B-1----:R1:W2:Y:S02]  /*cf80*/  SYNCS.PHASECHK.TRANS64.TRYWAIT P0, [R7+URZ+0x38440], R0 ;  /* 0x03844000070075a7 */ /* 0x0022a4000800017f */
[----:B--2---:R-:W-:Y:S05]  /*cf90*/  @!P0 NANOSLEEP.SYNCS 0x989680 ;  /* 0x009896800000895d */ /* 0x004fea0003900000 */
[----:B------:R-:W2:Y:S02]  /*cfa0*/  @!P0 SYNCS.PHASECHK.TRANS64 P0, [R7+URZ+0x38440], R0 ;  /* 0x03844000070085a7 */ /* 0x000ea4000800007f */
[----:B--2---:R-:W-:Y:S05]  /*cfb0*/  @!P0 BRA `(.L_x_216) ;  /* 0xfffffffc00f08947 */ /* 0x004fea000383ffff */
[----:B------:R-:W-:Y:S05]  /*cfc0*/  BRA `(.L_x_265) ;  /* 0xfffffff0002c7947 */ /* 0x000fea000383ffff */
.L_x_218:
[----:B-1----:R1:W2:Y:S02]  /*cfd0*/  SYNCS.PHASECHK.TRANS64.TRYWAIT P0, [R7+URZ+0x38440], R0 ;  /* 0x03844000070075a7 */ /* 0x0022a4000800017f */
[----:B--2---:R-:W-:Y:S05]  /*cfe0*/  @!P0 NANOSLEEP.SYNCS 0x989680 ;  /* 0x009896800000895d */ /* 0x004fea0003900000 */
[----:B------:R-:W2:Y:S02]  /*cff0*/  @!P0 SYNCS.PHASECHK.TRANS64 P0, [R7+URZ+0x38440], R0 ;  /* 0x03844000070085a7 */ /* 0x000ea4000800007f */
[----:B--2---:R-:W-:Y:S05]  /*d000*/  @!P0 BRA `(.L_x_218) ;  /* 0xfffffffc00f08947 */ /* 0x004fea000383ffff */
[----:B------:R-:W-:Y:S05]  /*d010*/  BRA `(.L_x_266) ;  /* 0xfffffff000447947 */ /* 0x000fea000383ffff */
.L_x_220:
[----:B-1----:R1:W2:Y:S02]  /*d020*/  SYNCS.PHASECHK.TRANS64.TRYWAIT P0, [R7+URZ+0x38440], R0 ;  /* 0x03844000070075a7 */ /* 0x0022a4000800017f */
[----:B--2---:R-:W-:Y:S05]  /*d030*/  @!P0 NANOSLEEP.SYNCS 0x989680 ;  /* 0x009896800000895d */ /* 0x004fea0003900000 */
[----:B------:R-:W2:Y:S02]  /*d040*/  @!P0 SYNCS.PHASECHK.TRANS64 P0, [R7+URZ+0x38440], R0 ;  /* 0x03844000070085a7 */ /* 0x000ea4000800007f */
[----:B--2---:R-:W-:Y:S05]  /*d050*/  @!P0 BRA `(.L_x_220) ;  /* 0xfffffffc00f08947 */ /* 0x004fea000383ffff */
[----:B------:R-:W-:Y:S05]  /*d060*/  BRA `(.L_x_267) ;  /* 0xfffffff0005c7947 */ /* 0x000fea000383ffff */
.L_x_222:
[----:B-1----:R1:W2:Y:S02]  /*d070*/  SYNCS.PHASECHK.TRANS64.TRYWAIT P0, [R7+URZ+0x38440], R0 ;  /* 0x03844000070075a7 */ /* 0x0022a4000800017f */
[----:B--2---:R-:W-:Y:S05]  /*d080*/  @!P0 NANOSLEEP.SYNCS 0x989680 ;  /* 0x009896800000895d */ /* 0x004fea0003900000 */
[----:B------:R-:W2:Y:S02]  /*d090*/  @!P0 SYNCS.PHASECHK.TRANS64 P0, [R7+URZ+0x38440], R0 ;  /* 0x03844000070085a7 */ /* 0x000ea4000800007f */
[----:B--2---:R-:W-:Y:S05]  /*d0a0*/  @!P0 BRA `(.L_x_222) ;  /* 0xfffffffc00f08947 */ /* 0x004fea000383ffff */
[----:B------:R-:W-:Y:S05]  /*d0b0*/  BRA `(.L_x_268) ;  /* 0xfffffff000747947 */ /* 0x000fea000383ffff */
        .weak           $__internal_0_$__cuda_sm20_div_u64
        .type           $__internal_0_$__cuda_sm20_div_u64,@function
        .size           $__internal_0_$__cuda_sm20_div_u64,(.L_x_201 - $__internal_0_$__cuda_sm20_div_u64)
$__internal_0_$__cuda_sm20_div_u64:
[----:B------:R-:W-:-:S04]  /*d0c0*/  IMAD.MOV.U32 R17, RZ, RZ, R23 ;  /* 0x000000ffff117224 */ /* 0x000fc800078e0017 */
[----:B------:R-:W1:Y:S08]  /*d0d0*/  I2F.U64.RP R0, R16 ;  /* 0x0000001000007312 */ /* 0x000e700000309000 */
[----:B-1----:R-:W1:Y:S02]  /*d0e0*/  MUFU.RCP R0, R0 ;  /* 0x0000000000007308 */ /* 0x002e640000001000 */
[----:B-1----:R-:W-:-:S06]  /*d0f0*/  VIADD R2, R0, 0x1ffffffe ;  /* 0x1ffffffe00027836 */ /* 0x002fcc0000000000 */
[----:B------:R-:W1:Y:S02]  /*d100*/  F2I.U64.TRUNC R2, R2 ;  /* 0x0000000200027311 */ /* 0x000e64000020d800 */
[----:B-1----:R-:W-:-:S04]  /*d110*/  IMAD.WIDE.U32 R14, R2, R16, RZ ;  /* 0x00000010020e7225 */ /* 0x002fc800078e00ff */
[----:B------:R-:W-:Y:S01]  /*d120*/  IMAD R15, R2, R23, R15 ;  /* 0x00000017020f7224 */ /* 0x000fe200078e020f */
[----:B------:R-:W-:-:S03]  /*d130*/  IADD3 R19, P1, RZ, -R14, RZ ;  /* 0x8000000eff137210 */ /* 0x000fc60007f3e0ff */
[----:B------:R-:W-:Y:S02]  /*d140*/  IMAD R15, R3, R16, R15 ;  /* 0x00000010030f7224 */ /* 0x000fe400078e020f */
[----:B------:R-:W-:-:S04]  /*d150*/  IMAD.HI.U32 R14, R2, R19, RZ ;  /* 0x00000013020e7227 */ /* 0x000fc800078e00ff */
[----:B------:R-:W-:Y:S02]  /*d160*/  IMAD.X R21, RZ, RZ, ~R15, P1 ;  /* 0x000000ffff157224 */ /* 0x000fe400008e0e0f */
[----:B------:R-:W-:Y:S02]  /*d170*/  IMAD.MOV.U32 R15, RZ, RZ, R2 ;  /* 0x000000ffff0f7224 */ /* 0x000fe400078e0002 */
[-C--:B------:R-:W-:Y:S02]  /*d180*/  IMAD R17, R3, R21.reuse, RZ ;  /* 0x0000001503117224 */ /* 0x080fe400078e02ff */
[----:B------:R-:W-:-:S04]  /*d190*/  IMAD.WIDE.U32 R14, P1, R2, R21, R14 ;  /* 0x00000015020e7225 */ /* 0x000fc8000782000e */
[----:B------:R-:W-:-:S04]  /*d1a0*/  IMAD.HI.U32 R21, R3, R21, RZ ;  /* 0x0000001503157227 */ /* 0x000fc800078e00ff */
[----:B------:R-:W-:-:S04]  /*d1b0*/  IMAD.HI.U32 R14, P2, R3, R19, R14 ;  /* 0x00000013030e7227 */ /* 0x000fc8000784000e */
[----:B------:R-:W-:Y:S01]  /*d1c0*/  IMAD.X R0, R21, 0x1, R3, P1 ;  /* 0x0000000115007824 */ /* 0x000fe200008e0603 */
[----:B------:R-:W-:-:S04]  /*d1d0*/  IADD3 R15, P3, R17, R14, RZ ;  /* 0x0000000e110f7210 */ /* 0x000fc80007f7e0ff */
[----:B------:R-:W-:Y:S01]  /*d1e0*/  IADD3.X R17, RZ, RZ, R0, P3, P2 ;  /* 0x000000ffff117210 */ /* 0x000fe20001fe4400 */
[----:B------:R-:W-:-:S04]  /*d1f0*/  IMAD.WIDE.U32 R2, R15, R16, RZ ;  /* 0x000000100f027225 */ /* 0x000fc800078e00ff */
[----:B------:R-:W-:Y:S01]  /*d200*/  IMAD R0, R15, R23, R3 ;  /* 0x000000170f007224 */ /* 0x000fe200078e0203 */
[----:B------:R-:W-:-:S03]  /*d210*/  IADD3 R3, P1, RZ, -R2, RZ ;  /* 0x80000002ff037210 */ /* 0x000fc60007f3e0ff */
[----:B------:R-:W-:Y:S02]  /*d220*/  IMAD R0, R17, R16, R0 ;  /* 0x0000001011007224 */ /* 0x000fe400078e0200 */
[----:B------:R-:W-:-:S04]  /*d230*/  IMAD.HI.U32 R14, R15, R3, RZ ;  /* 0x000000030f0e7227 */ /* 0x000fc800078e00ff */
[----:B------:R-:W-:-:S04]  /*d240*/  IMAD.X R0, RZ, RZ, ~R0, P1 ;  /* 0x000000ffff007224 */ /* 0x000fc800008e0e00 */
[----:B------:R-:W-:-:S04]  /*d250*/  IMAD.WIDE.U32 R14, P1, R15, R0, R14 ;  /* 0x000000000f0e7225 */ /* 0x000fc8000782000e */
[C---:B------:R-:W-:Y:S02]  /*d260*/  IMAD R2, R17.reuse, R0, RZ ;  /* 0x0000000011027224 */ /* 0x040fe400078e02ff */
[----:B------:R-:W-:-:S04]  /*d270*/  IMAD.HI.U32 R15, P2, R17, R3, R14 ;  /* 0x00000003110f7227 */ /* 0x000fc8000784000e */
[----:B------:R-:W-:Y:S01]  /*d280*/  IMAD.HI.U32 R0, R17, R0, RZ ;  /* 0x0000000011007227 */ /* 0x000fe200078e00ff */
[----:B------:R-:W-:-:S03]  /*d290*/  IADD3 R15, P3, R2, R15, RZ ;  /* 0x0000000f020f7210 */ /* 0x000fc60007f7e0ff */
[----:B------:R-:W-:Y:S02]  /*d2a0*/  IMAD.X R17, R0, 0x1, R17, P1 ;  /* 0x0000000100117824 */ /* 0x000fe400008e0611 */
[----:B------:R-:W-:-:S03]  /*d2b0*/  IMAD.HI.U32 R2, R15, UR14, RZ ;  /* 0x0000000e0f027c27 */ /* 0x000fc6000f8e00ff */
[----:B------:R-:W-:Y:S01]  /*d2c0*/  IADD3.X R17, RZ, RZ, R17, P3, P2 ;  /* 0x000000ffff117210 */ /* 0x000fe20001fe4411 */
[----:B------:R-:W-:Y:S02]  /*d2d0*/  IMAD.MOV.U32 R3, RZ, RZ, RZ ;  /* 0x000000ffff037224 */ /* 0x000fe400078e00ff */
[----:B------:R-:W-:-:S04]  /*d2e0*/  IMAD.WIDE.U32 R2, R15, UR21, R2 ;  /* 0x000000150f027c25 */ /* 0x000fc8000f8e0002 */
[C---:B------:R-:W-:Y:S02]  /*d2f0*/  IMAD R15, R17.reuse, UR21, RZ ;  /* 0x00000015110f7c24 */ /* 0x040fe4000f8e02ff */
[----:B------:R-:W-:-:S04]  /*d300*/  IMAD.HI.U32 R2, P1, R17, UR14, R2 ;  /* 0x0000000e11027c27 */ /* 0x000fc8000f820002 */
[----:B------:R-:W-:Y:S01]  /*d310*/  IMAD.HI.U32 R0, R17, UR21, RZ ;  /* 0x0000001511007c27 */ /* 0x000fe2000f8e00ff */
[----:B------:R-:W-:-:S03]  /*d320*/  IADD3 R15, P2, R15, R2, RZ ;  /* 0x000000020f0f7210 */ /* 0x000fc60007f5e0ff */
[----:B------:R-:W-:Y:S02]  /*d330*/  IMAD.X R0, RZ, RZ, R0, P1 ;  /* 0x000000ffff007224 */ /* 0x000fe400008e0600 */
[----:B------:R-:W-:-:S04]  /*d340*/  IMAD.WIDE.U32 R2, R15, R16, RZ ;  /* 0x000000100f027225 */ /* 0x000fc800078e00ff */
[----:B------:R-:W-:Y:S01]  /*d350*/  IMAD.X R0, RZ, RZ, R0, P2 ;  /* 0x000000ffff007224 */ /* 0x000fe200010e0600 */
[----:B------:R-:W-:Y:S01]  /*d360*/  IADD3 R17, P2, -R2, UR14, RZ ;  /* 0x0000000e02117c10 */ /* 0x000fe2000ff5e1ff */
[----:B------:R-:W-:-:S03]  /*d370*/  IMAD R3, R15, R23, R3 ;  /* 0x000000170f037224 */ /* 0x000fc600078e0203 */
[-C--:B------:R-:W-:Y:S01]  /*d380*/  ISETP.GE.U32.AND P1, PT, R17, R16.reuse, PT ;  /* 0x000000101100720c */ /* 0x080fe20003f26070 */
[----:B------:R-:W-:-:S05]  /*d390*/  IMAD R0, R0, R16, R3 ;  /* 0x0000001000007224 */ /* 0x000fca00078e0203 */
[----:B------:R-:W-:Y:S01]  /*d3a0*/  IADD3.X R14, ~R0, UR21, RZ, P2, !PT ;  /* 0x00000015000e7c10 */ /* 0x000fe200097fe5ff */
[----:B------:R-:W-:Y:S01]  /*d3b0*/  VIADD R0, R15, 0x1 ;  /* 0x000000010f007836 */ /* 0x000fe20000000000 */
[----:B------:R-:W-:Y:S02]  /*d3c0*/  IADD3 R2, P2, -R16, R17, RZ ;  /* 0x0000001110027210 */ /* 0x000fe40007f5e1ff */
[----:B------:R-:W-:-:S03]  /*d3d0*/  ISETP.GE.U32.AND.EX P1, PT, R14, R23, PT, P1 ;  /* 0x000000170e00720c */ /* 0x000fc60003f26110 */
[----:B------:R-:W-:Y:S01]  /*d3e0*/  IMAD.X R3, R14, 0x1, ~R23, P2 ;  /* 0x000000010e037824 */ /* 0x000fe200010e0e17 */
[----:B------:R-:W-:Y:S02]  /*d3f0*/  SEL R2, R2, R17, P1 ;  /* 0x0000001102027207 */ /* 0x000fe40000800000 */
[----:B------:R-:W-:Y:S02]  /*d400*/  SEL R15, R0, R15, P1 ;  /* 0x0000000f000f7207 */ /* 0x000fe40000800000 */
[----:B------:R-:W-:Y:S02]  /*d410*/  SEL R3, R3, R14, P1 ;  /* 0x0000000e03037207 */ /* 0x000fe40000800000 */
[----:B------:R-:W-:Y:S01]  /*d420*/  ISETP.GE.U32.AND P1, PT, R2, R16, PT ;  /* 0x000000100200720c */ /* 0x000fe20003f26070 */
[----:B------:R-:W-:Y:S01]  /*d430*/  VIADD R0, R15, 0x1 ;  /* 0x000000010f007836 */ /* 0x000fe20000000000 */
[----:B------:R-:W-:Y:S01]  /*d440*/  ISETP.NE.U32.AND P2, PT, R16, RZ, PT ;  /* 0x000000ff1000720c */ /* 0x000fe20003f45070 */
[----:B------:R-:W-:Y:S01]  /*d450*/  IMAD.MOV.U32 R2, RZ, RZ, R12 ;  /* 0x000000ffff027224 */ /* 0x000fe200078e000c */
[----:B------:R-:W-:Y:S01]  /*d460*/  ISETP.GE.U32.AND.EX P1, PT, R3, R23, PT, P1 ;  /* 0x000000170300720c */ /* 0x000fe20003f26110 */
[----:B------:R-:W-:Y:S01]  /*d470*/  IMAD.MOV.U32 R3, RZ, RZ, 0x0 ;  /* 0x00000000ff037424 */ /* 0x000fe200078e00ff */
[----:B------:R-:W-:-:S02]  /*d480*/  ISETP.NE.AND.EX P2, PT, R23, RZ, PT, P2 ;  /* 0x000000ff1700720c */ /* 0x000fc40003f45320 */
[----:B------:R-:W-:-:S04]  /*d490*/  SEL R0, R0, R15, P1 ;  /* 0x0000000f00007207 */ /* 0x000fc80000800000 */
[----:B------:R-:W-:Y:S01]  /*d4a0*/  SEL R0, R0, 0xffffffff, P2 ;  /* 0xffffffff00007807 */ /* 0x000fe20001000000 */
[----:B------:R-:W-:Y:S06]  /*d4b0*/  RET.REL.NODEC R2 `(_ZN7cutlass13device_kernelINS_4gemm6kernel13GemmUniversalINS1_17GroupProblemShapeIN4cute5tupleIJiiiEEEEENS1_10collective13CollectiveMmaINS1_39MainloopSm90ArrayTmaGmmaWarpSpecializedILi6ENS6_IJNS5_1CILi1EEESD_SD_EEENS1_43KernelPtrArrayTmaWarpSpecializedCooperativeEEENS6_IJNSC_ILi128EEESH_NSC_ILi64EEEEEENS_10bfloat16_tEPNS6_IJlSD_NSC_ILi0EEEEEESK_SN_NS5_8TiledMMAINS5_8MMA_AtomIJNS5_4SM904GMMA28MMA_64x128x16_F32BF16BF16_SSILNSR_5MajorE0ELST_0ELNSR_7ScaleInE1ELSU_1EEEEEENS5_6LayoutINS6_IJNSC_ILi2EEESD_SD_EEENS6_IJSD_SL_SL_EEEEENS6_IJNS5_10UnderscoreES12_S12_EEEEENS5_13SM90_TMA_LOADENS5_14ComposedLayoutINS5_7SwizzleILi3ELi4ELi3EEENS5_18smem_ptr_flag_bitsILi16EEENSX_INS6_IJNSC_ILi8EEESI_EEENS6_IJSI_SD_EEEEEEEvNS5_8identityES15_S1F_vS1G_EENS_8epilogue10collective18CollectiveEpilogueINS1I_30Sm90PtrArrayTmaWarpSpecializedILi4ELi2ELi16ELb1ELb0ELi2EEEJSJ_NS6_IJSH_NSC_ILi32EEEEEENS_6half_tEPNS6_IJSD_lSL_EEES1P_S1R_NS1I_6fusion15FusionCallbacksIS1M_NS1S_17LinearCombinationIS1P_fS1P_fLNS_15FloatRoundStyleE2EEESJ_S1O_JEEES15_NS16_IS18_S1A_NSX_INS6_IJSI_S1B_EEENS6_IJSD_SI_EEEEEEENS5_17SM75_U16x8_LDSM_TENS5_14SM90_TMA_STOREES21_NS5_17SM90_U16x8_STSM_TENS5_9Copy_AtomIJNS5_17SM90_U32x4_STSM_NES1P_EEEvEEEvvEEEEvNT_6ParamsE) ;  /* 0xffffff2802d07950 */ /* 0x000fec0003c3ffff */
.L_x_201:
[----:B------:R-:W-:Y:S01]  /*d4c0*/  UMOV UR24, UR32 ;  /* 0x0000002000187c82 */ /* 0x000fe20008000000 */
[----:B------:R-:W-:Y:S02]  /*d4d0*/  UMOV UR25, UR35 ;  /* 0x0000002300197c82 */ /* 0x000fe40008000000 */
[----:B------:R-:W1:Y:S08]  /*d4e0*/  I2F.U64.RP R13, UR24 ;  /* 0x00000018000d7d12 */ /* 0x000e700008309000 */
[----:B-1----:R-:W1:Y:S02]  /*d4f0*/  MUFU.RCP R13, R13 ;  /* 0x0000000d000d7308 */ /* 0x002e640000001000 */
[----:B-1----:R-:W-:-:S06]  /*d500*/  VIADD R2, R13, 0x1ffffffe ;  /* 0x1ffffffe0d027836 */ /* 0x002fcc0000000000 */
[----:B------:R-:W1:Y:S02]  /*d510*/  F2I.U64.TRUNC R2, R2 ;  /* 0x0000000200027311 */ /* 0x000e64000020d800 */
[----:B-1----:R-:W-:Y:S01]  /*d520*/  R2UR UR24, R2 ;  /* 0x00000000021872ca */ /* 0x002fe200000e0000 */
[----:B------:R-:W-:Y:S01]  /*d530*/  IMAD.MOV.U32 R2, RZ, RZ, R12 ;  /* 0x000000ffff027224 */ /* 0x000fe200078e000c */
[----:B------:R-:W-:Y:S01]  /*d540*/  R2UR UR25, R3 ;  /* 0x00000000031972ca */ /* 0x000fe200000e0000 */
[----:B------:R-:W-:-:S10]  /*d550*/  IMAD.MOV.U32 R3, RZ, RZ, 0x0 ;  /* 0x00000000ff037424 */ /* 0x000fd400078e00ff */
[----:B------:R-:W-:-:S04]  /*d560*/  UIMAD.WIDE.U32 UR26, UR24, UR32, URZ ;  /* 0x00000020181a72a5 */ /* 0x000fc8000f8e003f */
[----:B------:R-:W-:Y:S02]  /*d570*/  UIMAD UR27, UR24, UR35, UR27 ;  /* 0x00000023181b72a4 */ /* 0x000fe4000f8e021b */
[----:B------:R-:W-:Y:S02]  /*d580*/  UIADD3 UR36, UP1, URZ, -UR26, URZ ;  /* 0x8000001a3f247290 */ /* 0x000fe4000ff3e03f */
[----:B------:R-:W-:Y:S02]  /*d590*/  UIMAD UR28, UR25, UR32, UR27 ;  /* 0x00000020191c72a4 */ /* 0x000fe4000f8e021b */
[----:B------:R-:W-:Y:S02]  /*d5a0*/  UIMAD.WIDE.U32 UR26, UR24, UR36, URZ ;  /* 0x00000024181a72a5 */ /* 0x000fe4000f8e003f */
[----:B------:R-:W-:-:S05]  /*d5b0*/  UIADD3.X UR37, URZ, ~UR28, URZ, UP1, !UPT ;  /* 0x8000001c3f257290 */ /* 0x000fca0008ffe43f */
[----:B------:R-:W-:Y:S01]  /*d5c0*/  UMOV UR26, UR27 ;  /* 0x0000001b001a7c82 */ /* 0x000fe20008000000 */
[----:B------:R-:W-:Y:S02]  /*d5d0*/  UMOV UR27, UR24 ;  /* 0x00000018001b7c82 */ /* 0x000fe40008000000 */
[----:B------:R-:W-:Y:S02]  /*d5e0*/  UIMAD.WIDE.U32 UR28, UP1, UR24, UR37, UR26 ;  /* 0x00000025181c72a5 */ /* 0x000fe4000f82001a */
[----:B------:R-:W-:Y:S02]  /*d5f0*/  UIMAD.WIDE.U32 UR26, UR25, UR37, URZ ;  /* 0x00000025191a72a5 */ /* 0x000fe4000f8e003f */
[----:B------:R-:W-:Y:S02]  /*d600*/  UIMAD.WIDE.U32 UR28, UP2, UR25, UR36, UR28 ;  /* 0x00000024191c72a5 */ /* 0x000fe4000f84001c */
[----:B------:R-:W-:Y:S02]  /*d610*/  UIMAD UR37, UR25, UR37, URZ ;  /* 0x00000025192572a4 */ /* 0x000fe4000f8e023f */
[----:B------:R-:W-:-:S02]  /*d620*/  UIADD3.X UR26, UR27, UR25, URZ, UP1, !UPT ;  /* 0x000000191b1a7290 */ /* 0x000fc40008ffe43f */
[----:B------:R-:W-:-:S04]  /*d630*/  UIADD3 UR29, UP4, UR37, UR29, URZ ;  /* 0x0000001d251d7290 */ /* 0x000fc8000ff9e03f */
[----:B------:R-:W-:Y:S02]  /*d640*/  UIMAD.WIDE.U32 UR24, UR29, UR32, URZ ;  /* 0x000000201d1872a5 */ /* 0x000fe4000f8e003f */
[----:B------:R-:W-:Y:S02]  /*d650*/  UIADD3.X UR36, URZ, URZ, UR26, UP4, UP2 ;  /* 0x0000003f3f247290 */ /* 0x000fe4000a7e441a */
[----:B------:R-:W-:Y:S02]  /*d660*/  UIMAD UR25, UR29, UR35, UR25 ;  /* 0x000000231d1972a4 */ /* 0x000fe4000f8e0219 */
[----:B------:R-:W-:Y:S02]  /*d670*/  UIADD3 UR37, UP1, URZ, -UR24, URZ ;  /* 0x800000183f257290 */ /* 0x000fe4000ff3e03f */
[----:B------:R-:W-:Y:S02]  /*d680*/  UIMAD UR26, UR36, UR32, UR25 ;  /* 0x00000020241a72a4 */ /* 0x000fe4000f8e0219 */
[----:B------:R-:W-:-:S02]  /*d690*/  UIMAD.WIDE.U32 UR24, UR29, UR37, URZ ;  /* 0x000000251d1872a5 */ /* 0x000fc4000f8e003f */
[----:B------:R-:W-:-:S05]  /*d6a0*/  UIADD3.X UR38, URZ, ~UR26, URZ, UP1, !UPT ;  /* 0x8000001a3f267290 */ /* 0x000fca0008ffe43f */
[----:B------:R-:W-:Y:S01]  /*d6b0*/  UMOV UR28, UR25 ;  /* 0x00000019001c7c82 */ /* 0x000fe20008000000 */
[----:B------:R-:W-:Y:S02]  /*d6c0*/  UIMAD.WIDE.U32 UR24, UR36, UR38, URZ ;  /* 0x00000026241872a5 */ /* 0x000fe4000f8e003f */
[----:B------:R-:W-:Y:S02]  /*d6d0*/  UIMAD.WIDE.U32 UR26, UP1, UR29, UR38, UR28 ;  /* 0x000000261d1a72a5 */ /* 0x000fe4000f82001c */
[----:B------:R-:W-:Y:S02]  /*d6e0*/  UIMAD UR28, UR36, UR38, URZ ;  /* 0x00000026241c72a4 */ /* 0x000fe4000f8e023f */
[----:B------:R-:W-:Y:S02]  /*d6f0*/  UIMAD.WIDE.U32 UR26, UP2, UR36, UR37, UR26 ;  /* 0x00000025241a72a5 */ /* 0x000fe4000f84001a */
[----:B------:R-:W-:Y:S02]  /*d700*/  UIADD3.X UR36, UR25, UR36, URZ, UP1, !UPT ;  /* 0x0000002419247290 */ /* 0x000fe40008ffe43f */
[----:B------:R-:W-:Y:S01]  /*d710*/  UIADD3 UR28, UP4, UR28, UR27, URZ ;  /* 0x0000001b1c1c7290 */ /* 0x000fe2000ff9e03f */
[----:B------:R-:W-:-:S03]  /*d720*/  UMOV UR25, URZ ;  /* 0x0000003f00197c82 */ /* 0x000fc60008000000 */
[----:B------:R-:W-:Y:S02]  /*d730*/  UIMAD.WIDE.U32 UR26, UR28, UR33, URZ ;  /* 0x000000211c1a72a5 */ /* 0x000fe4000f8e003f */
[----:B------:R-:W-:-:S05]  /*d740*/  UIADD3.X UR36, URZ, URZ, UR36, UP4, UP2 ;  /* 0x0000003f3f247290 */ /* 0x000fca000a7e4424 */
[----:B------:R-:W-:Y:S01]  /*d750*/  UMOV UR24, UR27 ;  /* 0x0000001b00187c82 */ /* 0x000fe20008000000 */
[----:B------:R-:W-:Y:S02]  /*d760*/  UIMAD.WIDE.U32 UR26, UR36, UR34, URZ ;  /* 0x00000022241a72a5 */ /* 0x000fe4000f8e003f */
[----:B------:R-:W-:Y:S02]  /*d770*/  UIMAD.WIDE.U32 UR24, UR28, UR34, UR24 ;  /* 0x000000221c1872a5 */ /* 0x000fe4000f8e0018 */
[----:B------:R-:W-:Y:S02]  /*d780*/  UIMAD UR28, UR36, UR34, URZ ;  /* 0x00000022241c72a4 */ /* 0x000fe4000f8e023f */
[----:B------:R-:W-:-:S04]  /*d790*/  UIMAD.WIDE.U32 UR24, UP1, UR36, UR33, UR24 ;  /* 0x00000021241872a5 */ /* 0x000fc8000f820018 */
[----:B------:R-:W-:Y:S02]  /*d7a0*/  UIADD3 UR28, UP2, UR28, UR25, URZ ;  /* 0x000000191c1c7290 */ /* 0x000fe4000ff5e03f */
[----:B------:R-:W-:Y:S02]  /*d7b0*/  UIADD3.X UR26, UR27, URZ, URZ, UP1, !UPT ;  /* 0x0000003f1b1a7290 */ /* 0x000fe40008ffe43f */
[----:B------:R-:W-:Y:S02]  /*d7c0*/  UIMAD.WIDE.U32 UR24, UR28, UR32, URZ ;  /* 0x000000201c1872a5 */ /* 0x000fe4000f8e003f */
[----:B------:R-:W-:Y:S02]  /*d7d0*/  UIADD3.X UR26, URZ, UR26, URZ, UP2, !UPT ;  /* 0x0000001a3f1a7290 */ /* 0x000fe400097fe43f */
[----:B------:R-:W-:Y:S02]  /*d7e0*/  UIMAD UR25, UR28, UR35, UR25 ;  /* 0x000000231c1972a4 */ /* 0x000fe4000f8e0219 */
[----:B------:R-:W-:-:S02]  /*d7f0*/  UIADD3 UR27, UP2, -UR24, UR33, URZ ;  /* 0x00000021181b7290 */ /* 0x000fc4000ff5e13f */
[----:B------:R-:W-:Y:S02]  /*d800*/  UIMAD UR25, UR26, UR32, UR25 ;  /* 0x000000201a1972a4 */ /* 0x000fe4000f8e0219 */
[----:B------:R-:W-:Y:S02]  /*d810*/  UISETP.GE.U32.AND UP1, UPT, UR27, UR32, UPT ;  /* 0x000000201b00728c */ /* 0x000fe4000bf26070 */
[----:B------:R-:W-:Y:S02]  /*d820*/  UIADD3.X UR34, ~UR25, UR34, URZ, UP2, !UPT ;  /* 0x0000002219227290 */ /* 0x000fe400097fe53f */
[----:B------:R-:W-:Y:S02]  /*d830*/  UIADD3 UR25, UP2, -UR32, UR27, URZ ;  /* 0x0000001b20197290 */ /* 0x000fe4000ff5e13f */
[----:B------:R-:W-:Y:S02]  /*d840*/  UISETP.GE.U32.AND.EX UP1, UPT, UR34, UR35, UPT, UP1 ;  /* 0x000000232200728c */ /* 0x000fe4000bf26110 */
[----:B------:R-:W-:-:S02]  /*d850*/  UIADD3 UR24, UR28, 0x1, URZ ;  /* 0x000000011c187890 */ /* 0x000fc4000fffe03f */
[----:B------:R-:W-:Y:S02]  /*d860*/  UIADD3.X UR26, ~UR35, UR34, URZ, UP2, !UPT ;  /* 0x00000022231a7290 */ /* 0x000fe400097fe53f */
[----:B------:R-:W-:Y:S02]  /*d870*/  USEL UR25, UR25, UR27, UP1 ;  /* 0x0000001b19197287 */ /* 0x000fe40008800000 */
[----:B------:R-:W-:Y:S02]  /*d880*/  USEL UR26, UR26, UR34, UP1 ;  /* 0x000000221a1a7287 */ /* 0x000fe40008800000 */
[----:B------:R-:W-:Y:S02]  /*d890*/  USEL UR28, UR24, UR28, UP1 ;  /* 0x0000001c181c7287 */ /* 0x000fe40008800000 */
[----:B------:R-:W-:Y:S02]  /*d8a0*/  UISETP.GE.U32.AND UP1, UPT, UR25, UR32, UPT ;  /* 0x000000201900728c */ /* 0x000fe4000bf26070 */
[----:B------:R-:W-:-:S02]  /*d8b0*/  UISETP.NE.U32.AND UP2, UPT, UR32, URZ, UPT ;  /* 0x0000003f2000728c */ /* 0x000fc4000bf45070 */
[----:B------:R-:W-:Y:S02]  /*d8c0*/  UIADD3 UR24, UR28, 0x1, URZ ;  /* 0x000000011c187890 */ /* 0x000fe4000fffe03f */
[----:B------:R-:W-:Y:S02]  /*d8d0*/  UISETP.GE.U32.AND.EX UP1, UPT, UR26, UR35, UPT, UP1 ;  /* 0x000000231a00728c */ /* 0x000fe4000bf26110 */
[----:B------:R-:W-:Y:S02]  /*d8e0*/  UISETP.NE.AND.EX UP2, UPT, UR35, URZ, UPT, UP2 ;  /* 0x0000003f2300728c */ /* 0x000fe4000bf45320 */
[----:B------:R-:W-:-:S04]  /*d8f0*/  USEL UR24, UR24, UR28, UP1 ;  /* 0x0000001c18187287 */ /* 0x000fc80008800000 */
[----:B------:R-:W-:Y:S01]  /*d900*/  USEL UR25, UR24, 0xffffffff, UP2 ;  /* 0xffffffff18197887 */ /* 0x000fe20009000000 */
[----:B------:R-:W-:Y:S11]  /*d910*/  RET.REL.NODEC R2 `(_ZN7cutlass13device_kernelINS_4gemm6kernel13GemmUniversalINS1_17GroupProblemShapeIN4cute5tupleIJiiiEEEEENS1_10collective13CollectiveMmaINS1_39MainloopSm90ArrayTmaGmmaWarpSpecializedILi6ENS6_IJNS5_1CILi1EEESD_SD_EEENS1_43KernelPtrArrayTmaWarpSpecializedCooperativeEEENS6_IJNSC_ILi128EEESH_NSC_ILi64EEEEEENS_10bfloat16_tEPNS6_IJlSD_NSC_ILi0EEEEEESK_SN_NS5_8TiledMMAINS5_8MMA_AtomIJNS5_4SM904GMMA28MMA_64x128x16_F32BF16BF16_SSILNSR_5MajorE0ELST_0ELNSR_7ScaleInE1ELSU_1EEEEEENS5_6LayoutINS6_IJNSC_ILi2EEESD_SD_EEENS6_IJSD_SL_SL_EEEEENS6_IJNS5_10UnderscoreES12_S12_EEEEENS5_13SM90_TMA_LOADENS5_14ComposedLayoutINS5_7SwizzleILi3ELi4ELi3EEENS5_18smem_ptr_flag_bitsILi16EEENSX_INS6_IJNSC_ILi8EEESI_EEENS6_IJSI_SD_EEEEEEEvNS5_8identityES15_S1F_vS1G_EENS_8epilogue10collective18CollectiveEpilogueINS1I_30Sm90PtrArrayTmaWarpSpecializedILi4ELi2ELi16ELb1ELb0ELi2EEEJSJ_NS6_IJSH_NSC_ILi32EEEEEENS_6half_tEPNS6_IJSD_lSL_EEES1P_S1R_NS1I_6fusion15FusionCallbacksIS1M_NS1S_17LinearCombinationIS1P_fS1P_fLNS_15FloatRoundStyleE2EEESJ_S1O_JEEES15_NS16_IS18_S1A_NSX_INS6_IJSI_S1B_EEENS6_IJSD_SI_EEEEEEENS5_17SM75_U16x8_LDSM_TENS5_14SM90_TMA_STOREES21_NS5_17SM90_U16x8_STSM_TENS5_9Copy_AtomIJNS5_17SM90_U32x4_STSM_NES1P_EEEvEEEvvEEEEvNT_6ParamsE) ;  /* 0xffffff2402b87950 */ /* 0x000ff60003c3ffff */
.L_x_269:
[----:B------:R-:W-:-:S00]  /*d920*/  BRA `(.L_x_269) ;  /* 0xfffffffc00fc7947 */ /* 0x000fc0000383ffff */
[----:B------:R-:W-:-:S00]  /*d930*/  NOP ;  /* 0x0000000000007918 */ /* 0x000fc00000000000 */
        /* <DEDUP_REMOVED lines=12> */
.L_x_270:


//--------------------- .nv.global.init           --------------------------
	.section	.nv.global.init,"aw",@progbits
.nv.global.init:
	.type		$str$24,@object
	.size		$str$24,($str$25 - $str$24)
$str$24:
        /*0000*/ 	.byte	0x28, 0x61, 0x64, 0x64, 0x72, 0x65, 0x73, 0x73, 0x20, 0x26, 0x20, 0x6d, 0x61, 0x73, 0x6b, 0x29
        /*0010*/ 	.byte	0x20, 0x3d, 0x3d, 0x20, 0x30, 0x00
	.type		$str$25,@object
	.size		$str$25,(__unnamed_1 - $str$25)
$str$25:
        /*0016*/ 	.byte	0x2f, 0x74, 0x6d, 0x70, 0x2f, 0x63, 0x75, 0x74, 0x6c, 0x61, 0x73, 0x73, 0x5f, 0x73, 0x77, 0x65
        /*0026*/ 	.byte	0x65, 0x70, 0x5f, 0x73, 0x72, 0x63, 0x2f, 0x69, 0x6e, 0x63, 0x6c, 0x75, 0x64, 0x65, 0x2f, 0x63
        /*0036*/ 	.byte	0x75, 0x74, 0x65, 0x2f, 0x70, 0x6f, 0x69, 0x6e, 0x74, 0x65, 0x72, 0x5f, 0x66, 0x6c, 0x61, 0x67
        /*0046*/ 	.byte	0x67, 0x65, 0x64, 0x2e, 0x68, 0x70, 0x70, 0x00
	.type		__unnamed_1,@object
	.size		__unnamed_1,(.L_0 - __unnamed_1)
__unnamed_1:
        /*004e*/ 	.byte	0x61, 0x75, 0x74, 0x6f, 0x20, 0x63, 0x75, 0x74, 0x65, 0x3a, 0x3a, 0x61, 0x73, 0x5f, 0x70, 0x6f
        /* <DEDUP_REMOVED lines=27> */
        /*020e*/ 	.byte	0x30, 0x39, 0x36, 0x3e, 0x3e, 0x3e, 0x3e, 0x3e, 0x5d, 0x00
.L_0:


//--------------------- .nv.shared._ZN7cutlass13device_kernelINS_4gemm6kernel13GemmUniversalINS1_17GroupProblemShapeIN4cute5tupleIJiiiEEEEENS1_10collective13CollectiveMmaINS1_39MainloopSm90ArrayTmaGmmaWarpSpecializedILi6ENS6_IJNS5_1CILi1EEESD_SD_EEENS1_43KernelPtrArrayTmaWarpSpecializedCooperativeEEENS6_IJNSC_ILi128EEESH_NSC_ILi64EEEEEENS_10bfloat16_tEPNS6_IJlSD_NSC_ILi0EEEEEESK_SN_NS5_8TiledMMAINS5_8MMA_AtomIJNS5_4SM904GMMA28MMA_64x128x16_F32BF16BF16_SSILNSR_5MajorE0ELST_0ELNSR_7ScaleInE1ELSU_1EEEEEENS5_6LayoutINS6_IJNSC_ILi2EEESD_SD_EEENS6_IJSD_SL_SL_EEEEENS6_IJNS5_10UnderscoreES12_S12_EEEEENS5_13SM90_TMA_LOADENS5_14ComposedLayoutINS5_7SwizzleILi3ELi4ELi3EEENS5_18smem_ptr_flag_bitsILi16EEENSX_INS6_IJNSC_ILi8EEESI_EEENS6_IJSI_SD_EEEEEEEvNS5_8identityES15_S1F_vS1G_EENS_8epilogue10collective18CollectiveEpilogueINS1I_30Sm90PtrArrayTmaWarpSpecializedILi4ELi2ELi16ELb1ELb0ELi2EEEJSJ_NS6_IJSH_NSC_ILi32EEEEEENS_6half_tEPNS6_IJSD_lSL_EEES1P_S1R_NS1I_6fusion15FusionCallbacksIS1M_NS1S_17LinearCombinationIS1P_fS1P_fLNS_15FloatRoundStyleE2EEESJ_S1O_JEEES15_NS16_IS18_S1A_NSX_INS6_IJSI_S1B_EEENS6_IJSD_SI_EEEEEEENS5_17SM75_U16x8_LDSM_TENS5_14SM90_TMA_STOREES21_NS5_17SM90_U16x8_STSM_TENS5_9Copy_AtomIJNS5_17SM90_U32x4_STSM_NES1P_EEEvEEEvvEEEEvNT_6ParamsE --------------------------
	.section	.nv.shared._ZN7cutlass13device_kernelINS_4gemm6kernel13GemmUniversalINS1_17GroupProblemShapeIN4cute5tupleIJiiiEEEEENS1_10collective13CollectiveMmaINS1_39MainloopSm90ArrayTmaGmmaWarpSpecializedILi6ENS6_IJNS5_1CILi1EEESD_SD_EEENS1_43KernelPtrArrayTmaWarpSpecializedCooperativeEEENS6_IJNSC_ILi128EEESH_NSC_ILi64EEEEEENS_10bfloat16_tEPNS6_IJlSD_NSC_ILi0EEEEEESK_SN_NS5_8TiledMMAINS5_8MMA_AtomIJNS5_4SM904GMMA28MMA_64x128x16_F32BF16BF16_SSILNSR_5MajorE0ELST_0ELNSR_7ScaleInE1ELSU_1EEEEEENS5_6LayoutINS6_IJNSC_ILi2EEESD_SD_EEENS6_IJSD_SL_SL_EEEEENS6_IJNS5_10UnderscoreES12_S12_EEEEENS5_13SM90_TMA_LOADENS5_14ComposedLayoutINS5_7SwizzleILi3ELi4ELi3EEENS5_18smem_ptr_flag_bitsILi16EEENSX_INS6_IJNSC_ILi8EEESI_EEENS6_IJSI_SD_EEEEEEEvNS5_8identityES15_S1F_vS1G_EENS_8epilogue10collective18CollectiveEpilogueINS1I_30Sm90PtrArrayTmaWarpSpecializedILi4ELi2ELi16ELb1ELb0ELi2EEEJSJ_NS6_IJSH_NSC_ILi32EEEEEENS_6half_tEPNS6_IJSD_lSL_EEES1P_S1R_NS1I_6fusion15FusionCallbacksIS1M_NS1S_17LinearCombinationIS1P_fS1P_fLNS_15FloatRoundStyleE2EEESJ_S1O_JEEES15_NS16_IS18_S1A_NSX_INS6_IJSI_S1B_EEENS6_IJSD_SI_EEEEEEENS5_17SM75_U16x8_LDSM_TENS5_14SM90_TMA_STOREES21_NS5_17SM90_U16x8_STSM_TENS5_9Copy_AtomIJNS5_17SM90_U32x4_STSM_NES1P_EEEvEEEvvEEEEvNT_6ParamsE,"aw",@nobits
	.sectionflags	@""
	.align	16
	.zero		1024


//--------------------- .nv.shared.reserved.0     --------------------------
	.section	.nv.shared.reserved.0,"aw",@nobits
	.weak		__nv_reservedSMEM_offset_0_alias
	.size		__nv_reservedSMEM_offset_0_alias, 0, 0
	.other		__nv_reservedSMEM_offset_0_alias,@"STO_CUDA_RESERVED_SHARED STV_DEFAULT"
__nv_reservedSMEM_offset_0_alias:
	.zero		0


//--------------------- .nv.global                --------------------------
	.section	.nv.global,"aw",@nobits
.nv.global:
	.type		_ZN39_INTERNAL_60bc1919_4_k_cu_75a992b4_27934cute1_E,@object
	.size		_ZN39_INTERNAL_60bc1919_4_k_cu_75a992b4_27934cute1_E,(_ZN39_INTERNAL_60bc1919_4_k_cu_75a992b4_27934cuda3std3__45__cpo6cbeginE - _ZN39_INTERNAL_60bc1919_4_k_cu_75a992b4_27934cute1_E)
_ZN39_INTERNAL_60bc1919_4_k_cu_75a992b4_27934cute1_E:
	.zero		1
	.type		_ZN39_INTERNAL_60bc1919_4_k_cu_75a992b4_27934cuda3std3__45__cpo6cbeginE,@object
	.size		_ZN39_INTERNAL_60bc1919_4_k_cu_75a992b4_27934cuda3std3__45__cpo6cbeginE,(_ZN39_INTERNAL_60bc1919_4_k_cu_75a992b4_27934cuda3std3__48in_placeE - _ZN39_INTERNAL_60bc1919_4_k_cu_75a992b4_27934cuda3std3__45__cpo6cbeginE)
_ZN39_INTERNAL_60bc1919_4_k_cu_75a992b4_27934cuda3std3__45__cpo6cbeginE:
	.zero		1
	.type		_ZN39_INTERNAL_60bc1919_4_k_cu_75a992b4_27934cuda3std3__48in_placeE,@object
	.size		_ZN39_INTERNAL_60bc1919_4_k_cu_75a992b4_27934cuda3std3__48in_placeE,(_ZN39_INTERNAL_60bc1919_4_k_cu_75a992b4_27934cuda3std6ranges3__45__cpo9iter_moveE - _ZN39_INTERNAL_60bc1919_4_k_cu_75a992b4_27934cuda3std3__48in_placeE)
_ZN39_INTERNAL_60bc1919_4_k_cu_75a992b4_27934cuda3std3__48in_placeE:
	.zero		1
	.type		_ZN39_INTERNAL_60bc1919_4_k_cu_75a992b4_27934cuda3std6ranges3__45__cpo9iter_moveE,@object
	.size		_ZN39_INTERNAL_60bc1919_4_k_cu_75a992b4_27934cuda3std6ranges3__45__cpo9iter_moveE,(_ZN39_INTERNAL_60bc1919_4_k_cu_75a992b4_27934cuda3std3__45__cpo5beginE - _ZN39_INTERNAL_60bc1919_4_k_cu_75a992b4_27934cuda3std6ranges3__45__cpo9iter_moveE)
_ZN39_INTERNAL_60bc1919_4_k_cu_75a992b4_27934cuda3std6ranges3__45__cpo9iter_moveE:
	.zero		1
	.type		_ZN39_INTERNAL_60bc1919_4_k_cu_75a992b4_27934cuda3std3__45__cpo5beginE,@object
	.size		_ZN39_INTERNAL_60bc1919_4_k_cu_75a992b4_27934cuda3std3__45__cpo5beginE,(_ZN39_INTERNAL_60bc1919_4_k_cu_75a992b4_27934cuda3std3__441_GLOBAL__N__60bc1919_4_k_cu_75a992b4_27936ignoreE - _ZN39_INTERNAL_60bc1919_4_k_cu_75a992b4_27934cuda3std3__45__cpo5beginE)
_ZN39_INTERNAL_60bc1919_4_k_cu_75a992b4_27934cuda3std3__45__cpo5beginE:
	.zero		1
	.type		_ZN39_INTERNAL_60bc1919_4_k_cu_75a992b4_27934cuda3std3__441_GLOBAL__N__60bc1919_4_k_cu_75a992b4_27936ignoreE,@object
	.size		_ZN39_INTERNAL_60bc1919_4_k_cu_75a992b4_27934cuda3std3__441_GLOBAL__N__60bc1919_4_k_cu_75a992b4_27936ignoreE,(_ZN39_INTERNAL_60bc1919_4_k_cu_75a992b4_27934cute7productE - _ZN39_INTERNAL_60bc1919_4_k_cu_75a992b4_27934cuda3std3__441_GLOBAL__N__60bc1919_4_k_cu_75a992b4_27936ignoreE)
_ZN39_INTERNAL_60bc1919_4_k_cu_75a992b4_27934cuda3std3__441_GLOBAL__N__60bc1919_4_k_cu_75a992b4_27936ignoreE:
	.zero		1
	.type		_ZN39_INTERNAL_60bc1919_4_k_cu_75a992b4_27934cute7productE,@object
	.size		_ZN39_INTERNAL_60bc1919_4_k_cu_75a992b4_27934cute7productE,(_ZN39_INTERNAL_60bc1919_4_k_cu_75a992b4_27934cuda3std3__45__cpo3endE - _ZN39_INTERNAL_60bc1919_4_k_cu_75a992b4_27934cute7productE)
_ZN39_INTERNAL_60bc1919_4_k_cu_75a992b4_27934cute7productE:
	.zero		1
	.type		_ZN39_INTERNAL_60bc1919_4_k_cu_75a992b4_27934cuda3std3__45__cpo3endE,@object
	.size		_ZN39_INTERNAL_60bc1919_4_k_cu_75a992b4_27934cuda3std3__45__cpo3endE,(_ZN39_INTERNAL_60bc1919_4_k_cu_75a992b4_27934cuda3std3__419piecewise_constructE - _ZN39_INTERNAL_60bc1919_4_k_cu_75a992b4_27934cuda3std3__45__cpo3endE)
_ZN39_INTERNAL_60bc1919_4_k_cu_75a992b4_27934cuda3std3__45__cpo3endE:
	.zero		1
	.type		_ZN39_INTERNAL_60bc1919_4_k_cu_75a992b4_27934cuda3std3__419piecewise_constructE,@object
	.size		_ZN39_INTERNAL_60bc1919_4_k_cu_75a992b4_27934cuda3std3__419piecewise_constructE,(_ZN39_INTERNAL_60bc1919_4_k_cu_75a992b4_27934cuda3std3__45__cpo4cendE - _ZN39_INTERNAL_60bc1919_4_k_cu_75a992b4_27934cuda3std3__419piecewise_constructE)
_ZN39_INTERNAL_60bc1919_4_k_cu_75a992b4_27934cuda3std3__419piecewise_constructE:
	.zero		1
	.type		_ZN39_INTERNAL_60bc1919_4_k_cu_75a992b4_27934cuda3std3__45__cpo4cendE,@object
	.size		_ZN39_INTERNAL_60bc1919_4_k_cu_75a992b4_27934cuda3std3__45__cpo4cendE,(_ZN39_INTERNAL_60bc1919_4_k_cu_75a992b4_27934cuda3std6ranges3__45__cpo4swapE - _ZN39_INTERNAL_60bc1919_4_k_cu_75a992b4_27934cuda3std3__45__cpo4cendE)
_ZN39_INTERNAL_60bc1919_4_k_cu_75a992b4_27934cuda3std3__45__cpo4cendE:
	.zero		1
	.type		_ZN39_INTERNAL_60bc1919_4_k_cu_75a992b4_27934cuda3std6ranges3__45__cpo4swapE,@object
	.size		_ZN39_INTERNAL_60bc1919_4_k_cu_75a992b4_27934cuda3std6ranges3__45__cpo4swapE,(.L_8 - _ZN39_INTERNAL_60bc1919_4_k_cu_75a992b4_27934cuda3std6ranges3__45__cpo4swapE)
_ZN39_INTERNAL_60bc1919_4_k_cu_75a992b4_27934cuda3std6ranges3__45__cpo4swapE:
	.zero		1
.L_8:


//--------------------- .nv.constant0._ZN7cutlass13device_kernelINS_4gemm6kernel13GemmUniversalINS1_17GroupProblemShapeIN4cute5tupleIJiiiEEEEENS1_10collective13CollectiveMmaINS1_39MainloopSm90ArrayTmaGmmaWarpSpecializedILi6ENS6_IJNS5_1CILi1EEESD_SD_EEENS1_43KernelPtrArrayTmaWarpSpecializedCooperativeEEENS6_IJNSC_ILi128EEESH_NSC_ILi64EEEEEENS_10bfloat16_tEPNS6_IJlSD_NSC_ILi0EEEEEESK_SN_NS5_8TiledMMAINS5_8MMA_AtomIJNS5_4SM904GMMA28MMA_64x128x16_F32BF16BF16_SSILNSR_5MajorE0ELST_0ELNSR_7ScaleInE1ELSU_1EEEEEENS5_6LayoutINS6_IJNSC_ILi2EEESD_SD_EEENS6_IJSD_SL_SL_EEEEENS6_IJNS5_10UnderscoreES12_S12_EEEEENS5_13SM90_TMA_LOADENS5_14ComposedLayoutINS5_7SwizzleILi3ELi4ELi3EEENS5_18smem_ptr_flag_bitsILi16EEENSX_INS6_IJNSC_ILi8EEESI_EEENS6_IJSI_SD_EEEEEEEvNS5_8identityES15_S1F_vS1G_EENS_8epilogue10collective18CollectiveEpilogueINS1I_30Sm90PtrArrayTmaWarpSpecializedILi4ELi2ELi16ELb1ELb0ELi2EEEJSJ_NS6_IJSH_NSC_ILi32EEEEEENS_6half_tEPNS6_IJSD_lSL_EEES1P_S1R_NS1I_6fusion15FusionCallbacksIS1M_NS1S_17LinearCombinationIS1P_fS1P_fLNS_15FloatRoundStyleE2EEESJ_S1O_JEEES15_NS16_IS18_S1A_NSX_INS6_IJSI_S1B_EEENS6_IJSD_SI_EEEEEEENS5_17SM75_U16x8_LDSM_TENS5_14SM90_TMA_STOREES21_NS5_17SM90_U16x8_STSM_TENS5_9Copy_AtomIJNS5_17SM90_U32x4_STSM_NES1P_EEEvEEEvvEEEEvNT_6ParamsE --------------------------
	.section	.nv.constant0._ZN7cutlass13device_kernelINS_4gemm6kernel13GemmUniversalINS1_17GroupProblemShapeIN4cute5tupleIJiiiEEEEENS1_10collective13CollectiveMmaINS1_39MainloopSm90ArrayTmaGmmaWarpSpecializedILi6ENS6_IJNS5_1CILi1EEESD_SD_EEENS1_43KernelPtrArrayTmaWarpSpecializedCooperativeEEENS6_IJNSC_ILi128EEESH_NSC_ILi64EEEEEENS_10bfloat16_tEPNS6_IJlSD_NSC_ILi0EEEEEESK_SN_NS5_8TiledMMAINS5_8MMA_AtomIJNS5_4SM904GMMA28MMA_64x128x16_F32BF16BF16_SSILNSR_5MajorE0ELST_0ELNSR_7ScaleInE1ELSU_1EEEEEENS5_6LayoutINS6_IJNSC_ILi2EEESD_SD_EEENS6_IJSD_SL_SL_EEEEENS6_IJNS5_10UnderscoreES12_S12_EEEEENS5_13SM90_TMA_LOADENS5_14ComposedLayoutINS5_7SwizzleILi3ELi4ELi3EEENS5_18smem_ptr_flag_bitsILi16EEENSX_INS6_IJNSC_ILi8EEESI_EEENS6_IJSI_SD_EEEEEEEvNS5_8identityES15_S1F_vS1G_EENS_8epilogue10collective18CollectiveEpilogueINS1I_30Sm90PtrArrayTmaWarpSpecializedILi4ELi2ELi16ELb1ELb0ELi2EEEJSJ_NS6_IJSH_NSC_ILi32EEEEEENS_6half_tEPNS6_IJSD_lSL_EEES1P_S1R_NS1I_6fusion15FusionCallbacksIS1M_NS1S_17LinearCombinationIS1P_fS1P_fLNS_15FloatRoundStyleE2EEESJ_S1O_JEEES15_NS16_IS18_S1A_NSX_INS6_IJSI_S1B_EEENS6_IJSD_SI_EEEEEEENS5_17SM75_U16x8_LDSM_TENS5_14SM90_TMA_STOREES21_NS5_17SM90_U16x8_STSM_TENS5_9Copy_AtomIJNS5_17SM90_U32x4_STSM_NES1P_EEEvEEEvvEEEEvNT_6ParamsE,"a",@progbits
	.sectionflags	@""
	.align	4
.nv.constant0._ZN7cutlass13device_kernelINS_4gemm6kernel13GemmUniversalINS1_17GroupProblemShapeIN4cute5tupleIJiiiEEEEENS1_10collective13CollectiveMmaINS1_39MainloopSm90ArrayTmaGmmaWarpSpecializedILi6ENS6_IJNS5_1CILi1EEESD_SD_EEENS1_43KernelPtrArrayTmaWarpSpecializedCooperativeEEENS6_IJNSC_ILi128EEESH_NSC_ILi64EEEEEENS_10bfloat16_tEPNS6_IJlSD_NSC_ILi0EEEEEESK_SN_NS5_8TiledMMAINS5_8MMA_AtomIJNS5_4SM904GMMA28MMA_64x128x16_F32BF16BF16_SSILNSR_5MajorE0ELST_0ELNSR_7ScaleInE1ELSU_1EEEEEENS5_6LayoutINS6_IJNSC_ILi2EEESD_SD_EEENS6_IJSD_SL_SL_EEEEENS6_IJNS5_10UnderscoreES12_S12_EEEEENS5_13SM90_TMA_LOADENS5_14ComposedLayoutINS5_7SwizzleILi3ELi4ELi3EEENS5_18smem_ptr_flag_bitsILi16EEENSX_INS6_IJNSC_ILi8EEESI_EEENS6_IJSI_SD_EEEEEEEvNS5_8identityES15_S1F_vS1G_EENS_8epilogue10collective18CollectiveEpilogueINS1I_30Sm90PtrArrayTmaWarpSpecializedILi4ELi2ELi16ELb1ELb0ELi2EEEJSJ_NS6_IJSH_NSC_ILi32EEEEEENS_6half_tEPNS6_IJSD_lSL_EEES1P_S1R_NS1I_6fusion15FusionCallbacksIS1M_NS1S_17LinearCombinationIS1P_fS1P_fLNS_15FloatRoundStyleE2EEESJ_S1O_JEEES15_NS16_IS18_S1A_NSX_INS6_IJSI_S1B_EEENS6_IJSD_SI_EEEEEEENS5_17SM75_U16x8_LDSM_TENS5_14SM90_TMA_STOREES21_NS5_17SM90_U16x8_STSM_TENS5_9Copy_AtomIJNS5_17SM90_U32x4_STSM_NES1P_EEEvEEEvvEEEEvNT_6ParamsE:
	.zero		2432


//--------------------- SYMBOLS --------------------------

	.type		.nv.reservedSmem.offset0,@object
	.size		.nv.reservedSmem.offset0,0x4
	.type		__assertfail,@function
